	.target	sm_100a

	.elftype	@"ET_EXEC"


//--------------------- .note.nv.tkinfo           --------------------------
	.section	.note.nv.tkinfo,"",@"SHT_NOTE"
	.sectionflags	@"SHF_NOTE_NV_TKINFO"
	.tkinfo
        /*0018*/ 	.word	0x00000002
        /*0030*/ 	.string	""
        /*0030*/ 	.string	"ptxas"
        /*0030*/ 	.string	"Cuda compilation tools, release 13.0, V13.0.88"
        /*0030*/ 	.string	"Build cuda_13.0.r13.0/compiler.36424714_0"
        /*0030*/ 	.string	"-arch sm_100a -m 64 "



//--------------------- .note.nv.cuinfo           --------------------------
	.section	.note.nv.cuinfo,"",@"SHT_NOTE"
	.sectionflags	@"SHF_NOTE_NV_CUINFO"
        /*0018*/ 	.short	0x0002
        /*001a*/ 	.short	0x0064
        /*001c*/ 	.short	0x0082
	.zero		2


//--------------------- .nv.info                  --------------------------
	.section	.nv.info,"",@"SHT_CUDA_INFO"
	.align	4


	//----- nvinfo : EIATTR_REGCOUNT
	.align		4
        /*0000*/ 	.byte	0x04, 0x2f
        /*0002*/ 	.short	(.L_19 - .L_18)
	.align		4
.L_18:
        /*0004*/ 	.word	index@(_ZN7cutlass13device_kernelINS_4gemm6kernel13GemmUniversalIN4cute5tupleIJiiiiEEENS1_10collective13CollectiveMmaINS1_46MainloopSm100TmaUmmaWarpSpecializedBlockScaledILi1ELi2ELi1ENS5_IJNS4_1CILi4EEENSA_ILi1EEESC_EEEEENS5_IJNSA_ILi128EEENSA_ILi256EEESG_EEENS5_IJNS_12float_e4m3_tENS_13float_ue8m0_tEEEENS5_IJNS5_IJlSC_lEEENS4_6LayoutINS5_IJNS5_IJNS5_IJNSA_ILi32EEESB_EEEiEEESP_NS5_IJSC_iEEEEEENS5_IJNS5_IJNS5_IJNSA_ILi16EEESB_EEEiEEENS5_IJNS5_IJNSA_ILi0EEESC_EEENSA_ILi512EEEEEENS5_IJSV_iEEEEEEEEEEESK_S12_NS4_8TiledMMAINS4_8MMA_AtomIJNS4_21SM100_MMA_MXF8F6F4_SSISI_SI_fSJ_Li128ELi256ELNS4_4UMMA5MajorE0ELS17_0ELNS16_7ScaleInE0ELS18_0EEEEEENSM_INS5_IJSC_SC_SC_EEENS5_IJSV_SV_SV_EEEEENS5_IJNS4_10UnderscoreES1E_S1E_EEEEENS5_IJNS4_13SM90_TMA_LOADES1H_EEENS5_IJNS4_14ComposedLayoutINS4_7SwizzleILi3ELi4ELi3EEENS4_18smem_ptr_flag_bitsILi8EEENSM_INS5_IJNSA_ILi8EEESF_EEENS5_IJSF_SC_EEEEEEENSM_INS5_IJNS5_IJNS5_IJSO_SC_EEENS5_IJSN_SC_EEEEEESC_NS5_IJSB_NSA_ILi2EEEEEEEEENS5_IJNS5_IJNS5_IJST_SX_EEESW_EEESV_NS5_IJSC_SX_EEEEEEEEEEEvNS4_8identityENS5_IJNS4_23SM90_TMA_LOAD_MULTICASTES26_EEENS5_IJS1S_NSM_INS5_IJNS5_IJNS5_IJSO_S1W_EEES1U_EEESC_S1X_EEENS5_IJS20_SV_NS5_IJSC_NSA_ILi1024EEEEEEEEEEEEEEvS25_EENS_8epilogue10collective18CollectiveEpilogueINS2H_23Sm100TmaWarpSpecializedILi4ELi2ELi32ELb1ELb0EEEJNS5_IJNSA_ILi64EEESG_SG_EEENS5_IJNSM_IS2M_SC_EENSM_INS5_IJSN_S1W_EEENS5_IJSC_SF_EEEEEEEENS_10bfloat16_tESL_S2T_SL_NS2H_6fusion15FusionCallbacksIS2L_NS2U_17LinearCombinationIS2T_fS2T_fLNS_15FloatRoundStyleE2EEES2N_S2S_JEEENS4_5SM1004TMEM4LOAD26SM100_TMEM_LOAD_32dp32b32xES1H_NS1J_INS1K_ILi2ELi4ELi3EEENS1M_ILi16EEENSM_INS5_IJS1O_SN_EEES1U_EEEENS4_39AutoVectorizingCopyWithAssumedAlignmentILi128EEENS4_14SM90_TMA_STOREES38_S3A_S3A_EEEvvEEEEvNT_6ParamsE)
        /*0008*/ 	.word	0x000000de


	//----- nvinfo : EIATTR_FRAME_SIZE
	.align		4
.L_19:
        /*000c*/ 	.byte	0x04, 0x11
        /*000e*/ 	.short	(.L_21 - .L_20)
	.align		4
.L_20:
        /*0010*/ 	.word	index@($__internal_2_$__cuda_sm10x_tcgen05_guardrail_trap_unallocated_columns_being_dealloced)
        /*0014*/ 	.word	0x00000000


	//----- nvinfo : EIATTR_FRAME_SIZE
	.align		4
.L_21:
        /*0018*/ 	.byte	0x04, 0x11
        /*001a*/ 	.short	(.L_23 - .L_22)
	.align		4
.L_22:
        /*001c*/ 	.word	index@($__internal_1_$__cuda_sm10x_tcgen05_guardrail_trap_phase_invalid_during_alloc)
        /*0020*/ 	.word	0x00000000


	//----- nvinfo : EIATTR_FRAME_SIZE
	.align		4
.L_23:
        /*0024*/ 	.byte	0x04, 0x11
        /*0026*/ 	.short	(.L_25 - .L_24)
	.align		4
.L_24:
        /*0028*/ 	.word	index@($__internal_0_$__cuda_sm10x_tcgen05_guardrail_trap_col_being_dealloced_not_returned_by_alloc)
        /*002c*/ 	.word	0x00000000


	//----- nvinfo : EIATTR_FRAME_SIZE
	.align		4
.L_25:
        /*0030*/ 	.byte	0x04, 0x11
        /*0032*/ 	.short	(.L_27 - .L_26)
	.align		4
.L_26:
        /*0034*/ 	.word	index@(_ZN7cutlass13device_kernelINS_4gemm6kernel13GemmUniversalIN4cute5tupleIJiiiiEEENS1_10collective13CollectiveMmaINS1_46MainloopSm100TmaUmmaWarpSpecializedBlockScaledILi1ELi2ELi1ENS5_IJNS4_1CILi4EEENSA_ILi1EEESC_EEEEENS5_IJNSA_ILi128EEENSA_ILi256EEESG_EEENS5_IJNS_12float_e4m3_tENS_13float_ue8m0_tEEEENS5_IJNS5_IJlSC_lEEENS4_6LayoutINS5_IJNS5_IJNS5_IJNSA_ILi32EEESB_EEEiEEESP_NS5_IJSC_iEEEEEENS5_IJNS5_IJNS5_IJNSA_ILi16EEESB_EEEiEEENS5_IJNS5_IJNSA_ILi0EEESC_EEENSA_ILi512EEEEEENS5_IJSV_iEEEEEEEEEEESK_S12_NS4_8TiledMMAINS4_8MMA_AtomIJNS4_21SM100_MMA_MXF8F6F4_SSISI_SI_fSJ_Li128ELi256ELNS4_4UMMA5MajorE0ELS17_0ELNS16_7ScaleInE0ELS18_0EEEEEENSM_INS5_IJSC_SC_SC_EEENS5_IJSV_SV_SV_EEEEENS5_IJNS4_10UnderscoreES1E_S1E_EEEEENS5_IJNS4_13SM90_TMA_LOADES1H_EEENS5_IJNS4_14ComposedLayoutINS4_7SwizzleILi3ELi4ELi3EEENS4_18smem_ptr_flag_bitsILi8EEENSM_INS5_IJNSA_ILi8EEESF_EEENS5_IJSF_SC_EEEEEEENSM_INS5_IJNS5_IJNS5_IJSO_SC_EEENS5_IJSN_SC_EEEEEESC_NS5_IJSB_NSA_ILi2EEEEEEEEENS5_IJNS5_IJNS5_IJST_SX_EEESW_EEESV_NS5_IJSC_SX_EEEEEEEEEEEvNS4_8identityENS5_IJNS4_23SM90_TMA_LOAD_MULTICASTES26_EEENS5_IJS1S_NSM_INS5_IJNS5_IJNS5_IJSO_S1W_EEES1U_EEESC_S1X_EEENS5_IJS20_SV_NS5_IJSC_NSA_ILi1024EEEEEEEEEEEEEEvS25_EENS_8epilogue10collective18CollectiveEpilogueINS2H_23Sm100TmaWarpSpecializedILi4ELi2ELi32ELb1ELb0EEEJNS5_IJNSA_ILi64EEESG_SG_EEENS5_IJNSM_IS2M_SC_EENSM_INS5_IJSN_S1W_EEENS5_IJSC_SF_EEEEEEEENS_10bfloat16_tESL_S2T_SL_NS2H_6fusion15FusionCallbacksIS2L_NS2U_17LinearCombinationIS2T_fS2T_fLNS_15FloatRoundStyleE2EEES2N_S2S_JEEENS4_5SM1004TMEM4LOAD26SM100_TMEM_LOAD_32dp32b32xES1H_NS1J_INS1K_ILi2ELi4ELi3EEENS1M_ILi16EEENSM_INS5_IJS1O_SN_EEES1U_EEEENS4_39AutoVectorizingCopyWithAssumedAlignmentILi128EEENS4_14SM90_TMA_STOREES38_S3A_S3A_EEEvvEEEEvNT_6ParamsE)
        /*0038*/ 	.word	0x00000000


	//----- nvinfo : EIATTR_MIN_STACK_SIZE
	.align		4
.L_27:
        /*003c*/ 	.byte	0x04, 0x12
        /*003e*/ 	.short	(.L_29 - .L_28)
	.align		4
.L_28:
        /*0040*/ 	.word	index@(_ZN7cutlass13device_kernelINS_4gemm6kernel13GemmUniversalIN4cute5tupleIJiiiiEEENS1_10collective13CollectiveMmaINS1_46MainloopSm100TmaUmmaWarpSpecializedBlockScaledILi1ELi2ELi1ENS5_IJNS4_1CILi4EEENSA_ILi1EEESC_EEEEENS5_IJNSA_ILi128EEENSA_ILi256EEESG_EEENS5_IJNS_12float_e4m3_tENS_13float_ue8m0_tEEEENS5_IJNS5_IJlSC_lEEENS4_6LayoutINS5_IJNS5_IJNS5_IJNSA_ILi32EEESB_EEEiEEESP_NS5_IJSC_iEEEEEENS5_IJNS5_IJNS5_IJNSA_ILi16EEESB_EEEiEEENS5_IJNS5_IJNSA_ILi0EEESC_EEENSA_ILi512EEEEEENS5_IJSV_iEEEEEEEEEEESK_S12_NS4_8TiledMMAINS4_8MMA_AtomIJNS4_21SM100_MMA_MXF8F6F4_SSISI_SI_fSJ_Li128ELi256ELNS4_4UMMA5MajorE0ELS17_0ELNS16_7ScaleInE0ELS18_0EEEEEENSM_INS5_IJSC_SC_SC_EEENS5_IJSV_SV_SV_EEEEENS5_IJNS4_10UnderscoreES1E_S1E_EEEEENS5_IJNS4_13SM90_TMA_LOADES1H_EEENS5_IJNS4_14ComposedLayoutINS4_7SwizzleILi3ELi4ELi3EEENS4_18smem_ptr_flag_bitsILi8EEENSM_INS5_IJNSA_ILi8EEESF_EEENS5_IJSF_SC_EEEEEEENSM_INS5_IJNS5_IJNS5_IJSO_SC_EEENS5_IJSN_SC_EEEEEESC_NS5_IJSB_NSA_ILi2EEEEEEEEENS5_IJNS5_IJNS5_IJST_SX_EEESW_EEESV_NS5_IJSC_SX_EEEEEEEEEEEvNS4_8identityENS5_IJNS4_23SM90_TMA_LOAD_MULTICASTES26_EEENS5_IJS1S_NSM_INS5_IJNS5_IJNS5_IJSO_S1W_EEES1U_EEESC_S1X_EEENS5_IJS20_SV_NS5_IJSC_NSA_ILi1024EEEEEEEEEEEEEEvS25_EENS_8epilogue10collective18CollectiveEpilogueINS2H_23Sm100TmaWarpSpecializedILi4ELi2ELi32ELb1ELb0EEEJNS5_IJNSA_ILi64EEESG_SG_EEENS5_IJNSM_IS2M_SC_EENSM_INS5_IJSN_S1W_EEENS5_IJSC_SF_EEEEEEEENS_10bfloat16_tESL_S2T_SL_NS2H_6fusion15FusionCallbacksIS2L_NS2U_17LinearCombinationIS2T_fS2T_fLNS_15FloatRoundStyleE2EEES2N_S2S_JEEENS4_5SM1004TMEM4LOAD26SM100_TMEM_LOAD_32dp32b32xES1H_NS1J_INS1K_ILi2ELi4ELi3EEENS1M_ILi16EEENSM_INS5_IJS1O_SN_EEES1U_EEEENS4_39AutoVectorizingCopyWithAssumedAlignmentILi128EEENS4_14SM90_TMA_STOREES38_S3A_S3A_EEEvvEEEEvNT_6ParamsE)
        /*0044*/ 	.word	0x00000000
.L_29:


//--------------------- .nv.compat                --------------------------
	.section	.nv.compat,"",@"SHT_CUDA_COMPAT_INFO"
	.align	4
        /*0000*/ 	.byte	0x02, 0x09, 0x01, 0x00, 0x02, 0x02, 0x02, 0x00, 0x02, 0x05, 0x05, 0x00, 0x03, 0x07, 0x01, 0x01
        /*0010*/ 	.byte	0x02, 0x03, 0x01, 0x00, 0x02, 0x06, 0x01, 0x00, 0x04, 0x0b, 0x08, 0x00, 0x09, 0x00, 0x00, 0x00
        /*0020*/ 	.byte	0x00, 0x00, 0x00, 0x00


//--------------------- .nv.info._ZN7cutlass13device_kernelINS_4gemm6kernel13GemmUniversalIN4cute5tupleIJiiiiEEENS1_10collective13CollectiveMmaINS1_46MainloopSm100TmaUmmaWarpSpecializedBlockScaledILi1ELi2ELi1ENS5_IJNS4_1CILi4EEENSA_ILi1EEESC_EEEEENS5_IJNSA_ILi128EEENSA_ILi256EEESG_EEENS5_IJNS_12float_e4m3_tENS_13float_ue8m0_tEEEENS5_IJNS5_IJlSC_lEEENS4_6LayoutINS5_IJNS5_IJNS5_IJNSA_ILi32EEESB_EEEiEEESP_NS5_IJSC_iEEEEEENS5_IJNS5_IJNS5_IJNSA_ILi16EEESB_EEEiEEENS5_IJNS5_IJNSA_ILi0EEESC_EEENSA_ILi512EEEEEENS5_IJSV_iEEEEEEEEEEESK_S12_NS4_8TiledMMAINS4_8MMA_AtomIJNS4_21SM100_MMA_MXF8F6F4_SSISI_SI_fSJ_Li128ELi256ELNS4_4UMMA5MajorE0ELS17_0ELNS16_7ScaleInE0ELS18_0EEEEEENSM_INS5_IJSC_SC_SC_EEENS5_IJSV_SV_SV_EEEEENS5_IJNS4_10UnderscoreES1E_S1E_EEEEENS5_IJNS4_13SM90_TMA_LOADES1H_EEENS5_IJNS4_14ComposedLayoutINS4_7SwizzleILi3ELi4ELi3EEENS4_18smem_ptr_flag_bitsILi8EEENSM_INS5_IJNSA_ILi8EEESF_EEENS5_IJSF_SC_EEEEEEENSM_INS5_IJNS5_IJNS5_IJSO_SC_EEENS5_IJSN_SC_EEEEEESC_NS5_IJSB_NSA_ILi2EEEEEEEEENS5_IJNS5_IJNS5_IJST_SX_EEESW_EEESV_NS5_IJSC_SX_EEEEEEEEEEEvNS4_8identityENS5_IJNS4_23SM90_TMA_LOAD_MULTICASTES26_EEENS5_IJS1S_NSM_INS5_IJNS5_IJNS5_IJSO_S1W_EEES1U_EEESC_S1X_EEENS5_IJS20_SV_NS5_IJSC_NSA_ILi1024EEEEEEEEEEEEEEvS25_EENS_8epilogue10collective18CollectiveEpilogueINS2H_23Sm100TmaWarpSpecializedILi4ELi2ELi32ELb1ELb0EEEJNS5_IJNSA_ILi64EEESG_SG_EEENS5_IJNSM_IS2M_SC_EENSM_INS5_IJSN_S1W_EEENS5_IJSC_SF_EEEEEEEENS_10bfloat16_tESL_S2T_SL_NS2H_6fusion15FusionCallbacksIS2L_NS2U_17LinearCombinationIS2T_fS2T_fLNS_15FloatRoundStyleE2EEES2N_S2S_JEEENS4_5SM1004TMEM4LOAD26SM100_TMEM_LOAD_32dp32b32xES1H_NS1J_INS1K_ILi2ELi4ELi3EEENS1M_ILi16EEENSM_INS5_IJS1O_SN_EEES1U_EEEENS4_39AutoVectorizingCopyWithAssumedAlignmentILi128EEENS4_14SM90_TMA_STOREES38_S3A_S3A_EEEvvEEEEvNT_6ParamsE --------------------------
	.section	.nv.info._ZN7cutlass13device_kernelINS_4gemm6kernel13GemmUniversalIN4cute5tupleIJiiiiEEENS1_10collective13CollectiveMmaINS1_46MainloopSm100TmaUmmaWarpSpecializedBlockScaledILi1ELi2ELi1ENS5_IJNS4_1CILi4EEENSA_ILi1EEESC_EEEEENS5_IJNSA_ILi128EEENSA_ILi256EEESG_EEENS5_IJNS_12float_e4m3_tENS_13float_ue8m0_tEEEENS5_IJNS5_IJlSC_lEEENS4_6LayoutINS5_IJNS5_IJNS5_IJNSA_ILi32EEESB_EEEiEEESP_NS5_IJSC_iEEEEEENS5_IJNS5_IJNS5_IJNSA_ILi16EEESB_EEEiEEENS5_IJNS5_IJNSA_ILi0EEESC_EEENSA_ILi512EEEEEENS5_IJSV_iEEEEEEEEEEESK_S12_NS4_8TiledMMAINS4_8MMA_AtomIJNS4_21SM100_MMA_MXF8F6F4_SSISI_SI_fSJ_Li128ELi256ELNS4_4UMMA5MajorE0ELS17_0ELNS16_7ScaleInE0ELS18_0EEEEEENSM_INS5_IJSC_SC_SC_EEENS5_IJSV_SV_SV_EEEEENS5_IJNS4_10UnderscoreES1E_S1E_EEEEENS5_IJNS4_13SM90_TMA_LOADES1H_EEENS5_IJNS4_14ComposedLayoutINS4_7SwizzleILi3ELi4ELi3EEENS4_18smem_ptr_flag_bitsILi8EEENSM_INS5_IJNSA_ILi8EEESF_EEENS5_IJSF_SC_EEEEEEENSM_INS5_IJNS5_IJNS5_IJSO_SC_EEENS5_IJSN_SC_EEEEEESC_NS5_IJSB_NSA_ILi2EEEEEEEEENS5_IJNS5_IJNS5_IJST_SX_EEESW_EEESV_NS5_IJSC_SX_EEEEEEEEEEEvNS4_8identityENS5_IJNS4_23SM90_TMA_LOAD_MULTICASTES26_EEENS5_IJS1S_NSM_INS5_IJNS5_IJNS5_IJSO_S1W_EEES1U_EEESC_S1X_EEENS5_IJS20_SV_NS5_IJSC_NSA_ILi1024EEEEEEEEEEEEEEvS25_EENS_8epilogue10collective18CollectiveEpilogueINS2H_23Sm100TmaWarpSpecializedILi4ELi2ELi32ELb1ELb0EEEJNS5_IJNSA_ILi64EEESG_SG_EEENS5_IJNSM_IS2M_SC_EENSM_INS5_IJSN_S1W_EEENS5_IJSC_SF_EEEEEEEENS_10bfloat16_tESL_S2T_SL_NS2H_6fusion15FusionCallbacksIS2L_NS2U_17LinearCombinationIS2T_fS2T_fLNS_15FloatRoundStyleE2EEES2N_S2S_JEEENS4_5SM1004TMEM4LOAD26SM100_TMEM_LOAD_32dp32b32xES1H_NS1J_INS1K_ILi2ELi4ELi3EEENS1M_ILi16EEENSM_INS5_IJS1O_SN_EEES1U_EEEENS4_39AutoVectorizingCopyWithAssumedAlignmentILi128EEENS4_14SM90_TMA_STOREES38_S3A_S3A_EEEvvEEEEvNT_6ParamsE,"",@"SHT_CUDA_INFO"
	.sectionflags	@""
	.align	4


	//----- nvinfo : EIATTR_CUDA_API_VERSION
	.align		4
        /*0000*/ 	.byte	0x04, 0x37
        /*0002*/ 	.short	(.L_31 - .L_30)
.L_30:
        /*0004*/ 	.word	0x00000082


	//----- nvinfo : EIATTR_KPARAM_INFO
	.align		4
.L_31:
        /*0008*/ 	.byte	0x04, 0x17
        /*000a*/ 	.short	(.L_33 - .L_32)
.L_32:
        /*000c*/ 	.word	0x00000000
        /*0010*/ 	.short	0x0000
        /*0012*/ 	.short	0x0000
        /*0014*/ 	.byte	0x00, 0xf0, 0x01, 0x30


	//----- nvinfo : EIATTR_AT_ENTRY_FRAGMENTS
	.align		4
.L_33:
        /*0018*/ 	.byte	0x04, 0x4f
        /*001a*/ 	.short	(.L_35 - .L_34)


	//   ....[0]....
.L_34:
        /*001c*/ 	.word	0x00000006


	//----- nvinfo : EIATTR_RESERVED_SMEM_USED
	.align		4
.L_35:
        /*0020*/ 	.byte	0x01, 0x41
	.zero		2


	//----- nvinfo : EIATTR_SPARSE_MMA_MASK
	.align		4
        /*0024*/ 	.byte	0x03, 0x50
        /*0026*/ 	.short	0x0000


	//----- nvinfo : EIATTR_TCGEN05_1CTA_USED
	.align		4
        /*0028*/ 	.byte	0x01, 0x51
	.zero		2


	//----- nvinfo : EIATTR_MAXREG_COUNT
	.align		4
        /*002c*/ 	.byte	0x03, 0x1b
        /*002e*/ 	.short	0x00ff


	//----- nvinfo : EIATTR_NUM_BARRIERS
	.align		4
        /*0030*/ 	.byte	0x02, 0x4c
        /*0032*/ 	.byte	0x07
	.zero		1


	//----- nvinfo : EIATTR_EXTERNS
	.align		4
        /*0034*/ 	.byte	0x04, 0x0f
        /*0036*/ 	.short	(.L_37 - .L_36)


	//   ....[0]....
	.align		4
.L_36:
        /*0038*/ 	.word	index@(__assertfail)


	//----- nvinfo : EIATTR_MERCURY_ISA_VERSION
	.align		4
.L_37:
        /*003c*/ 	.byte	0x03, 0x5f
        /*003e*/ 	.short	0x0101


	//----- nvinfo : EIATTR_INT_WARP_WIDE_INSTR_OFFSETS
	.align		4
        /*0040*/ 	.byte	0x04, 0x31
        /*0042*/ 	.short	(.L_39 - .L_38)


	//   ....[0]....
.L_38:
        /*0044*/ 	.word	0x00000d20


	//   ....[1]....
        /*0048*/ 	.word	0x00000de0


	//   ....[2]....
        /*004c*/ 	.word	0x00004c20


	//   ....[3]....
        /*0050*/ 	.word	0x00004c40


	//   ....[4]....
        /*0054*/ 	.word	0x00004c70


	//   ....[5]....
        /*0058*/ 	.word	0x000058b0


	//   ....[6]....
        /*005c*/ 	.word	0x00005950


	//   ....[7]....
        /*0060*/ 	.word	0x00005a00


	//   ....[8]....
        /*0064*/ 	.word	0x00005a70


	//   ....[9]....
        /*0068*/ 	.word	0x00005b20


	//   ....[10]....
        /*006c*/ 	.word	0x00005be0


	//   ....[11]....
        /*0070*/ 	.word	0x00005c60


	//   ....[12]....
        /*0074*/ 	.word	0x00005cf0


	//   ....[13]....
        /*0078*/ 	.word	0x00005dd0


	//   ....[14]....
        /*007c*/ 	.word	0x00005e40


	//   ....[15]....
        /*0080*/ 	.word	0x00005f00


	//   ....[16]....
        /*0084*/ 	.word	0x00005fc0


	//   ....[17]....
        /*0088*/ 	.word	0x00006040


	//   ....[18]....
        /*008c*/ 	.word	0x000060d0


	//   ....[19]....
        /*0090*/ 	.word	0x000061c0


	//   ....[20]....
        /*0094*/ 	.word	0x00006230


	//   ....[21]....
        /*0098*/ 	.word	0x00006390


	//   ....[22]....
        /*009c*/ 	.word	0x000063c0


	//   ....[23]....
        /*00a0*/ 	.word	0x00006430


	//   ....[24]....
        /*00a4*/ 	.word	0x000064e0


	//   ....[25]....
        /*00a8*/ 	.word	0x000065b0


	//   ....[26]....
        /*00ac*/ 	.word	0x00006650


	//   ....[27]....
        /*00b0*/ 	.word	0x00006710


	//   ....[28]....
        /*00b4*/ 	.word	0x00006810


	//----- nvinfo : EIATTR_COOP_GROUP_MASK_REGIDS
	.align		4
.L_39:
        /*00b8*/ 	.byte	0x04, 0x29
        /*00ba*/ 	.short	(.L_41 - .L_40)


	//   ....[0]....
.L_40:
        /*00bc*/ 	.word	0xffffffff


	//   ....[1]....
        /*00c0*/ 	.word	0xffffffff


	//   ....[2]....
        /*00c4*/ 	.word	0xffffffff


	//   ....[3]....
        /*00c8*/ 	.word	0xffffffff


	//   ....[4]....
        /*00cc*/ 	.word	0xffffffff


	//   ....[5]....
        /*00d0*/ 	.word	0xffffffff


	//   ....[6]....
        /*00d4*/ 	.word	0xffffffff


	//   ....[7]....
        /*00d8*/ 	.word	0xffffffff


	//   ....[8]....
        /*00dc*/ 	.word	0xffffffff


	//   ....[9]....
        /*00e0*/ 	.word	0xffffffff


	//   ....[10]....
        /*00e4*/ 	.word	0xffffffff


	//   ....[11]....
        /*00e8*/ 	.word	0xffffffff


	//   ....[12]....
        /*00ec*/ 	.word	0xffffffff


	//   ....[13]....
        /*00f0*/ 	.word	0xffffffff


	//----- nvinfo : EIATTR_COOP_GROUP_INSTR_OFFSETS
	.align		4
.L_41:
        /*00f4*/ 	.byte	0x04, 0x28
        /*00f6*/ 	.short	(.L_43 - .L_42)


	//   ....[0]....
.L_42:
        /*00f8*/ 	.word	0x00000080


	//   ....[1]....
        /*00fc*/ 	.word	0x00000550


	//   ....[2]....
        /*0100*/ 	.word	0x00000690


	//   ....[3]....
        /*0104*/ 	.word	0x00000830


	//   ....[4]....
        /*0108*/ 	.word	0x00000930


	//   ....[5]....
        /*010c*/ 	.word	0x00000aa0


	//   ....[6]....
        /*0110*/ 	.word	0x00000be0


	//   ....[7]....
        /*0114*/ 	.word	0x00000e50


	//   ....[8]....
        /*0118*/ 	.word	0x00002330


	//   ....[9]....
        /*011c*/ 	.word	0x00003050


	//   ....[10]....
        /*0120*/ 	.word	0x00003260


	//   ....[11]....
        /*0124*/ 	.word	0x00003290


	//   ....[12]....
        /*0128*/ 	.word	0x00004b00


	//   ....[13]....
        /*012c*/ 	.word	0x00004d30


	//----- nvinfo : EIATTR_VRC_CTA_INIT_COUNT
	.align		4
.L_43:
        /*0130*/ 	.byte	0x02, 0x4a
        /*0132*/ 	.byte	0x80
	.zero		1


	//----- nvinfo : EIATTR_SYSCALL_OFFSETS
	.align		4
        /*0134*/ 	.byte	0x04, 0x46
        /*0136*/ 	.short	(.L_45 - .L_44)


	//   ....[0]....
.L_44:
        /*0138*/ 	.word	0x00007400


	//   ....[1]....
        /*013c*/ 	.word	0x000074f0


	//   ....[2]....
        /*0140*/ 	.word	0x000080c0


	//   ....[3]....
        /*0144*/ 	.word	0x00008230


	//   ....[4]....
        /*0148*/ 	.word	0x000096f0


	//   ....[5]....
        /*014c*/ 	.word	0x00009860


	//   ....[6]....
        /*0150*/ 	.word	0x0000ad80


	//   ....[7]....
        /*0154*/ 	.word	0x0000aef0


	//   ....[8]....
        /*0158*/ 	.word	0x0000c3a0


	//   ....[9]....
        /*015c*/ 	.word	0x0000c510


	//   ....[10]....
        /*0160*/ 	.word	0x0000da20


	//   ....[11]....
        /*0164*/ 	.word	0x0000db90


	//   ....[12]....
        /*0168*/ 	.word	0x0000f060


	//   ....[13]....
        /*016c*/ 	.word	0x0000f1d0


	//   ....[14]....
        /*0170*/ 	.word	0x000106d0


	//   ....[15]....
        /*0174*/ 	.word	0x00010840


	//   ....[16]....
        /*0178*/ 	.word	0x00011ca0


	//   ....[17]....
        /*017c*/ 	.word	0x00011e10


	//----- nvinfo : EIATTR_MBARRIER_INSTR_OFFSETS
	.align		4
.L_45:
        /*0180*/ 	.byte	0x04, 0x39
        /*0182*/ 	.short	(.L_47 - .L_46)


	//   ....[0]....
.L_46:
        /*0184*/ 	.word	0x00000660
        /*0188*/ 	.word	0x000000ff
        /*018c*/ 	.word	0x00000000
        /*0190*/ 	.short	0x0100
        /*0192*/ 	.byte	0x04
	.zero		1


	//   ....[1]....
        /*0194*/ 	.word	0x00000670
        /*0198*/ 	.word	0x000000ff
        /*019c*/ 	.word	0x00000008
        /*01a0*/ 	.short	0x0100
        /*01a2*/ 	.byte	0x04
	.zero		1


	//   ....[2]....
        /*01a4*/ 	.word	0x000007a0
        /*01a8*/ 	.word	0x000000ff
        /*01ac*/ 	.word	0x00000010
        /*01b0*/ 	.short	0x0100
        /*01b2*/ 	.byte	0x04
	.zero		1


	//   ....[3]....
        /*01b4*/ 	.word	0x000007b0
        /*01b8*/ 	.word	0x000000ff
        /*01bc*/ 	.word	0x00000030
        /*01c0*/ 	.short	0x0100
        /*01c2*/ 	.byte	0x04
	.zero		1


	//   ....[4]....
        /*01c4*/ 	.word	0x000007c0
        /*01c8*/ 	.word	0x000000ff
        /*01cc*/ 	.word	0x00000018
        /*01d0*/ 	.short	0x0100
        /*01d2*/ 	.byte	0x04
	.zero		1


	//   ....[5]....
        /*01d4*/ 	.word	0x000007d0
        /*01d8*/ 	.word	0x000000ff
        /*01dc*/ 	.word	0x00000038
        /*01e0*/ 	.short	0x0100
        /*01e2*/ 	.byte	0x04
	.zero		1


	//   ....[6]....
        /*01e4*/ 	.word	0x000007e0
        /*01e8*/ 	.word	0x000000ff
        /*01ec*/ 	.word	0x00000020
        /*01f0*/ 	.short	0x0100
        /*01f2*/ 	.byte	0x04
	.zero		1


	//   ....[7]....
        /*01f4*/ 	.word	0x000007f0
        /*01f8*/ 	.word	0x000000ff
        /*01fc*/ 	.word	0x00000040
        /*0200*/ 	.short	0x0100
        /*0202*/ 	.byte	0x04
	.zero		1


	//   ....[8]....
        /*0204*/ 	.word	0x00000800
        /*0208*/ 	.word	0x000000ff
        /*020c*/ 	.word	0x00000028
        /*0210*/ 	.short	0x0100
        /*0212*/ 	.byte	0x04
	.zero		1


	//   ....[9]....
        /*0214*/ 	.word	0x00000810
        /*0218*/ 	.word	0x000000ff
        /*021c*/ 	.word	0x00000048
        /*0220*/ 	.short	0x0100
        /*0222*/ 	.byte	0x04
	.zero		1


	//   ....[10]....
        /*0224*/ 	.word	0x00000900
        /*0228*/ 	.word	0x000000ff
        /*022c*/ 	.word	0x00000050
        /*0230*/ 	.short	0x0100
        /*0232*/ 	.byte	0x06
	.zero		1


	//   ....[11]....
        /*0234*/ 	.word	0x00000910
        /*0238*/ 	.word	0x000000ff
        /*023c*/ 	.word	0x00000058
        /*0240*/ 	.short	0x0100
        /*0242*/ 	.byte	0x06
	.zero		1


	//   ....[12]....
        /*0244*/ 	.word	0x00000a50
        /*0248*/ 	.word	0x000000ff
        /*024c*/ 	.word	0x00000060
        /*0250*/ 	.short	0x0100
        /*0252*/ 	.byte	0x06
	.zero		1


	//   ....[13]....
        /*0254*/ 	.word	0x00000a60
        /*0258*/ 	.word	0x000000ff
        /*025c*/ 	.word	0x00000070
        /*0260*/ 	.short	0x0100
        /*0262*/ 	.byte	0x06
	.zero		1


	//   ....[14]....
        /*0264*/ 	.word	0x00000a70
        /*0268*/ 	.word	0x000000ff
        /*026c*/ 	.word	0x00000068
        /*0270*/ 	.short	0x0100
        /*0272*/ 	.byte	0x06
	.zero		1


	//   ....[15]....
        /*0274*/ 	.word	0x00000a80
        /*0278*/ 	.word	0x000000ff
        /*027c*/ 	.word	0x00000078
        /*0280*/ 	.short	0x0100
        /*0282*/ 	.byte	0x06
	.zero		1


	//   ....[16]....
        /*0284*/ 	.word	0x00000bb0
        /*0288*/ 	.word	0x000000ff
        /*028c*/ 	.word	0x00000080
        /*0290*/ 	.short	0x0100
        /*0292*/ 	.byte	0x04
	.zero		1


	//   ....[17]....
        /*0294*/ 	.word	0x00000bc0
        /*0298*/ 	.word	0x000000ff
        /*029c*/ 	.word	0x00000088
        /*02a0*/ 	.short	0x0100
        /*02a2*/ 	.byte	0x04
	.zero		1


	//   ....[18]....
        /*02a4*/ 	.word	0x00000cc0
        /*02a8*/ 	.word	0x000000ff
        /*02ac*/ 	.word	0x00000090
        /*02b0*/ 	.short	0x0100
        /*02b2*/ 	.byte	0x04
	.zero		1


	//   ....[19]....
        /*02b4*/ 	.word	0x00000cd0
        /*02b8*/ 	.word	0x000000ff
        /*02bc*/ 	.word	0x000000a0
        /*02c0*/ 	.short	0x0100
        /*02c2*/ 	.byte	0x04
	.zero		1


	//   ....[20]....
        /*02c4*/ 	.word	0x00000ce0
        /*02c8*/ 	.word	0x000000ff
        /*02cc*/ 	.word	0x00000098
        /*02d0*/ 	.short	0x0100
        /*02d2*/ 	.byte	0x04
	.zero		1


	//   ....[21]....
        /*02d4*/ 	.word	0x00000cf0
        /*02d8*/ 	.word	0x000000ff
        /*02dc*/ 	.word	0x000000a8
        /*02e0*/ 	.short	0x0100
        /*02e2*/ 	.byte	0x04
	.zero		1


	//   ....[22]....
        /*02e4*/ 	.word	0x00000e00
        /*02e8*/ 	.word	0x000000ff
        /*02ec*/ 	.word	0x000000b0
        /*02f0*/ 	.short	0x0100
        /*02f2*/ 	.byte	0x06
	.zero		1


	//   ....[23]....
        /*02f4*/ 	.word	0x00001980
        /*02f8*/ 	.word	0x00000000
        /*02fc*/ 	.word	0x000000a0
        /*0300*/ 	.short	0x010a
        /*0302*/ 	.byte	0xff
	.zero		1


	//   ....[24]....
        /*0304*/ 	.word	0x000019a0
        /*0308*/ 	.word	0x00000000
        /*030c*/ 	.word	0x00000090
        /*0310*/ 	.short	0x0101
        /*0312*/ 	.byte	0xff
	.zero		1


	//   ....[25]....
        /*0314*/ 	.word	0x00001a00
        /*0318*/ 	.word	0x000000ff
        /*031c*/ 	.word	0x00000008
        /*0320*/ 	.short	0x010a
        /*0322*/ 	.byte	0x31
	.zero		1


	//   ....[26]....
        /*0324*/ 	.word	0x00001a90
        /*0328*/ 	.word	0x000000ff
        /*032c*/ 	.word	0x00000008
        /*0330*/ 	.short	0x010a
        /*0332*/ 	.byte	0x31
	.zero		1


	//   ....[27]....
        /*0334*/ 	.word	0x00001b90
        /*0338*/ 	.word	0x000000ff
        /*033c*/ 	.word	0x00000008
        /*0340*/ 	.short	0x010a
        /*0342*/ 	.byte	0x31
	.zero		1


	//   ....[28]....
        /*0344*/ 	.word	0x00001e80
        /*0348*/ 	.word	0x000000ff
        /*034c*/ 	.word	0x00000058
        /*0350*/ 	.short	0x0101
        /*0352*/ 	.byte	0x31
	.zero		1


	//   ....[29]....
        /*0354*/ 	.word	0x00001ea0
        /*0358*/ 	.word	0x000000ff
        /*035c*/ 	.word	0x00000008
        /*0360*/ 	.short	0x010a
        /*0362*/ 	.byte	0x31
	.zero		1


	//   ....[30]....
        /*0364*/ 	.word	0x00001f00
        /*0368*/ 	.word	0x000000ff
        /*036c*/ 	.word	0x00000008
        /*0370*/ 	.short	0x010a
        /*0372*/ 	.byte	0x31
	.zero		1


	//   ....[31]....
        /*0374*/ 	.word	0x00001ff0
        /*0378*/ 	.word	0x000000ff
        /*037c*/ 	.word	0x00000008
        /*0380*/ 	.short	0x010a
        /*0382*/ 	.byte	0x31
	.zero		1


	//   ....[32]....
        /*0384*/ 	.word	0x00002360
        /*0388*/ 	.word	0x00000003
        /*038c*/ 	.word	0x00000060
        /*0390*/ 	.short	0x010a
        /*0392*/ 	.byte	0xff
	.zero		1


	//   ....[33]....
        /*0394*/ 	.word	0x000024b0
        /*0398*/ 	.word	0x00000000
        /*039c*/ 	.word	0x00000000
        /*03a0*/ 	.short	0x0101
        /*03a2*/ 	.byte	0xff
	.zero		1


	//   ....[34]....
        /*03a4*/ 	.word	0x00002a60
        /*03a8*/ 	.word	0x00000000
        /*03ac*/ 	.word	0x00000008
        /*03b0*/ 	.short	0x010a
        /*03b2*/ 	.byte	0xff
	.zero		1


	//   ....[35]....
        /*03b4*/ 	.word	0x00002ba0
        /*03b8*/ 	.word	0x00000000
        /*03bc*/ 	.word	0x00000090
        /*03c0*/ 	.short	0x010a
        /*03c2*/ 	.byte	0xff
	.zero		1


	//   ....[36]....
        /*03c4*/ 	.word	0x00002c00
        /*03c8*/ 	.word	0x00000004
        /*03cc*/ 	.word	0x00000000
        /*03d0*/ 	.short	0x0101
        /*03d2*/ 	.byte	0xff
	.zero		1


	//   ....[37]....
        /*03d4*/ 	.word	0x00002c20
        /*03d8*/ 	.word	0x000000ff
        /*03dc*/ 	.word	0x00000070
        /*03e0*/ 	.short	0x010a
        /*03e2*/ 	.byte	0x04
	.zero		1


	//   ....[38]....
        /*03e4*/ 	.word	0x00002d40
        /*03e8*/ 	.word	0x00000000
        /*03ec*/ 	.word	0x00000060
        /*03f0*/ 	.short	0x010a
        /*03f2*/ 	.byte	0xff
	.zero		1


	//   ....[39]....
        /*03f4*/ 	.word	0x00002e50
        /*03f8*/ 	.word	0x00000000
        /*03fc*/ 	.word	0x00000000
        /*0400*/ 	.short	0x0101
        /*0402*/ 	.byte	0xff
	.zero		1


	//   ....[40]....
        /*0404*/ 	.word	0x00002ee0
        /*0408*/ 	.word	0x000000ff
        /*040c*/ 	.word	0x00000070
        /*0410*/ 	.short	0x0106
        /*0412*/ 	.byte	0x04
	.zero		1


	//   ....[41]....
        /*0414*/ 	.word	0x00002f00
        /*0418*/ 	.word	0x000000ff
        /*041c*/ 	.word	0x00000070
        /*0420*/ 	.short	0x010a
        /*0422*/ 	.byte	0x04
	.zero		1


	//   ....[42]....
        /*0424*/ 	.word	0x00002f90
        /*0428*/ 	.word	0x000000ff
        /*042c*/ 	.word	0x00000070
        /*0430*/ 	.short	0x0106
        /*0432*/ 	.byte	0x07
	.zero		1


	//   ....[43]....
        /*0434*/ 	.word	0x00002fd0
        /*0438*/ 	.word	0x00000000
        /*043c*/ 	.word	0x00000070
        /*0440*/ 	.short	0x010a
        /*0442*/ 	.byte	0xff
	.zero		1


	//   ....[44]....
        /*0444*/ 	.word	0x00003e00
        /*0448*/ 	.word	0x0000001b
        /*044c*/ 	.word	0x00000060
        /*0450*/ 	.short	0x010a
        /*0452*/ 	.byte	0xff
	.zero		1


	//   ....[45]....
        /*0454*/ 	.word	0x00003ee0
        /*0458*/ 	.word	0x0000001b
        /*045c*/ 	.word	0x00000000
        /*0460*/ 	.short	0x0101
        /*0462*/ 	.byte	0xff
	.zero		1


	//   ....[46]....
        /*0464*/ 	.word	0x00003fa0
        /*0468*/ 	.word	0x000000ff
        /*046c*/ 	.word	0x00000000
        /*0470*/ 	.short	0x010a
        /*0472*/ 	.byte	0x0c
	.zero		1


	//   ....[47]....
        /*0474*/ 	.word	0x00003ff0
        /*0478*/ 	.word	0x000000ff
        /*047c*/ 	.word	0x00000000
        /*0480*/ 	.short	0x010a
        /*0482*/ 	.byte	0x0c
	.zero		1


	//   ....[48]....
        /*0484*/ 	.word	0x00004010
        /*0488*/ 	.word	0x000000ff
        /*048c*/ 	.word	0x00000000
        /*0490*/ 	.short	0x010a
        /*0492*/ 	.byte	0x0c
	.zero		1


	//   ....[49]....
        /*0494*/ 	.word	0x00004080
        /*0498*/ 	.word	0x000000ff
        /*049c*/ 	.word	0x00000088
        /*04a0*/ 	.short	0x010a
        /*04a2*/ 	.byte	0x0c
	.zero		1


	//   ....[50]....
        /*04a4*/ 	.word	0x00004600
        /*04a8*/ 	.word	0x000000ff
        /*04ac*/ 	.word	0x00000000
        /*04b0*/ 	.short	0x010a
        /*04b2*/ 	.byte	0x0c
	.zero		1


	//   ....[51]....
        /*04b4*/ 	.word	0x000046f0
        /*04b8*/ 	.word	0x000000ff
        /*04bc*/ 	.word	0x00000000
        /*04c0*/ 	.short	0x010a
        /*04c2*/ 	.byte	0x0c
	.zero		1


	//   ....[52]....
        /*04c4*/ 	.word	0x00004ae0
        /*04c8*/ 	.word	0x000000ff
        /*04cc*/ 	.word	0x000000b0
        /*04d0*/ 	.short	0x010a
        /*04d2*/ 	.byte	0x0c
	.zero		1


	//   ....[53]....
        /*04d4*/ 	.word	0x00005040
        /*04d8*/ 	.word	0x00000008
        /*04dc*/ 	.word	0x00000060
        /*04e0*/ 	.short	0x010a
        /*04e2*/ 	.byte	0xff
	.zero		1


	//   ....[54]....
        /*04e4*/ 	.word	0x000051b0
        /*04e8*/ 	.word	0x00000000
        /*04ec*/ 	.word	0x00000000
        /*04f0*/ 	.short	0x0101
        /*04f2*/ 	.byte	0xff
	.zero		1


	//   ....[55]....
        /*04f4*/ 	.word	0x00005690
        /*04f8*/ 	.word	0x000000ff
        /*04fc*/ 	.word	0x00000058
        /*0500*/ 	.short	0x010a
        /*0502*/ 	.byte	0x15
	.zero		1


	//   ....[56]....
        /*0504*/ 	.word	0x00005870
        /*0508*/ 	.word	0x000000ff
        /*050c*/ 	.word	0x00000030
        /*0510*/ 	.short	0x010a
        /*0512*/ 	.byte	0x15
	.zero		1


	//   ....[57]....
        /*0514*/ 	.word	0x00005a20
        /*0518*/ 	.word	0x000000ff
        /*051c*/ 	.word	0x00000010
        /*0520*/ 	.short	0x010b
        /*0522*/ 	.byte	0x15
	.zero		1


	//   ....[58]....
        /*0524*/ 	.word	0x00005a30
        /*0528*/ 	.word	0x000000ff
        /*052c*/ 	.word	0x00000000
        /*0530*/ 	.short	0x0101
        /*0532*/ 	.byte	0x2e
	.zero		1


	//   ....[59]....
        /*0534*/ 	.word	0x00005a40
        /*0538*/ 	.word	0x000000ff
        /*053c*/ 	.word	0x00000038
        /*0540*/ 	.short	0x010a
        /*0542*/ 	.byte	0x15
	.zero		1


	//   ....[60]....
        /*0544*/ 	.word	0x00005c00
        /*0548*/ 	.word	0x000000ff
        /*054c*/ 	.word	0x00000018
        /*0550*/ 	.short	0x010b
        /*0552*/ 	.byte	0x15
	.zero		1


	//   ....[61]....
        /*0554*/ 	.word	0x00005c10
        /*0558*/ 	.word	0x000000ff
        /*055c*/ 	.word	0x00000000
        /*0560*/ 	.short	0x0101
        /*0562*/ 	.byte	0x2d
	.zero		1


	//   ....[62]....
        /*0564*/ 	.word	0x00005c20
        /*0568*/ 	.word	0x000000ff
        /*056c*/ 	.word	0x00000040
        /*0570*/ 	.short	0x010a
        /*0572*/ 	.byte	0x15
	.zero		1


	//   ....[63]....
        /*0574*/ 	.word	0x00005df0
        /*0578*/ 	.word	0x000000ff
        /*057c*/ 	.word	0x00000020
        /*0580*/ 	.short	0x010b
        /*0582*/ 	.byte	0x15
	.zero		1


	//   ....[64]....
        /*0584*/ 	.word	0x00005e00
        /*0588*/ 	.word	0x000000ff
        /*058c*/ 	.word	0x00000000
        /*0590*/ 	.short	0x0101
        /*0592*/ 	.byte	0x26
	.zero		1


	//   ....[65]....
        /*0594*/ 	.word	0x00005e10
        /*0598*/ 	.word	0x000000ff
        /*059c*/ 	.word	0x00000048
        /*05a0*/ 	.short	0x010a
        /*05a2*/ 	.byte	0x15
	.zero		1


	//   ....[66]....
        /*05a4*/ 	.word	0x00005fe0
        /*05a8*/ 	.word	0x000000ff
        /*05ac*/ 	.word	0x00000028
        /*05b0*/ 	.short	0x010b
        /*05b2*/ 	.byte	0x15
	.zero		1


	//   ....[67]....
        /*05b4*/ 	.word	0x00005ff0
        /*05b8*/ 	.word	0x000000ff
        /*05bc*/ 	.word	0x00000000
        /*05c0*/ 	.short	0x0101
        /*05c2*/ 	.byte	0x25
	.zero		1


	//   ....[68]....
        /*05c4*/ 	.word	0x00006000
        /*05c8*/ 	.word	0x000000ff
        /*05cc*/ 	.word	0x00000030
        /*05d0*/ 	.short	0x010a
        /*05d2*/ 	.byte	0x15
	.zero		1


	//   ....[69]....
        /*05d4*/ 	.word	0x000061e0
        /*05d8*/ 	.word	0x000000ff
        /*05dc*/ 	.word	0x00000010
        /*05e0*/ 	.short	0x010b
        /*05e2*/ 	.byte	0x15
	.zero		1


	//   ....[70]....
        /*05e4*/ 	.word	0x000061f0
        /*05e8*/ 	.word	0x000000ff
        /*05ec*/ 	.word	0x00000000
        /*05f0*/ 	.short	0x0101
        /*05f2*/ 	.byte	0x2e
	.zero		1


	//   ....[71]....
        /*05f4*/ 	.word	0x00006200
        /*05f8*/ 	.word	0x000000ff
        /*05fc*/ 	.word	0x00000038
        /*0600*/ 	.short	0x010a
        /*0602*/ 	.byte	0x15
	.zero		1


	//   ....[72]....
        /*0604*/ 	.word	0x000063e0
        /*0608*/ 	.word	0x000000ff
        /*060c*/ 	.word	0x00000018
        /*0610*/ 	.short	0x010b
        /*0612*/ 	.byte	0x15
	.zero		1


	//   ....[73]....
        /*0614*/ 	.word	0x000063f0
        /*0618*/ 	.word	0x000000ff
        /*061c*/ 	.word	0x00000000
        /*0620*/ 	.short	0x0101
        /*0622*/ 	.byte	0x2d
	.zero		1


	//   ....[74]....
        /*0624*/ 	.word	0x00006400
        /*0628*/ 	.word	0x000000ff
        /*062c*/ 	.word	0x00000040
        /*0630*/ 	.short	0x010a
        /*0632*/ 	.byte	0x15
	.zero		1


	//   ....[75]....
        /*0634*/ 	.word	0x000065d0
        /*0638*/ 	.word	0x000000ff
        /*063c*/ 	.word	0x00000020
        /*0640*/ 	.short	0x010b
        /*0642*/ 	.byte	0x15
	.zero		1


	//   ....[76]....
        /*0644*/ 	.word	0x000065e0
        /*0648*/ 	.word	0x000000ff
        /*064c*/ 	.word	0x00000000
        /*0650*/ 	.short	0x0101
        /*0652*/ 	.byte	0x26
	.zero		1


	//   ....[77]....
        /*0654*/ 	.word	0x000065f0
        /*0658*/ 	.word	0x000000ff
        /*065c*/ 	.word	0x00000048
        /*0660*/ 	.short	0x010a
        /*0662*/ 	.byte	0x15
	.zero		1


	//   ....[78]....
        /*0664*/ 	.word	0x00006830
        /*0668*/ 	.word	0x000000ff
        /*066c*/ 	.word	0x00000028
        /*0670*/ 	.short	0x010b
        /*0672*/ 	.byte	0x15
	.zero		1


	//   ....[79]....
        /*0674*/ 	.word	0x00006840
        /*0678*/ 	.word	0x000000ff
        /*067c*/ 	.word	0x00000000
        /*0680*/ 	.short	0x0101
        /*0682*/ 	.byte	0x25
	.zero		1


	//   ....[80]....
        /*0684*/ 	.word	0x00006870
        /*0688*/ 	.word	0x000000ff
        /*068c*/ 	.word	0x00000030
        /*0690*/ 	.short	0x010a
        /*0692*/ 	.byte	0x15
	.zero		1


	//   ....[81]....
        /*0694*/ 	.word	0x00006890
        /*0698*/ 	.word	0x000000ff
        /*069c*/ 	.word	0x00000038
        /*06a0*/ 	.short	0x010a
        /*06a2*/ 	.byte	0x15
	.zero		1


	//   ....[82]....
        /*06a4*/ 	.word	0x000068b0
        /*06a8*/ 	.word	0x000000ff
        /*06ac*/ 	.word	0x00000040
        /*06b0*/ 	.short	0x010a
        /*06b2*/ 	.byte	0x15
	.zero		1


	//   ....[83]....
        /*06b4*/ 	.word	0x00006900
        /*06b8*/ 	.word	0x00000002
        /*06bc*/ 	.word	0x00000048
        /*06c0*/ 	.short	0x010a
        /*06c2*/ 	.byte	0xff
	.zero		1


	//   ....[84]....
        /*06c4*/ 	.word	0x00006c70
        /*06c8*/ 	.word	0x00000000
        /*06cc*/ 	.word	0x00000060
        /*06d0*/ 	.short	0x010a
        /*06d2*/ 	.byte	0xff
	.zero		1


	//   ....[85]....
        /*06d4*/ 	.word	0x00006d40
        /*06d8*/ 	.word	0x00000000
        /*06dc*/ 	.word	0x00000000
        /*06e0*/ 	.short	0x0101
        /*06e2*/ 	.byte	0xff
	.zero		1


	//   ....[86]....
        /*06e4*/ 	.word	0x000079f0
        /*06e8*/ 	.word	0x000000ff
        /*06ec*/ 	.word	0x00000010
        /*06f0*/ 	.short	0x010a
        /*06f2*/ 	.byte	0x2c
	.zero		1


	//   ....[87]....
        /*06f4*/ 	.word	0x00007ad0
        /*06f8*/ 	.word	0x000000ff
        /*06fc*/ 	.word	0x00000080
        /*0700*/ 	.short	0x010a
        /*0702*/ 	.byte	0x2c
	.zero		1


	//   ....[88]....
        /*0704*/ 	.word	0x00007c50
        /*0708*/ 	.word	0x000000ff
        /*070c*/ 	.word	0x00000010
        /*0710*/ 	.short	0x010a
        /*0712*/ 	.byte	0x2c
	.zero		1


	//   ....[89]....
        /*0714*/ 	.word	0x00007d70
        /*0718*/ 	.word	0x000000ff
        /*071c*/ 	.word	0x00000080
        /*0720*/ 	.short	0x010a
        /*0722*/ 	.byte	0x2c
	.zero		1


	//   ....[90]....
        /*0724*/ 	.word	0x000093b0
        /*0728*/ 	.word	0x00000000
        /*072c*/ 	.word	0x00000000
        /*0730*/ 	.short	0x0101
        /*0732*/ 	.byte	0xff
	.zero		1


	//   ....[91]....
        /*0734*/ 	.word	0x000093c0
        /*0738*/ 	.word	0x00000003
        /*073c*/ 	.word	0x00000010
        /*0740*/ 	.short	0x010a
        /*0742*/ 	.byte	0xff
	.zero		1


	//   ....[92]....
        /*0744*/ 	.word	0x00009490
        /*0748*/ 	.word	0x00000003
        /*074c*/ 	.word	0x00000010
        /*0750*/ 	.short	0x010a
        /*0752*/ 	.byte	0xff
	.zero		1


	//   ....[93]....
        /*0754*/ 	.word	0x00009bc0
        /*0758*/ 	.word	0x000000ff
        /*075c*/ 	.word	0x00000000
        /*0760*/ 	.short	0x0101
        /*0762*/ 	.byte	0x04
	.zero		1


	//   ....[94]....
        /*0764*/ 	.word	0x0000a9f0
        /*0768*/ 	.word	0x0000000d
        /*076c*/ 	.word	0x00000000
        /*0770*/ 	.short	0x0101
        /*0772*/ 	.byte	0xff
	.zero		1


	//   ....[95]....
        /*0774*/ 	.word	0x0000aa50
        /*0778*/ 	.word	0x0000000b
        /*077c*/ 	.word	0x00000010
        /*0780*/ 	.short	0x010a
        /*0782*/ 	.byte	0xff
	.zero		1


	//   ....[96]....
        /*0784*/ 	.word	0x0000ab50
        /*0788*/ 	.word	0x0000000b
        /*078c*/ 	.word	0x00000010
        /*0790*/ 	.short	0x010a
        /*0792*/ 	.byte	0xff
	.zero		1


	//   ....[97]....
        /*0794*/ 	.word	0x0000c020
        /*0798*/ 	.word	0x00000003
        /*079c*/ 	.word	0x00000000
        /*07a0*/ 	.short	0x0101
        /*07a2*/ 	.byte	0xff
	.zero		1


	//   ....[98]....
        /*07a4*/ 	.word	0x0000c040
        /*07a8*/ 	.word	0x00000000
        /*07ac*/ 	.word	0x00000010
        /*07b0*/ 	.short	0x010a
        /*07b2*/ 	.byte	0xff
	.zero		1


	//   ....[99]....
        /*07b4*/ 	.word	0x0000c100
        /*07b8*/ 	.word	0x00000000
        /*07bc*/ 	.word	0x00000010
        /*07c0*/ 	.short	0x010a
        /*07c2*/ 	.byte	0xff
	.zero		1


	//   ....[100]....
        /*07c4*/ 	.word	0x0000d640
        /*07c8*/ 	.word	0x00000003
        /*07cc*/ 	.word	0x00000000
        /*07d0*/ 	.short	0x0101
        /*07d2*/ 	.byte	0xff
	.zero		1


	//   ....[101]....
        /*07d4*/ 	.word	0x0000d6a0
        /*07d8*/ 	.word	0x00000008
        /*07dc*/ 	.word	0x00000010
        /*07e0*/ 	.short	0x010a
        /*07e2*/ 	.byte	0xff
	.zero		1


	//   ....[102]....
        /*07e4*/ 	.word	0x0000d7a0
        /*07e8*/ 	.word	0x00000008
        /*07ec*/ 	.word	0x00000010
        /*07f0*/ 	.short	0x010a
        /*07f2*/ 	.byte	0xff
	.zero		1


	//   ....[103]....
        /*07f4*/ 	.word	0x0000ecd0
        /*07f8*/ 	.word	0x00000003
        /*07fc*/ 	.word	0x00000000
        /*0800*/ 	.short	0x0101
        /*0802*/ 	.byte	0xff
	.zero		1


	//   ....[104]....
        /*0804*/ 	.word	0x0000ecf0
        /*0808*/ 	.word	0x00000008
        /*080c*/ 	.word	0x00000010
        /*0810*/ 	.short	0x010a
        /*0812*/ 	.byte	0xff
	.zero		1


	//   ....[105]....
        /*0814*/ 	.word	0x0000edb0
        /*0818*/ 	.word	0x00000008
        /*081c*/ 	.word	0x00000010
        /*0820*/ 	.short	0x010a
        /*0822*/ 	.byte	0xff
	.zero		1


	//   ....[106]....
        /*0824*/ 	.word	0x00010370
        /*0828*/ 	.word	0x00000003
        /*082c*/ 	.word	0x00000000
        /*0830*/ 	.short	0x0101
        /*0832*/ 	.byte	0xff
	.zero		1


	//   ....[107]....
        /*0834*/ 	.word	0x00010390
        /*0838*/ 	.word	0x00000000
        /*083c*/ 	.word	0x00000010
        /*0840*/ 	.short	0x010a
        /*0842*/ 	.byte	0xff
	.zero		1


	//   ....[108]....
        /*0844*/ 	.word	0x00010450
        /*0848*/ 	.word	0x00000000
        /*084c*/ 	.word	0x00000010
        /*0850*/ 	.short	0x010a
        /*0852*/ 	.byte	0xff
	.zero		1


	//   ....[109]....
        /*0854*/ 	.word	0x00011960
        /*0858*/ 	.word	0x00000003
        /*085c*/ 	.word	0x00000000
        /*0860*/ 	.short	0x0101
        /*0862*/ 	.byte	0xff
	.zero		1


	//   ....[110]....
        /*0864*/ 	.word	0x00011980
        /*0868*/ 	.word	0x00000000
        /*086c*/ 	.word	0x00000010
        /*0870*/ 	.short	0x010a
        /*0872*/ 	.byte	0xff
	.zero		1


	//   ....[111]....
        /*0874*/ 	.word	0x00011a30
        /*0878*/ 	.word	0x00000000
        /*087c*/ 	.word	0x00000010
        /*0880*/ 	.short	0x010a
        /*0882*/ 	.byte	0xff
	.zero		1


	//   ....[112]....
        /*0884*/ 	.word	0x00012f50
        /*0888*/ 	.word	0x00000003
        /*088c*/ 	.word	0x00000000
        /*0890*/ 	.short	0x0101
        /*0892*/ 	.byte	0xff
	.zero		1


	//   ....[113]....
        /*0894*/ 	.word	0x00013050
        /*0898*/ 	.word	0x000000ff
        /*089c*/ 	.word	0x000000b0
        /*08a0*/ 	.short	0x0101
        /*08a2*/ 	.byte	0x2c
	.zero		1


	//   ....[114]....
        /*08a4*/ 	.word	0x000131f0
        /*08a8*/ 	.word	0x000000ff
        /*08ac*/ 	.word	0x00000000
        /*08b0*/ 	.short	0x0101
        /*08b2*/ 	.byte	0x04
	.zero		1


	//   ....[115]....
        /*08b4*/ 	.word	0x00013210
        /*08b8*/ 	.word	0x00000000
        /*08bc*/ 	.word	0x000000a0
        /*08c0*/ 	.short	0x010a
        /*08c2*/ 	.byte	0xff
	.zero		1


	//   ....[116]....
        /*08c4*/ 	.word	0x00013270
        /*08c8*/ 	.word	0x00000000
        /*08cc*/ 	.word	0x00000008
        /*08d0*/ 	.short	0x010a
        /*08d2*/ 	.byte	0xff
	.zero		1


	//   ....[117]....
        /*08d4*/ 	.word	0x000132d0
        /*08d8*/ 	.word	0x00000000
        /*08dc*/ 	.word	0x00000008
        /*08e0*/ 	.short	0x010a
        /*08e2*/ 	.byte	0xff
	.zero		1


	//   ....[118]....
        /*08e4*/ 	.word	0x00013320
        /*08e8*/ 	.word	0x00000003
        /*08ec*/ 	.word	0x00000060
        /*08f0*/ 	.short	0x010a
        /*08f2*/ 	.byte	0xff
	.zero		1


	//   ....[119]....
        /*08f4*/ 	.word	0x00013370
        /*08f8*/ 	.word	0x00000000
        /*08fc*/ 	.word	0x00000090
        /*0900*/ 	.short	0x010a
        /*0902*/ 	.byte	0xff
	.zero		1


	//   ....[120]....
        /*0904*/ 	.word	0x000133d0
        /*0908*/ 	.word	0x00000000
        /*090c*/ 	.word	0x00000070
        /*0910*/ 	.short	0x010a
        /*0912*/ 	.byte	0xff
	.zero		1


	//   ....[121]....
        /*0914*/ 	.word	0x00013420
        /*0918*/ 	.word	0x00000000
        /*091c*/ 	.word	0x00000060
        /*0920*/ 	.short	0x010a
        /*0922*/ 	.byte	0xff
	.zero		1


	//   ....[122]....
        /*0924*/ 	.word	0x00013480
        /*0928*/ 	.word	0x00000000
        /*092c*/ 	.word	0x00000070
        /*0930*/ 	.short	0x010a
        /*0932*/ 	.byte	0xff
	.zero		1


	//   ....[123]....
        /*0934*/ 	.word	0x000134d0
        /*0938*/ 	.word	0x0000001b
        /*093c*/ 	.word	0x00000060
        /*0940*/ 	.short	0x010a
        /*0942*/ 	.byte	0xff
	.zero		1


	//   ....[124]....
        /*0944*/ 	.word	0x00013530
        /*0948*/ 	.word	0x00000007
        /*094c*/ 	.word	0x00000000
        /*0950*/ 	.short	0x010a
        /*0952*/ 	.byte	0xff
	.zero		1


	//   ....[125]....
        /*0954*/ 	.word	0x00013590
        /*0958*/ 	.word	0x00000007
        /*095c*/ 	.word	0x00000088
        /*0960*/ 	.short	0x010a
        /*0962*/ 	.byte	0xff
	.zero		1


	//   ....[126]....
        /*0964*/ 	.word	0x000135f0
        /*0968*/ 	.word	0x00000007
        /*096c*/ 	.word	0x00000000
        /*0970*/ 	.short	0x010a
        /*0972*/ 	.byte	0xff
	.zero		1


	//   ....[127]....
        /*0974*/ 	.word	0x00013650
        /*0978*/ 	.word	0x00000000
        /*097c*/ 	.word	0x000000b0
        /*0980*/ 	.short	0x010a
        /*0982*/ 	.byte	0xff
	.zero		1


	//   ....[128]....
        /*0984*/ 	.word	0x000136a0
        /*0988*/ 	.word	0x00000008
        /*098c*/ 	.word	0x00000060
        /*0990*/ 	.short	0x010a
        /*0992*/ 	.byte	0xff
	.zero		1


	//   ....[129]....
        /*0994*/ 	.word	0x00013700
        /*0998*/ 	.word	0x00000000
        /*099c*/ 	.word	0x00000058
        /*09a0*/ 	.short	0x010a
        /*09a2*/ 	.byte	0xff
	.zero		1


	//   ....[130]....
        /*09a4*/ 	.word	0x00013760
        /*09a8*/ 	.word	0x00000000
        /*09ac*/ 	.word	0x00000030
        /*09b0*/ 	.short	0x010a
        /*09b2*/ 	.byte	0xff
	.zero		1


	//   ....[131]....
        /*09b4*/ 	.word	0x000137c0
        /*09b8*/ 	.word	0x00000000
        /*09bc*/ 	.word	0x00000038
        /*09c0*/ 	.short	0x010a
        /*09c2*/ 	.byte	0xff
	.zero		1


	//   ....[132]....
        /*09c4*/ 	.word	0x00013820
        /*09c8*/ 	.word	0x00000000
        /*09cc*/ 	.word	0x00000040
        /*09d0*/ 	.short	0x010a
        /*09d2*/ 	.byte	0xff
	.zero		1


	//   ....[133]....
        /*09d4*/ 	.word	0x00013880
        /*09d8*/ 	.word	0x00000000
        /*09dc*/ 	.word	0x00000048
        /*09e0*/ 	.short	0x010a
        /*09e2*/ 	.byte	0xff
	.zero		1


	//   ....[134]....
        /*09e4*/ 	.word	0x000138e0
        /*09e8*/ 	.word	0x00000007
        /*09ec*/ 	.word	0x00000030
        /*09f0*/ 	.short	0x010a
        /*09f2*/ 	.byte	0xff
	.zero		1


	//   ....[135]....
        /*09f4*/ 	.word	0x00013940
        /*09f8*/ 	.word	0x00000007
        /*09fc*/ 	.word	0x00000038
        /*0a00*/ 	.short	0x010a
        /*0a02*/ 	.byte	0xff
	.zero		1


	//   ....[136]....
        /*0a04*/ 	.word	0x000139a0
        /*0a08*/ 	.word	0x00000007
        /*0a0c*/ 	.word	0x00000040
        /*0a10*/ 	.short	0x010a
        /*0a12*/ 	.byte	0xff
	.zero		1


	//   ....[137]....
        /*0a14*/ 	.word	0x00013a00
        /*0a18*/ 	.word	0x00000007
        /*0a1c*/ 	.word	0x00000048
        /*0a20*/ 	.short	0x010a
        /*0a22*/ 	.byte	0xff
	.zero		1


	//   ....[138]....
        /*0a24*/ 	.word	0x00013a60
        /*0a28*/ 	.word	0x00000000
        /*0a2c*/ 	.word	0x00000030
        /*0a30*/ 	.short	0x010a
        /*0a32*/ 	.byte	0xff
	.zero		1


	//   ....[139]....
        /*0a34*/ 	.word	0x00013ac0
        /*0a38*/ 	.word	0x00000000
        /*0a3c*/ 	.word	0x00000038
        /*0a40*/ 	.short	0x010a
        /*0a42*/ 	.byte	0xff
	.zero		1


	//   ....[140]....
        /*0a44*/ 	.word	0x00013b20
        /*0a48*/ 	.word	0x00000002
        /*0a4c*/ 	.word	0x00000040
        /*0a50*/ 	.short	0x010a
        /*0a52*/ 	.byte	0xff
	.zero		1


	//   ....[141]....
        /*0a54*/ 	.word	0x00013b70
        /*0a58*/ 	.word	0x00000000
        /*0a5c*/ 	.word	0x00000060
        /*0a60*/ 	.short	0x010a
        /*0a62*/ 	.byte	0xff
	.zero		1


	//   ....[142]....
        /*0a64*/ 	.word	0x00013bd0
        /*0a68*/ 	.word	0x00000003
        /*0a6c*/ 	.word	0x00000010
        /*0a70*/ 	.short	0x010a
        /*0a72*/ 	.byte	0xff
	.zero		1


	//   ....[143]....
        /*0a74*/ 	.word	0x00013c30
        /*0a78*/ 	.word	0x00000003
        /*0a7c*/ 	.word	0x00000080
        /*0a80*/ 	.short	0x010a
        /*0a82*/ 	.byte	0xff
	.zero		1


	//   ....[144]....
        /*0a84*/ 	.word	0x00013c80
        /*0a88*/ 	.word	0x00000003
        /*0a8c*/ 	.word	0x00000010
        /*0a90*/ 	.short	0x010a
        /*0a92*/ 	.byte	0xff
	.zero		1


	//   ....[145]....
        /*0a94*/ 	.word	0x00013cd0
        /*0a98*/ 	.word	0x0000000b
        /*0a9c*/ 	.word	0x00000010
        /*0aa0*/ 	.short	0x010a
        /*0aa2*/ 	.byte	0xff
	.zero		1


	//   ....[146]....
        /*0aa4*/ 	.word	0x00013d20
        /*0aa8*/ 	.word	0x00000000
        /*0aac*/ 	.word	0x00000010
        /*0ab0*/ 	.short	0x010a
        /*0ab2*/ 	.byte	0xff
	.zero		1


	//   ....[147]....
        /*0ab4*/ 	.word	0x00013d70
        /*0ab8*/ 	.word	0x00000008
        /*0abc*/ 	.word	0x00000010
        /*0ac0*/ 	.short	0x010a
        /*0ac2*/ 	.byte	0xff
	.zero		1


	//   ....[148]....
        /*0ac4*/ 	.word	0x00013dc0
        /*0ac8*/ 	.word	0x00000008
        /*0acc*/ 	.word	0x00000010
        /*0ad0*/ 	.short	0x010a
        /*0ad2*/ 	.byte	0xff
	.zero		1


	//   ....[149]....
        /*0ad4*/ 	.word	0x00013e10
        /*0ad8*/ 	.word	0x00000000
        /*0adc*/ 	.word	0x00000010
        /*0ae0*/ 	.short	0x010a
        /*0ae2*/ 	.byte	0xff
	.zero		1


	//   ....[150]....
        /*0ae4*/ 	.word	0x00013e60
        /*0ae8*/ 	.word	0x00000000
        /*0aec*/ 	.word	0x00000010
        /*0af0*/ 	.short	0x010a
        /*0af2*/ 	.byte	0xff
	.zero		1


	//----- nvinfo : EIATTR_NUM_MBARRIERS
	.align		4
.L_47:
        /*0af4*/ 	.byte	0x03, 0x38
        /*0af6*/ 	.short	0x0017


	//----- nvinfo : EIATTR_EXIT_INSTR_OFFSETS
	.align		4
        /*0af8*/ 	.byte	0x04, 0x1c
        /*0afa*/ 	.short	(.L_49 - .L_48)


	//   ....[0]....
.L_48:
        /*0afc*/ 	.word	0x00002a90


	//   ....[1]....
        /*0b00*/ 	.word	0x00002fa0


	//   ....[2]....
        /*0b04*/ 	.word	0x00003000


	//   ....[3]....
        /*0b08*/ 	.word	0x00004d40


	//   ....[4]....
        /*0b0c*/ 	.word	0x00006930


	//   ....[5]....
        /*0b10*/ 	.word	0x00006970


	//   ....[6]....
        /*0b14*/ 	.word	0x000130d0


	//   ....[7]....
        /*0b18*/ 	.word	0x00013150


	//   ....[8]....
        /*0b1c*/ 	.word	0x00013180


	//   ....[9]....
        /*0b20*/ 	.word	0x00013200


	//----- nvinfo : EIATTR_MAX_THREADS
	.align		4
.L_49:
        /*0b24*/ 	.byte	0x04, 0x05
        /*0b26*/ 	.short	(.L_51 - .L_50)
.L_50:
        /*0b28*/ 	.word	0x00000100
        /*0b2c*/ 	.word	0x00000001
        /*0b30*/ 	.word	0x00000001


	//----- nvinfo : EIATTR_CRS_STACK_SIZE
	.align		4
.L_51:
        /*0b34*/ 	.byte	0x04, 0x1e
        /*0b36*/ 	.short	(.L_53 - .L_52)
.L_52:
        /*0b38*/ 	.word	0x00000000


	//----- nvinfo : EIATTR_CBANK_PARAM_SIZE
	.align		4
.L_53:
        /*0b3c*/ 	.byte	0x03, 0x19
        /*0b3e*/ 	.short	0x0c00


	//----- nvinfo : EIATTR_PARAM_CBANK
	.align		4
        /*0b40*/ 	.byte	0x04, 0x0a
        /*0b42*/ 	.short	(.L_55 - .L_54)
	.align		4
.L_54:
        /*0b44*/ 	.word	index@(.nv.constant0._ZN7cutlass13device_kernelINS_4gemm6kernel13GemmUniversalIN4cute5tupleIJiiiiEEENS1_10collective13CollectiveMmaINS1_46MainloopSm100TmaUmmaWarpSpecializedBlockScaledILi1ELi2ELi1ENS5_IJNS4_1CILi4EEENSA_ILi1EEESC_EEEEENS5_IJNSA_ILi128EEENSA_ILi256EEESG_EEENS5_IJNS_12float_e4m3_tENS_13float_ue8m0_tEEEENS5_IJNS5_IJlSC_lEEENS4_6LayoutINS5_IJNS5_IJNS5_IJNSA_ILi32EEESB_EEEiEEESP_NS5_IJSC_iEEEEEENS5_IJNS5_IJNS5_IJNSA_ILi16EEESB_EEEiEEENS5_IJNS5_IJNSA_ILi0EEESC_EEENSA_ILi512EEEEEENS5_IJSV_iEEEEEEEEEEESK_S12_NS4_8TiledMMAINS4_8MMA_AtomIJNS4_21SM100_MMA_MXF8F6F4_SSISI_SI_fSJ_Li128ELi256ELNS4_4UMMA5MajorE0ELS17_0ELNS16_7ScaleInE0ELS18_0EEEEEENSM_INS5_IJSC_SC_SC_EEENS5_IJSV_SV_SV_EEEEENS5_IJNS4_10UnderscoreES1E_S1E_EEEEENS5_IJNS4_13SM90_TMA_LOADES1H_EEENS5_IJNS4_14ComposedLayoutINS4_7SwizzleILi3ELi4ELi3EEENS4_18smem_ptr_flag_bitsILi8EEENSM_INS5_IJNSA_ILi8EEESF_EEENS5_IJSF_SC_EEEEEEENSM_INS5_IJNS5_IJNS5_IJSO_SC_EEENS5_IJSN_SC_EEEEEESC_NS5_IJSB_NSA_ILi2EEEEEEEEENS5_IJNS5_IJNS5_IJST_SX_EEESW_EEESV_NS5_IJSC_SX_EEEEEEEEEEEvNS4_8identityENS5_IJNS4_23SM90_TMA_LOAD_MULTICASTES26_EEENS5_IJS1S_NSM_INS5_IJNS5_IJNS5_IJSO_S1W_EEES1U_EEESC_S1X_EEENS5_IJS20_SV_NS5_IJSC_NSA_ILi1024EEEEEEEEEEEEEEvS25_EENS_8epilogue10collective18CollectiveEpilogueINS2H_23Sm100TmaWarpSpecializedILi4ELi2ELi32ELb1ELb0EEEJNS5_IJNSA_ILi64EEESG_SG_EEENS5_IJNSM_IS2M_SC_EENSM_INS5_IJSN_S1W_EEENS5_IJSC_SF_EEEEEEEENS_10bfloat16_tESL_S2T_SL_NS2H_6fusion15FusionCallbacksIS2L_NS2U_17LinearCombinationIS2T_fS2T_fLNS_15FloatRoundStyleE2EEES2N_S2S_JEEENS4_5SM1004TMEM4LOAD26SM100_TMEM_LOAD_32dp32b32xES1H_NS1J_INS1K_ILi2ELi4ELi3EEENS1M_ILi16EEENSM_INS5_IJS1O_SN_EEES1U_EEEENS4_39AutoVectorizingCopyWithAssumedAlignmentILi128EEENS4_14SM90_TMA_STOREES38_S3A_S3A_EEEvvEEEEvNT_6ParamsE)
        /*0b48*/ 	.short	0x0380
        /*0b4a*/ 	.short	0x0c00


	//----- nvinfo : EIATTR_SW_WAR
	.align		4
.L_55:
        /*0b4c*/ 	.byte	0x04, 0x36
        /*0b4e*/ 	.short	(.L_57 - .L_56)
.L_56:
        /*0b50*/ 	.word	0x00000008
.L_57:


//--------------------- .nv.callgraph             --------------------------
	.section	.nv.callgraph,"",@"SHT_CUDA_CALLGRAPH"
	.align	4
	.sectionentsize	8
	.align		4
        /*0000*/ 	.word	0x00000000
	.align		4
        /*0004*/ 	.word	0xffffffff
	.align		4
        /*0008*/ 	.word	index@(_ZN7cutlass13device_kernelINS_4gemm6kernel13GemmUniversalIN4cute5tupleIJiiiiEEENS1_10collective13CollectiveMmaINS1_46MainloopSm100TmaUmmaWarpSpecializedBlockScaledILi1ELi2ELi1ENS5_IJNS4_1CILi4EEENSA_ILi1EEESC_EEEEENS5_IJNSA_ILi128EEENSA_ILi256EEESG_EEENS5_IJNS_12float_e4m3_tENS_13float_ue8m0_tEEEENS5_IJNS5_IJlSC_lEEENS4_6LayoutINS5_IJNS5_IJNS5_IJNSA_ILi32EEESB_EEEiEEESP_NS5_IJSC_iEEEEEENS5_IJNS5_IJNS5_IJNSA_ILi16EEESB_EEEiEEENS5_IJNS5_IJNSA_ILi0EEESC_EEENSA_ILi512EEEEEENS5_IJSV_iEEEEEEEEEEESK_S12_NS4_8TiledMMAINS4_8MMA_AtomIJNS4_21SM100_MMA_MXF8F6F4_SSISI_SI_fSJ_Li128ELi256ELNS4_4UMMA5MajorE0ELS17_0ELNS16_7ScaleInE0ELS18_0EEEEEENSM_INS5_IJSC_SC_SC_EEENS5_IJSV_SV_SV_EEEEENS5_IJNS4_10UnderscoreES1E_S1E_EEEEENS5_IJNS4_13SM90_TMA_LOADES1H_EEENS5_IJNS4_14ComposedLayoutINS4_7SwizzleILi3ELi4ELi3EEENS4_18smem_ptr_flag_bitsILi8EEENSM_INS5_IJNSA_ILi8EEESF_EEENS5_IJSF_SC_EEEEEEENSM_INS5_IJNS5_IJNS5_IJSO_SC_EEENS5_IJSN_SC_EEEEEESC_NS5_IJSB_NSA_ILi2EEEEEEEEENS5_IJNS5_IJNS5_IJST_SX_EEESW_EEESV_NS5_IJSC_SX_EEEEEEEEEEEvNS4_8identityENS5_IJNS4_23SM90_TMA_LOAD_MULTICASTES26_EEENS5_IJS1S_NSM_INS5_IJNS5_IJNS5_IJSO_S1W_EEES1U_EEESC_S1X_EEENS5_IJS20_SV_NS5_IJSC_NSA_ILi1024EEEEEEEEEEEEEEvS25_EENS_8epilogue10collective18CollectiveEpilogueINS2H_23Sm100TmaWarpSpecializedILi4ELi2ELi32ELb1ELb0EEEJNS5_IJNSA_ILi64EEESG_SG_EEENS5_IJNSM_IS2M_SC_EENSM_INS5_IJSN_S1W_EEENS5_IJSC_SF_EEEEEEEENS_10bfloat16_tESL_S2T_SL_NS2H_6fusion15FusionCallbacksIS2L_NS2U_17LinearCombinationIS2T_fS2T_fLNS_15FloatRoundStyleE2EEES2N_S2S_JEEENS4_5SM1004TMEM4LOAD26SM100_TMEM_LOAD_32dp32b32xES1H_NS1J_INS1K_ILi2ELi4ELi3EEENS1M_ILi16EEENSM_INS5_IJS1O_SN_EEES1U_EEEENS4_39AutoVectorizingCopyWithAssumedAlignmentILi128EEENS4_14SM90_TMA_STOREES38_S3A_S3A_EEEvvEEEEvNT_6ParamsE)
	.align		4
        /*000c*/ 	.word	index@(__assertfail)
	.align		4
        /*0010*/ 	.word	0x00000000
	.align		4
        /*0014*/ 	.word	0xfffffffe
	.align		4
        /*0018*/ 	.word	0x00000000
	.align		4
        /*001c*/ 	.word	0xfffffffd
	.align		4
        /*0020*/ 	.word	0x00000000
	.align		4
        /*0024*/ 	.word	0xfffffffc


//--------------------- .nv.constant4             --------------------------
	.section	.nv.constant4,"a",@progbits
	.align	8
	.align		8
.nv.constant4:
        /*0000*/ 	.dword	__assertfail
	.align		8
        /*0008*/ 	.dword	__unnamed_1
	.align		8
        /*0010*/ 	.dword	__unnamed_2
	.align		8
        /*0018*/ 	.dword	_ZN40_INTERNAL_95cdb4a9_4_k_cu_682e453b_377754cuda3std3__45__cpo5beginE
	.align		8
        /*0020*/ 	.dword	_ZN40_INTERNAL_95cdb4a9_4_k_cu_682e453b_377754cuda3std3__45__cpo3endE
	.align		8
        /*0028*/ 	.dword	_ZN40_INTERNAL_95cdb4a9_4_k_cu_682e453b_377754cuda3std3__45__cpo6cbeginE
	.align		8
        /*0030*/ 	.dword	_ZN40_INTERNAL_95cdb4a9_4_k_cu_682e453b_377754cuda3std3__45__cpo4cendE
	.align		8
        /*0038*/ 	.dword	_ZN40_INTERNAL_95cdb4a9_4_k_cu_682e453b_377754cuda3std3__442_GLOBAL__N__95cdb4a9_4_k_cu_682e453b_377756ignoreE
	.align		8
        /*0040*/ 	.dword	_ZN40_INTERNAL_95cdb4a9_4_k_cu_682e453b_377754cuda3std3__419piecewise_constructE
	.align		8
        /*0048*/ 	.dword	_ZN40_INTERNAL_95cdb4a9_4_k_cu_682e453b_377754cuda3std3__48in_placeE
	.align		8
        /*0050*/ 	.dword	_ZN40_INTERNAL_95cdb4a9_4_k_cu_682e453b_377754cuda3std6ranges3__45__cpo4swapE
	.align		8
        /*0058*/ 	.dword	_ZN40_INTERNAL_95cdb4a9_4_k_cu_682e453b_377754cuda3std6ranges3__45__cpo9iter_moveE
	.align		8
        /*0060*/ 	.dword	_ZN40_INTERNAL_95cdb4a9_4_k_cu_682e453b_377754cute7productE
	.align		8
        /*0068*/ 	.dword	_ZN40_INTERNAL_95cdb4a9_4_k_cu_682e453b_377754cute1_E
	.align		8
        /*0070*/ 	.dword	$str$25
	.align		8
        /*0078*/ 	.dword	$str$26
	.align		8
        /*0080*/ 	.dword	$str$27
	.align		8
        /*0088*/ 	.dword	$str$28


//--------------------- .text._ZN7cutlass13device_kernelINS_4gemm6kernel13GemmUniversalIN4cute5tupleIJiiiiEEENS1_10collective13CollectiveMmaINS1_46MainloopSm100TmaUmmaWarpSpecializedBlockScaledILi1ELi2ELi1ENS5_IJNS4_1CILi4EEENSA_ILi1EEESC_EEEEENS5_IJNSA_ILi128EEENSA_ILi256EEESG_EEENS5_IJNS_12float_e4m3_tENS_13float_ue8m0_tEEEENS5_IJNS5_IJlSC_lEEENS4_6LayoutINS5_IJNS5_IJNS5_IJNSA_ILi32EEESB_EEEiEEESP_NS5_IJSC_iEEEEEENS5_IJNS5_IJNS5_IJNSA_ILi16EEESB_EEEiEEENS5_IJNS5_IJNSA_ILi0EEESC_EEENSA_ILi512EEEEEENS5_IJSV_iEEEEEEEEEEESK_S12_NS4_8TiledMMAINS4_8MMA_AtomIJNS4_21SM100_MMA_MXF8F6F4_SSISI_SI_fSJ_Li128ELi256ELNS4_4UMMA5MajorE0ELS17_0ELNS16_7ScaleInE0ELS18_0EEEEEENSM_INS5_IJSC_SC_SC_EEENS5_IJSV_SV_SV_EEEEENS5_IJNS4_10UnderscoreES1E_S1E_EEEEENS5_IJNS4_13SM90_TMA_LOADES1H_EEENS5_IJNS4_14ComposedLayoutINS4_7SwizzleILi3ELi4ELi3EEENS4_18smem_ptr_flag_bitsILi8EEENSM_INS5_IJNSA_ILi8EEESF_EEENS5_IJSF_SC_EEEEEEENSM_INS5_IJNS5_IJNS5_IJSO_SC_EEENS5_IJSN_SC_EEEEEESC_NS5_IJSB_NSA_ILi2EEEEEEEEENS5_IJNS5_IJNS5_IJST_SX_EEESW_EEESV_NS5_IJSC_SX_EEEEEEEEEEEvNS4_8identityENS5_IJNS4_23SM90_TMA_LOAD_MULTICASTES26_EEENS5_IJS1S_NSM_INS5_IJNS5_IJNS5_IJSO_S1W_EEES1U_EEESC_S1X_EEENS5_IJS20_SV_NS5_IJSC_NSA_ILi1024EEEEEEEEEEEEEEvS25_EENS_8epilogue10collective18CollectiveEpilogueINS2H_23Sm100TmaWarpSpecializedILi4ELi2ELi32ELb1ELb0EEEJNS5_IJNSA_ILi64EEESG_SG_EEENS5_IJNSM_IS2M_SC_EENSM_INS5_IJSN_S1W_EEENS5_IJSC_SF_EEEEEEEENS_10bfloat16_tESL_S2T_SL_NS2H_6fusion15FusionCallbacksIS2L_NS2U_17LinearCombinationIS2T_fS2T_fLNS_15FloatRoundStyleE2EEES2N_S2S_JEEENS4_5SM1004TMEM4LOAD26SM100_TMEM_LOAD_32dp32b32xES1H_NS1J_INS1K_ILi2ELi4ELi3EEENS1M_ILi16EEENSM_INS5_IJS1O_SN_EEES1U_EEEENS4_39AutoVectorizingCopyWithAssumedAlignmentILi128EEENS4_14SM90_TMA_STOREES38_S3A_S3A_EEEvvEEEEvNT_6ParamsE --------------------------
	.section	.text._ZN7cutlass13device_kernelINS_4gemm6kernel13GemmUniversalIN4cute5tupleIJiiiiEEENS1_10collective13CollectiveMmaINS1_46MainloopSm100TmaUmmaWarpSpecializedBlockScaledILi1ELi2ELi1ENS5_IJNS4_1CILi4EEENSA_ILi1EEESC_EEEEENS5_IJNSA_ILi128EEENSA_ILi256EEESG_EEENS5_IJNS_12float_e4m3_tENS_13float_ue8m0_tEEEENS5_IJNS5_IJlSC_lEEENS4_6LayoutINS5_IJNS5_IJNS5_IJNSA_ILi32EEESB_EEEiEEESP_NS5_IJSC_iEEEEEENS5_IJNS5_IJNS5_IJNSA_ILi16EEESB_EEEiEEENS5_IJNS5_IJNSA_ILi0EEESC_EEENSA_ILi512EEEEEENS5_IJSV_iEEEEEEEEEEESK_S12_NS4_8TiledMMAINS4_8MMA_AtomIJNS4_21SM100_MMA_MXF8F6F4_SSISI_SI_fSJ_Li128ELi256ELNS4_4UMMA5MajorE0ELS17_0ELNS16_7ScaleInE0ELS18_0EEEEEENSM_INS5_IJSC_SC_SC_EEENS5_IJSV_SV_SV_EEEEENS5_IJNS4_10UnderscoreES1E_S1E_EEEEENS5_IJNS4_13SM90_TMA_LOADES1H_EEENS5_IJNS4_14ComposedLayoutINS4_7SwizzleILi3ELi4ELi3EEENS4_18smem_ptr_flag_bitsILi8EEENSM_INS5_IJNSA_ILi8EEESF_EEENS5_IJSF_SC_EEEEEEENSM_INS5_IJNS5_IJNS5_IJSO_SC_EEENS5_IJSN_SC_EEEEEESC_NS5_IJSB_NSA_ILi2EEEEEEEEENS5_IJNS5_IJNS5_IJST_SX_EEESW_EEESV_NS5_IJSC_SX_EEEEEEEEEEEvNS4_8identityENS5_IJNS4_23SM90_TMA_LOAD_MULTICASTES26_EEENS5_IJS1S_NSM_INS5_IJNS5_IJNS5_IJSO_S1W_EEES1U_EEESC_S1X_EEENS5_IJS20_SV_NS5_IJSC_NSA_ILi1024EEEEEEEEEEEEEEvS25_EENS_8epilogue10collective18CollectiveEpilogueINS2H_23Sm100TmaWarpSpecializedILi4ELi2ELi32ELb1ELb0EEEJNS5_IJNSA_ILi64EEESG_SG_EEENS5_IJNSM_IS2M_SC_EENSM_INS5_IJSN_S1W_EEENS5_IJSC_SF_EEEEEEEENS_10bfloat16_tESL_S2T_SL_NS2H_6fusion15FusionCallbacksIS2L_NS2U_17LinearCombinationIS2T_fS2T_fLNS_15FloatRoundStyleE2EEES2N_S2S_JEEENS4_5SM1004TMEM4LOAD26SM100_TMEM_LOAD_32dp32b32xES1H_NS1J_INS1K_ILi2ELi4ELi3EEENS1M_ILi16EEENSM_INS5_IJS1O_SN_EEES1U_EEEENS4_39AutoVectorizingCopyWithAssumedAlignmentILi128EEENS4_14SM90_TMA_STOREES38_S3A_S3A_EEEvvEEEEvNT_6ParamsE,"ax",@progbits
	.align	128
.text._ZN7cutlass13device_kernelINS_4gemm6kernel13GemmUniversalIN4cute5tupleIJiiiiEEENS1_10collective13CollectiveMmaINS1_46MainloopSm100TmaUmmaWarpSpecializedBlockScaledILi1ELi2ELi1ENS5_IJNS4_1CILi4EEENSA_ILi1EEESC_EEEEENS5_IJNSA_ILi128EEENSA_ILi256EEESG_EEENS5_IJNS_12float_e4m3_tENS_13float_ue8m0_tEEEENS5_IJNS5_IJlSC_lEEENS4_6LayoutINS5_IJNS5_IJNS5_IJNSA_ILi32EEESB_EEEiEEESP_NS5_IJSC_iEEEEEENS5_IJNS5_IJNS5_IJNSA_ILi16EEESB_EEEiEEENS5_IJNS5_IJNSA_ILi0EEESC_EEENSA_ILi512EEEEEENS5_IJSV_iEEEEEEEEEEESK_S12_NS4_8TiledMMAINS4_8MMA_AtomIJNS4_21SM100_MMA_MXF8F6F4_SSISI_SI_fSJ_Li128ELi256ELNS4_4UMMA5MajorE0ELS17_0ELNS16_7ScaleInE0ELS18_0EEEEEENSM_INS5_IJSC_SC_SC_EEENS5_IJSV_SV_SV_EEEEENS5_IJNS4_10UnderscoreES1E_S1E_EEEEENS5_IJNS4_13SM90_TMA_LOADES1H_EEENS5_IJNS4_14ComposedLayoutINS4_7SwizzleILi3ELi4ELi3EEENS4_18smem_ptr_flag_bitsILi8EEENSM_INS5_IJNSA_ILi8EEESF_EEENS5_IJSF_SC_EEEEEEENSM_INS5_IJNS5_IJNS5_IJSO_SC_EEENS5_IJSN_SC_EEEEEESC_NS5_IJSB_NSA_ILi2EEEEEEEEENS5_IJNS5_IJNS5_IJST_SX_EEESW_EEESV_NS5_IJSC_SX_EEEEEEEEEEEvNS4_8identityENS5_IJNS4_23SM90_TMA_LOAD_MULTICASTES26_EEENS5_IJS1S_NSM_INS5_IJNS5_IJNS5_IJSO_S1W_EEES1U_EEESC_S1X_EEENS5_IJS20_SV_NS5_IJSC_NSA_ILi1024EEEEEEEEEEEEEEvS25_EENS_8epilogue10collective18CollectiveEpilogueINS2H_23Sm100TmaWarpSpecializedILi4ELi2ELi32ELb1ELb0EEEJNS5_IJNSA_ILi64EEESG_SG_EEENS5_IJNSM_IS2M_SC_EENSM_INS5_IJSN_S1W_EEENS5_IJSC_SF_EEEEEEEENS_10bfloat16_tESL_S2T_SL_NS2H_6fusion15FusionCallbacksIS2L_NS2U_17LinearCombinationIS2T_fS2T_fLNS_15FloatRoundStyleE2EEES2N_S2S_JEEENS4_5SM1004TMEM4LOAD26SM100_TMEM_LOAD_32dp32b32xES1H_NS1J_INS1K_ILi2ELi4ELi3EEENS1M_ILi16EEENSM_INS5_IJS1O_SN_EEES1U_EEEENS4_39AutoVectorizingCopyWithAssumedAlignmentILi128EEENS4_14SM90_TMA_STOREES38_S3A_S3A_EEEvvEEEEvNT_6ParamsE:
        .type           _ZN7cutlass13device_kernelINS_4gemm6kernel13GemmUniversalIN4cute5tupleIJiiiiEEENS1_10collective13CollectiveMmaINS1_46MainloopSm100TmaUmmaWarpSpecializedBlockScaledILi1ELi2ELi1ENS5_IJNS4_1CILi4EEENSA_ILi1EEESC_EEEEENS5_IJNSA_ILi128EEENSA_ILi256EEESG_EEENS5_IJNS_12float_e4m3_tENS_13float_ue8m0_tEEEENS5_IJNS5_IJlSC_lEEENS4_6LayoutINS5_IJNS5_IJNS5_IJNSA_ILi32EEESB_EEEiEEESP_NS5_IJSC_iEEEEEENS5_IJNS5_IJNS5_IJNSA_ILi16EEESB_EEEiEEENS5_IJNS5_IJNSA_ILi0EEESC_EEENSA_ILi512EEEEEENS5_IJSV_iEEEEEEEEEEESK_S12_NS4_8TiledMMAINS4_8MMA_AtomIJNS4_21SM100_MMA_MXF8F6F4_SSISI_SI_fSJ_Li128ELi256ELNS4_4UMMA5MajorE0ELS17_0ELNS16_7ScaleInE0ELS18_0EEEEEENSM_INS5_IJSC_SC_SC_EEENS5_IJSV_SV_SV_EEEEENS5_IJNS4_10UnderscoreES1E_S1E_EEEEENS5_IJNS4_13SM90_TMA_LOADES1H_EEENS5_IJNS4_14ComposedLayoutINS4_7SwizzleILi3ELi4ELi3EEENS4_18smem_ptr_flag_bitsILi8EEENSM_INS5_IJNSA_ILi8EEESF_EEENS5_IJSF_SC_EEEEEEENSM_INS5_IJNS5_IJNS5_IJSO_SC_EEENS5_IJSN_SC_EEEEEESC_NS5_IJSB_NSA_ILi2EEEEEEEEENS5_IJNS5_IJNS5_IJST_SX_EEESW_EEESV_NS5_IJSC_SX_EEEEEEEEEEEvNS4_8identityENS5_IJNS4_23SM90_TMA_LOAD_MULTICASTES26_EEENS5_IJS1S_NSM_INS5_IJNS5_IJNS5_IJSO_S1W_EEES1U_EEESC_S1X_EEENS5_IJS20_SV_NS5_IJSC_NSA_ILi1024EEEEEEEEEEEEEEvS25_EENS_8epilogue10collective18CollectiveEpilogueINS2H_23Sm100TmaWarpSpecializedILi4ELi2ELi32ELb1ELb0EEEJNS5_IJNSA_ILi64EEESG_SG_EEENS5_IJNSM_IS2M_SC_EENSM_INS5_IJSN_S1W_EEENS5_IJSC_SF_EEEEEEEENS_10bfloat16_tESL_S2T_SL_NS2H_6fusion15FusionCallbacksIS2L_NS2U_17LinearCombinationIS2T_fS2T_fLNS_15FloatRoundStyleE2EEES2N_S2S_JEEENS4_5SM1004TMEM4LOAD26SM100_TMEM_LOAD_32dp32b32xES1H_NS1J_INS1K_ILi2ELi4ELi3EEENS1M_ILi16EEENSM_INS5_IJS1O_SN_EEES1U_EEEENS4_39AutoVectorizingCopyWithAssumedAlignmentILi128EEENS4_14SM90_TMA_STOREES38_S3A_S3A_EEEvvEEEEvNT_6ParamsE,@function
        .size           _ZN7cutlass13device_kernelINS_4gemm6kernel13GemmUniversalIN4cute5tupleIJiiiiEEENS1_10collective13CollectiveMmaINS1_46MainloopSm100TmaUmmaWarpSpecializedBlockScaledILi1ELi2ELi1ENS5_IJNS4_1CILi4EEENSA_ILi1EEESC_EEEEENS5_IJNSA_ILi128EEENSA_ILi256EEESG_EEENS5_IJNS_12float_e4m3_tENS_13float_ue8m0_tEEEENS5_IJNS5_IJlSC_lEEENS4_6LayoutINS5_IJNS5_IJNS5_IJNSA_ILi32EEESB_EEEiEEESP_NS5_IJSC_iEEEEEENS5_IJNS5_IJNS5_IJNSA_ILi16EEESB_EEEiEEENS5_IJNS5_IJNSA_ILi0EEESC_EEENSA_ILi512EEEEEENS5_IJSV_iEEEEEEEEEEESK_S12_NS4_8TiledMMAINS4_8MMA_AtomIJNS4_21SM100_MMA_MXF8F6F4_SSISI_SI_fSJ_Li128ELi256ELNS4_4UMMA5MajorE0ELS17_0ELNS16_7ScaleInE0ELS18_0EEEEEENSM_INS5_IJSC_SC_SC_EEENS5_IJSV_SV_SV_EEEEENS5_IJNS4_10UnderscoreES1E_S1E_EEEEENS5_IJNS4_13SM90_TMA_LOADES1H_EEENS5_IJNS4_14ComposedLayoutINS4_7SwizzleILi3ELi4ELi3EEENS4_18smem_ptr_flag_bitsILi8EEENSM_INS5_IJNSA_ILi8EEESF_EEENS5_IJSF_SC_EEEEEEENSM_INS5_IJNS5_IJNS5_IJSO_SC_EEENS5_IJSN_SC_EEEEEESC_NS5_IJSB_NSA_ILi2EEEEEEEEENS5_IJNS5_IJNS5_IJST_SX_EEESW_EEESV_NS5_IJSC_SX_EEEEEEEEEEEvNS4_8identityENS5_IJNS4_23SM90_TMA_LOAD_MULTICASTES26_EEENS5_IJS1S_NSM_INS5_IJNS5_IJNS5_IJSO_S1W_EEES1U_EEESC_S1X_EEENS5_IJS20_SV_NS5_IJSC_NSA_ILi1024EEEEEEEEEEEEEEvS25_EENS_8epilogue10collective18CollectiveEpilogueINS2H_23Sm100TmaWarpSpecializedILi4ELi2ELi32ELb1ELb0EEEJNS5_IJNSA_ILi64EEESG_SG_EEENS5_IJNSM_IS2M_SC_EENSM_INS5_IJSN_S1W_EEENS5_IJSC_SF_EEEEEEEENS_10bfloat16_tESL_S2T_SL_NS2H_6fusion15FusionCallbacksIS2L_NS2U_17LinearCombinationIS2T_fS2T_fLNS_15FloatRoundStyleE2EEES2N_S2S_JEEENS4_5SM1004TMEM4LOAD26SM100_TMEM_LOAD_32dp32b32xES1H_NS1J_INS1K_ILi2ELi4ELi3EEENS1M_ILi16EEENSM_INS5_IJS1O_SN_EEES1U_EEEENS4_39AutoVectorizingCopyWithAssumedAlignmentILi128EEENS4_14SM90_TMA_STOREES38_S3A_S3A_EEEvvEEEEvNT_6ParamsE,(.L_x_231 - _ZN7cutlass13device_kernelINS_4gemm6kernel13GemmUniversalIN4cute5tupleIJiiiiEEENS1_10collective13CollectiveMmaINS1_46MainloopSm100TmaUmmaWarpSpecializedBlockScaledILi1ELi2ELi1ENS5_IJNS4_1CILi4EEENSA_ILi1EEESC_EEEEENS5_IJNSA_ILi128EEENSA_ILi256EEESG_EEENS5_IJNS_12float_e4m3_tENS_13float_ue8m0_tEEEENS5_IJNS5_IJlSC_lEEENS4_6LayoutINS5_IJNS5_IJNS5_IJNSA_ILi32EEESB_EEEiEEESP_NS5_IJSC_iEEEEEENS5_IJNS5_IJNS5_IJNSA_ILi16EEESB_EEEiEEENS5_IJNS5_IJNSA_ILi0EEESC_EEENSA_ILi512EEEEEENS5_IJSV_iEEEEEEEEEEESK_S12_NS4_8TiledMMAINS4_8MMA_AtomIJNS4_21SM100_MMA_MXF8F6F4_SSISI_SI_fSJ_Li128ELi256ELNS4_4UMMA5MajorE0ELS17_0ELNS16_7ScaleInE0ELS18_0EEEEEENSM_INS5_IJSC_SC_SC_EEENS5_IJSV_SV_SV_EEEEENS5_IJNS4_10UnderscoreES1E_S1E_EEEEENS5_IJNS4_13SM90_TMA_LOADES1H_EEENS5_IJNS4_14ComposedLayoutINS4_7SwizzleILi3ELi4ELi3EEENS4_18smem_ptr_flag_bitsILi8EEENSM_INS5_IJNSA_ILi8EEESF_EEENS5_IJSF_SC_EEEEEEENSM_INS5_IJNS5_IJNS5_IJSO_SC_EEENS5_IJSN_SC_EEEEEESC_NS5_IJSB_NSA_ILi2EEEEEEEEENS5_IJNS5_IJNS5_IJST_SX_EEESW_EEESV_NS5_IJSC_SX_EEEEEEEEEEEvNS4_8identityENS5_IJNS4_23SM90_TMA_LOAD_MULTICASTES26_EEENS5_IJS1S_NSM_INS5_IJNS5_IJNS5_IJSO_S1W_EEES1U_EEESC_S1X_EEENS5_IJS20_SV_NS5_IJSC_NSA_ILi1024EEEEEEEEEEEEEEvS25_EENS_8epilogue10collective18CollectiveEpilogueINS2H_23Sm100TmaWarpSpecializedILi4ELi2ELi32ELb1ELb0EEEJNS5_IJNSA_ILi64EEESG_SG_EEENS5_IJNSM_IS2M_SC_EENSM_INS5_IJSN_S1W_EEENS5_IJSC_SF_EEEEEEEENS_10bfloat16_tESL_S2T_SL_NS2H_6fusion15FusionCallbacksIS2L_NS2U_17LinearCombinationIS2T_fS2T_fLNS_15FloatRoundStyleE2EEES2N_S2S_JEEENS4_5SM1004TMEM4LOAD26SM100_TMEM_LOAD_32dp32b32xES1H_NS1J_INS1K_ILi2ELi4ELi3EEENS1M_ILi16EEENSM_INS5_IJS1O_SN_EEES1U_EEEENS4_39AutoVectorizingCopyWithAssumedAlignmentILi128EEENS4_14SM90_TMA_STOREES38_S3A_S3A_EEEvvEEEEvNT_6ParamsE)
        .other          _ZN7cutlass13device_kernelINS_4gemm6kernel13GemmUniversalIN4cute5tupleIJiiiiEEENS1_10collective13CollectiveMmaINS1_46MainloopSm100TmaUmmaWarpSpecializedBlockScaledILi1ELi2ELi1ENS5_IJNS4_1CILi4EEENSA_ILi1EEESC_EEEEENS5_IJNSA_ILi128EEENSA_ILi256EEESG_EEENS5_IJNS_12float_e4m3_tENS_13float_ue8m0_tEEEENS5_IJNS5_IJlSC_lEEENS4_6LayoutINS5_IJNS5_IJNS5_IJNSA_ILi32EEESB_EEEiEEESP_NS5_IJSC_iEEEEEENS5_IJNS5_IJNS5_IJNSA_ILi16EEESB_EEEiEEENS5_IJNS5_IJNSA_ILi0EEESC_EEENSA_ILi512EEEEEENS5_IJSV_iEEEEEEEEEEESK_S12_NS4_8TiledMMAINS4_8MMA_AtomIJNS4_21SM100_MMA_MXF8F6F4_SSISI_SI_fSJ_Li128ELi256ELNS4_4UMMA5MajorE0ELS17_0ELNS16_7ScaleInE0ELS18_0EEEEEENSM_INS5_IJSC_SC_SC_EEENS5_IJSV_SV_SV_EEEEENS5_IJNS4_10UnderscoreES1E_S1E_EEEEENS5_IJNS4_13SM90_TMA_LOADES1H_EEENS5_IJNS4_14ComposedLayoutINS4_7SwizzleILi3ELi4ELi3EEENS4_18smem_ptr_flag_bitsILi8EEENSM_INS5_IJNSA_ILi8EEESF_EEENS5_IJSF_SC_EEEEEEENSM_INS5_IJNS5_IJNS5_IJSO_SC_EEENS5_IJSN_SC_EEEEEESC_NS5_IJSB_NSA_ILi2EEEEEEEEENS5_IJNS5_IJNS5_IJST_SX_EEESW_EEESV_NS5_IJSC_SX_EEEEEEEEEEEvNS4_8identityENS5_IJNS4_23SM90_TMA_LOAD_MULTICASTES26_EEENS5_IJS1S_NSM_INS5_IJNS5_IJNS5_IJSO_S1W_EEES1U_EEESC_S1X_EEENS5_IJS20_SV_NS5_IJSC_NSA_ILi1024EEEEEEEEEEEEEEvS25_EENS_8epilogue10collective18CollectiveEpilogueINS2H_23Sm100TmaWarpSpecializedILi4ELi2ELi32ELb1ELb0EEEJNS5_IJNSA_ILi64EEESG_SG_EEENS5_IJNSM_IS2M_SC_EENSM_INS5_IJSN_S1W_EEENS5_IJSC_SF_EEEEEEEENS_10bfloat16_tESL_S2T_SL_NS2H_6fusion15FusionCallbacksIS2L_NS2U_17LinearCombinationIS2T_fS2T_fLNS_15FloatRoundStyleE2EEES2N_S2S_JEEENS4_5SM1004TMEM4LOAD26SM100_TMEM_LOAD_32dp32b32xES1H_NS1J_INS1K_ILi2ELi4ELi3EEENS1M_ILi16EEENSM_INS5_IJS1O_SN_EEES1U_EEEENS4_39AutoVectorizingCopyWithAssumedAlignmentILi128EEENS4_14SM90_TMA_STOREES38_S3A_S3A_EEEvvEEEEvNT_6ParamsE,@"STO_CUDA_ENTRY STV_DEFAULT"
_ZN7cutlass13device_kernelINS_4gemm6kernel13GemmUniversalIN4cute5tupleIJiiiiEEENS1_10collective13CollectiveMmaINS1_46MainloopSm100TmaUmmaWarpSpecializedBlockScaledILi1ELi2ELi1ENS5_IJNS4_1CILi4EEENSA_ILi1EEESC_EEEEENS5_IJNSA_ILi128EEENSA_ILi256EEESG_EEENS5_IJNS_12float_e4m3_tENS_13float_ue8m0_tEEEENS5_IJNS5_IJlSC_lEEENS4_6LayoutINS5_IJNS5_IJNS5_IJNSA_ILi32EEESB_EEEiEEESP_NS5_IJSC_iEEEEEENS5_IJNS5_IJNS5_IJNSA_ILi16EEESB_EEEiEEENS5_IJNS5_IJNSA_ILi0EEESC_EEENSA_ILi512EEEEEENS5_IJSV_iEEEEEEEEEEESK_S12_NS4_8TiledMMAINS4_8MMA_AtomIJNS4_21SM100_MMA_MXF8F6F4_SSISI_SI_fSJ_Li128ELi256ELNS4_4UMMA5MajorE0ELS17_0ELNS16_7ScaleInE0ELS18_0EEEEEENSM_INS5_IJSC_SC_SC_EEENS5_IJSV_SV_SV_EEEEENS5_IJNS4_10UnderscoreES1E_S1E_EEEEENS5_IJNS4_13SM90_TMA_LOADES1H_EEENS5_IJNS4_14ComposedLayoutINS4_7SwizzleILi3ELi4ELi3EEENS4_18smem_ptr_flag_bitsILi8EEENSM_INS5_IJNSA_ILi8EEESF_EEENS5_IJSF_SC_EEEEEEENSM_INS5_IJNS5_IJNS5_IJSO_SC_EEENS5_IJSN_SC_EEEEEESC_NS5_IJSB_NSA_ILi2EEEEEEEEENS5_IJNS5_IJNS5_IJST_SX_EEESW_EEESV_NS5_IJSC_SX_EEEEEEEEEEEvNS4_8identityENS5_IJNS4_23SM90_TMA_LOAD_MULTICASTES26_EEENS5_IJS1S_NSM_INS5_IJNS5_IJNS5_IJSO_S1W_EEES1U_EEESC_S1X_EEENS5_IJS20_SV_NS5_IJSC_NSA_ILi1024EEEEEEEEEEEEEEvS25_EENS_8epilogue10collective18CollectiveEpilogueINS2H_23Sm100TmaWarpSpecializedILi4ELi2ELi32ELb1ELb0EEEJNS5_IJNSA_ILi64EEESG_SG_EEENS5_IJNSM_IS2M_SC_EENSM_INS5_IJSN_S1W_EEENS5_IJSC_SF_EEEEEEEENS_10bfloat16_tESL_S2T_SL_NS2H_6fusion15FusionCallbacksIS2L_NS2U_17LinearCombinationIS2T_fS2T_fLNS_15FloatRoundStyleE2EEES2N_S2S_JEEENS4_5SM1004TMEM4LOAD26SM100_TMEM_LOAD_32dp32b32xES1H_NS1J_INS1K_ILi2ELi4ELi3EEENS1M_ILi16EEENSM_INS5_IJS1O_SN_EEES1U_EEEENS4_39AutoVectorizingCopyWithAssumedAlignmentILi128EEENS4_14SM90_TMA_STOREES38_S3A_S3A_EEEvvEEEEvNT_6ParamsE:
[----:B------:R-:W1:Y:S01]  /*0000*/  LDC R1, c[0x0][0x37c] ;  /* 0x0000df00ff017b82 */ /* 0x000e620000000800 */
[----:B------:R-:W2:Y:S01]  /*0010*/  S2R R184, SR_TID.X ;  /* 0x0000000000b87919 */ /* 0x000ea20000002100 */
[----:B------:R-:W3:Y:S01]  /*0020*/  LDCU.64 UR12, c[0x0][0xc90] ;  /* 0x00019200ff0c77ac */ /* 0x000ee20008000a00 */
[----:B------:R-:W-:Y:S02]  /*0030*/  PRMT R176, RZ, 0x7610, R176 ;  /* 0x00007610ffb07816 */ /* 0x000fe400000000b0 */
[----:B------:R-:W-:Y:S01]  /*0040*/  ELECT P3, URZ, PT ;  /* 0x0000000000ff782f */ /* 0x000fe20003860000 */
[----:B---3--:R-:W-:-:S04]  /*0050*/  UISETP.NE.U32.AND UP0, UPT, UR12, URZ, UPT ;  /* 0x000000ff0c00728c */ /* 0x008fc8000bf05070 */
[----:B------:R-:W-:Y:S01]  /*0060*/  UISETP.NE.AND.EX UP0, UPT, UR13, URZ, UPT, UP0 ;  /* 0x000000ff0d00728c */ /* 0x000fe2000bf05300 */
[----:B--2---:R-:W-:-:S05]  /*0070*/  SHF.R.U32.HI R177, RZ, 0x5, R184 ;  /* 0x00000005ffb17819 */ /* 0x004fca00000116b8 */
[----:B------:R-:W2:Y:S02]  /*0080*/  SHFL.IDX PT, R0, R177, RZ, 0x1f ;  /* 0x00001fffb1007589 */ /* 0x000ea400000e0000 */
[----:B--2---:R-:W-:Y:S01]  /*0090*/  R2UR UR18, R0 ;  /* 0x00000000001272ca */ /* 0x004fe200000e0000 */
[----:B-1----:R-:W-:-:S14]  /*00a0*/  BRA.U UP0, `(.L_x_0) ;  /* 0x0000000100307547 */ /* 0x002fdc000b800000 */
[----:B------:R-:W1:Y:S02]  /*00b0*/  LDCU.64 UR4, c[0x0][0xc88] ;  /* 0x00019100ff0477ac */ /* 0x000e640008000a00 */
[----:B-1----:R-:W-:-:S04]  /*00c0*/  UISETP.NE.U32.AND UP0, UPT, UR4, URZ, UPT ;  /* 0x000000ff0400728c */ /* 0x002fc8000bf05070 */
[----:B------:R-:W-:-:S09]  /*00d0*/  UISETP.NE.AND.EX UP0, UPT, UR5, URZ, UPT, UP0 ;  /* 0x000000ff0500728c */ /* 0x000fd2000bf05300 */
[----:B------:R-:W-:Y:S05]  /*00e0*/  BRA.U !UP0, `(.L_x_1) ;  /* 0x0000000108147547 */ /* 0x000fea000b800000 */
[----:B------:R-:W1:Y:S01]  /*00f0*/  LDC.64 R2, c[0x0][0xc88] ;  /* 0x00032200ff027b82 */ /* 0x000e620000000a00 */
[----:B------:R-:W1:Y:S02]  /*0100*/  LDCU.64 UR4, c[0x0][0x358] ;  /* 0x00006b00ff0477ac */ /* 0x000e640008000a00 */
[----:B-1----:R1:W5:Y:S01]  /*0110*/  LDG.E R133, desc[UR4][R2.64] ;  /* 0x0000000402857981 */ /* 0x002362000c1e1900 */
[----:B------:R-:W-:Y:S01]  /*0120*/  HFMA2 R176, -RZ, RZ, 0, 5.9604644775390625e-08 ;  /* 0x00000001ffb07431 */ /* 0x000fe200000001ff */
[----:B------:R-:W-:Y:S05]  /*0130*/  BRA `(.L_x_0) ;  /* 0x00000000000c7947 */ /* 0x000fea0003800000 */
.L_x_1:
[----:B------:R-:W1:Y:S01]  /*0140*/  LDCU UR4, c[0x0][0xc80] ;  /* 0x00019000ff0477ac */ /* 0x000e620008000800 */
[----:B------:R-:W-:Y:S01]  /*0150*/  HFMA2 R176, -RZ, RZ, 0, 5.9604644775390625e-08 ;  /* 0x00000001ffb07431 */ /* 0x000fe200000001ff */
[----:B-1----:R-:W-:-:S07]  /*0160*/  MOV R133, UR4 ;  /* 0x0000000400857c02 */ /* 0x002fce0008000f00 */
.L_x_0:
[----:B------:R-:W2:Y:S02]  /*0170*/  LDCU.64 UR4, c[0x0][0xcb0] ;  /* 0x00019600ff0477ac */ /* 0x000ea40008000a00 */
[----:B--2---:R-:W-:-:S04]  /*0180*/  UISETP.NE.U32.AND UP0, UPT, UR4, URZ, UPT ;  /* 0x000000ff0400728c */ /* 0x004fc8000bf05070 */
[----:B------:R-:W-:-:S09]  /*0190*/  UISETP.NE.AND.EX UP0, UPT, UR5, URZ, UPT, UP0 ;  /* 0x000000ff0500728c */ /* 0x000fd2000bf05300 */
[----:B------:R-:W-:Y:S05]  /*01a0*/  BRA.U UP0, `(.L_x_2) ;  /* 0x0000000100287547 */ /* 0x000fea000b800000 */
[----:B------:R-:W2:Y:S02]  /*01b0*/  LDCU.64 UR4, c[0x0][0xca8] ;  /* 0x00019500ff0477ac */ /* 0x000ea40008000a00 */
[----:B--2---:R-:W-:-:S04]  /*01c0*/  UISETP.NE.U32.AND UP0, UPT, UR4, URZ, UPT ;  /* 0x000000ff0400728c */ /* 0x004fc8000bf05070 */
[----:B------:R-:W-:-:S09]  /*01d0*/  UISETP.NE.AND.EX UP0, UPT, UR5, URZ, UPT, UP0 ;  /* 0x000000ff0500728c */ /* 0x000fd2000bf05300 */
[----:B------:R-:W-:Y:S05]  /*01e0*/  BRA.U !UP0, `(.L_x_3) ;  /* 0x0000000108107547 */ /* 0x000fea000b800000 */
[----:B------:R-:W2:Y:S01]  /*01f0*/  LDC.64 R130, c[0x0][0xca8] ;  /* 0x00032a00ff827b82 */ /* 0x000ea20000000a00 */
[----:B------:R-:W2:Y:S02]  /*0200*/  LDCU.64 UR4, c[0x0][0x358] ;  /* 0x00006b00ff0477ac */ /* 0x000ea40008000a00 */
[----:B--2---:R2:W5:Y:S01]  /*0210*/  LDG.E R130, desc[UR4][R130.64] ;  /* 0x0000000482827981 */ /* 0x004562000c1e1900 */
[----:B------:R-:W-:Y:S05]  /*0220*/  BRA `(.L_x_2) ;  /* 0x0000000000087947 */ /* 0x000fea0003800000 */
.L_x_3:
[----:B------:R-:W2:Y:S02]  /*0230*/  LDCU UR4, c[0x0][0xca0] ;  /* 0x00019400ff0477ac */ /* 0x000ea40008000800 */
[----:B--2---:R-:W-:Y:S02]  /*0240*/  MOV R130, UR4 ;  /* 0x0000000400827c02 */ /* 0x004fe40008000f00 */
.L_x_2:
[----:B------:R-:W-:Y:S01]  /*0250*/  IMAD.U32 R0, RZ, RZ, UR18 ;  /* 0x00000012ff007e24 */ /* 0x000fe2000f8e00ff */
[----:B------:R-:W-:Y:S04]  /*0260*/  BSSY.RECONVERGENT B0, `(.L_x_4) ;  /* 0x0000012000007945 */ /* 0x000fe80003800200 */
[C---:B------:R-:W-:Y:S02]  /*0270*/  ISETP.NE.OR P1, PT, R0.reuse, 0x1, !P3 ;  /* 0x000000010000780c */ /* 0x040fe40005f25670 */
[----:B------:R-:W-:-:S11]  /*0280*/  ISETP.NE.OR P0, PT, R0, 0x3, !P3 ;  /* 0x000000030000780c */ /* 0x000fd60005f05670 */
[----:B------:R-:W-:Y:S05]  /*0290*/  @P1 BRA `(.L_x_5) ;  /* 0x0000000000381947 */ /* 0x000fea0003800000 */
[----:B------:R-:W3:Y:S02]  /*02a0*/  LDCU.64 UR4, c[0x0][0x348] ;  /* 0x00006900ff0477ac */ /* 0x000ee40008000a00 */
[----:B---3--:R-:W-:Y:S02]  /*02b0*/  UIADD3 UR10, UP3, UPT, UR4, 0x80, URZ ;  /* 0x00000080040a7890 */ /* 0x008fe4000ff7e0ff */
[----:B------:R-:W-:Y:S02]  /*02c0*/  UIADD3 UR8, UP2, UPT, UR4, 0x180, URZ ;  /* 0x0000018004087890 */ /* 0x000fe4000ff5e0ff */
[----:B------:R-:W-:Y:S02]  /*02d0*/  UIADD3 UR6, UP1, UPT, UR4, 0x280, URZ ;  /* 0x0000028004067890 */ /* 0x000fe4000ff3e0ff */
[----:B------:R-:W-:Y:S02]  /*02e0*/  UIADD3 UR4, UP0, UPT, UR4, 0x380, URZ ;  /* 0x0000038004047890 */ /* 0x000fe4000ff1e0ff */
[----:B------:R-:W-:-:S02]  /*02f0*/  UIADD3.X UR11, UPT, UPT, URZ, UR5, URZ, UP3, !UPT ;  /* 0x00000005ff0b7290 */ /* 0x000fc40009ffe4ff */
[----:B------:R-:W-:Y:S02]  /*0300*/  UIADD3.X UR9, UPT, UPT, URZ, UR5, URZ, UP2, !UPT ;  /* 0x00000005ff097290 */ /* 0x000fe400097fe4ff */
[----:B------:R-:W-:Y:S02]  /*0310*/  UIADD3.X UR7, UPT, UPT, URZ, UR5, URZ, UP1, !UPT ;  /* 0x00000005ff077290 */ /* 0x000fe40008ffe4ff */
[----:B------:R-:W-:-:S03]  /*0320*/  UIADD3.X UR5, UPT, UPT, URZ, UR5, URZ, UP0, !UPT ;  /* 0x00000005ff057290 */ /* 0x000fc600087fe4ff */
[----:B------:R3:W-:Y:S02]  /*0330*/  UTMACCTL.PF [UR10] ;  /* 0x000000000a0079b9 */ /* 0x0007e40008040000 */
[----:B------:R3:W-:Y:S02]  /*0340*/  UTMACCTL.PF [UR8] ;  /* 0x00000000080079b9 */ /* 0x0007e40008040000 */
[----:B------:R3:W-:Y:S02]  /*0350*/  UTMACCTL.PF [UR6] ;  /* 0x00000000060079b9 */ /* 0x0007e40008040000 */
[----:B------:R3:W-:Y:S02]  /*0360*/  UTMACCTL.PF [UR4] ;  /* 0x00000000040079b9 */ /* 0x0007e40008040000 */
[----:B---3--:R-:W-:Y:S01]  /*0370*/  NOP ;  /* 0x0000000000007918 */ /* 0x008fe20000000000 */
.L_x_5:
[----:B------:R-:W-:Y:S05]  /*0380*/  BSYNC.RECONVERGENT B0 ;  /* 0x0000000000007941 */ /* 0x000fea0003800200 */
.L_x_4:
[----:B------:R-:W-:Y:S04]  /*0390*/  BSSY.RECONVERGENT B0, `(.L_x_6) ;  /* 0x000000a000007945 */ /* 0x000fe80003800200 */
[----:B------:R-:W-:Y:S05]  /*03a0*/  @P0 BRA `(.L_x_7) ;  /* 0x0000000000200947 */ /* 0x000fea0003800000 */
[----:B------:R-:W3:Y:S02]  /*03b0*/  LDCU.64 UR4, c[0x0][0x348] ;  /* 0x00006900ff0477ac */ /* 0x000ee40008000a00 */
[----:B---3--:R-:W-:Y:S02]  /*03c0*/  UIADD3 UR6, UP1, UPT, UR4, 0x980, URZ ;  /* 0x0000098004067890 */ /* 0x008fe4000ff3e0ff */
[----:B------:R-:W-:Y:S02]  /*03d0*/  UIADD3 UR4, UP0, UPT, UR4, 0xa80, URZ ;  /* 0x00000a8004047890 */ /* 0x000fe4000ff1e0ff */
[----:B------:R-:W-:Y:S02]  /*03e0*/  UIADD3.X UR7, UPT, UPT, URZ, UR5, URZ, UP1, !UPT ;  /* 0x00000005ff077290 */ /* 0x000fe40008ffe4ff */
[----:B------:R-:W-:-:S07]  /*03f0*/  UIADD3.X UR5, UPT, UPT, URZ, UR5, URZ, UP0, !UPT ;  /* 0x00000005ff057290 */ /* 0x000fce00087fe4ff */
[----:B------:R3:W-:Y:S02]  /*0400*/  UTMACCTL.PF [UR6] ;  /* 0x00000000060079b9 */ /* 0x0007e40008040000 */
[----:B------:R3:W-:Y:S02]  /*0410*/  UTMACCTL.PF [UR4] ;  /* 0x00000000040079b9 */ /* 0x0007e40008040000 */
[----:B---3--:R-:W-:Y:S01]  /*0420*/  NOP ;  /* 0x0000000000007918 */ /* 0x008fe20000000000 */
.L_x_7:
[----:B------:R-:W-:Y:S05]  /*0430*/  BSYNC.RECONVERGENT B0 ;  /* 0x0000000000007941 */ /* 0x000fea0003800200 */
.L_x_6:
[----:B------:R-:W3:Y:S01]  /*0440*/  LDCU.64 UR4, c[0x0][0xc88] ;  /* 0x00019100ff0477ac */ /* 0x000ee20008000a00 */
[----:B------:R-:W-:Y:S02]  /*0450*/  UISETP.EQ.U32.AND UP1, UPT, UR12, URZ, UPT ;  /* 0x000000ff0c00728c */ /* 0x000fe4000bf22070 */
[----:B------:R-:W-:Y:S02]  /*0460*/  UPLOP3.LUT UP3, UPT, UPT, UPT, UPT, 0x80, 0x8 ;  /* 0x000000000008789c */ /* 0x000fe40003f6f070 */
[----:B---3--:R-:W-:-:S04]  /*0470*/  UISETP.NE.U32.AND UP0, UPT, UR4, URZ, UPT ;  /* 0x000000ff0400728c */ /* 0x008fc8000bf05070 */
[----:B------:R-:W-:-:S04]  /*0480*/  UISETP.NE.AND.EX UP2, UPT, UR5, URZ, UPT, UP0 ;  /* 0x000000ff0500728c */ /* 0x000fc8000bf45300 */
[----:B------:R-:W-:-:S04]  /*0490*/  UISETP.EQ.OR.EX UP4, UPT, UR13, URZ, !UP2, UP1 ;  /* 0x000000ff0d00728c */ /* 0x000fc8000d782710 */
[----:B------:R-:W-:-:S06]  /*04a0*/  UP2UR UR4, UPR, URZ, 0x10 ;  /* 0x00000010ff047883 */ /* 0x000fcc0008000000 */
[----:B------:R-:W-:Y:S01]  /*04b0*/  MOV R180, UR4 ;  /* 0x0000000400b47c02 */ /* 0x000fe20008000f00 */
[----:B------:R-:W-:Y:S06]  /*04c0*/  BRA.U !UP4, `(.L_x_8) ;  /* 0x000000010c207547 */ /* 0x000fec000b800000 */
[----:B------:R-:W-:Y:S01]  /*04d0*/  UISETP.NE.U32.AND UP0, UPT, UR12, URZ, UPT ;  /* 0x000000ff0c00728c */ /* 0x000fe2000bf05070 */
[----:B-----5:R-:W-:Y:S01]  /*04e0*/  FSETP.NEU.AND P0, PT, R133, RZ, PT ;  /* 0x000000ff8500720b */ /* 0x020fe20003f0d000 */
[----:B------:R-:W-:Y:S02]  /*04f0*/  USEL UR4, URZ, 0xffffffff, UP2 ;  /* 0xffffffffff047887 */ /* 0x000fe40009000000 */
[----:B------:R-:W-:-:S10]  /*0500*/  UISETP.NE.AND.EX UP1, UPT, UR13, URZ, UPT, UP0 ;  /* 0x000000ff0d00728c */ /* 0x000fd4000bf25300 */
[----:B------:R-:W-:Y:S01]  /*0510*/  VOTEU.ANY UP0, P0 ;  /* 0x0000000000ff7886 */ /* 0x000fe20000000100 */
[----:B------:R-:W-:-:S04]  /*0520*/  @!UP1 USEL UR4, URZ, 0xffffffff, UP0 ;  /* 0xffffffffff049887 */ /* 0x000fc80008000000 */
[----:B------:R-:W-:-:S04]  /*0530*/  ULOP3.LUT UR4, UR4, 0x1, URZ, 0xc0, !UPT ;  /* 0x0000000104047892 */ /* 0x000fc8000f8ec0ff */
[----:B------:R-:W-:-:S11]  /*0540*/  UISETP.NE.U32.AND UP3, UPT, UR4, 0x1, UPT ;  /* 0x000000010400788c */ /* 0x000fd6000bf65070 */
.L_x_8:
[----:B-1----:R-:W1:Y:S01]  /*0550*/  SHFL.IDX PT, R2, R177, RZ, 0x1f ;  /* 0x00001fffb1027589 */ /* 0x002e6200000e0000 */
[----:B------:R-:W-:Y:S01]  /*0560*/  UISETP.NE.AND UP5, UPT, UR18, 0x2, UPT ;  /* 0x000000021200788c */ /* 0x000fe2000bfa5270 */
[----:B-1----:R-:W-:-:S13]  /*0570*/  ISETP.NE.AND P0, PT, R2, RZ, PT ;  /* 0x000000ff0200720c */ /* 0x002fda0003f05270 */
[----:B------:R-:W-:Y:S05]  /*0580*/  @P0 BRA `(.L_x_9) ;  /* 0x0000000000400947 */ /* 0x000fea0003800000 */
[----:B------:R-:W1:Y:S01]  /*0590*/  S2UR UR4, SR_CgaCtaId ;  /* 0x00000000000479c3 */ /* 0x000e620000008800 */
[----:B------:R-:W-:Y:S01]  /*05a0*/  UMOV UR5, 0x400 ;  /* 0x0000040000057882 */ /* 0x000fe20000000000 */
[----:B------:R-:W-:Y:S01]  /*05b0*/  UMOV UR8, 0x1 ;  /* 0x0000000100087882 */ /* 0x000fe20000000000 */
[----:B------:R-:W-:Y:S01]  /*05c0*/  UMOV UR6, 0x4 ;  /* 0x0000000400067882 */ /* 0x000fe20000000000 */
[----:B------:R-:W-:-:S04]  /*05d0*/  UIADD3 UR8, UPT, UPT, -UR8, 0x100000, URZ ;  /* 0x0010000008087890 */ /* 0x000fc8000fffe1ff */
[----:B------:R-:W-:Y:S02]  /*05e0*/  USHF.L.U32 UR9, UR8, 0xb, URZ ;  /* 0x0000000b08097899 */ /* 0x000fe400080006ff */
[----:B------:R-:W-:Y:S02]  /*05f0*/  USHF.L.U32 UR8, UR8, 0x1, URZ ;  /* 0x0000000108087899 */ /* 0x000fe400080006ff */
[----:B------:R-:W-:-:S04]  /*0600*/  UIADD3 UR6, UPT, UPT, -UR6, 0x100000, URZ ;  /* 0x0010000006067890 */ /* 0x000fc8000fffe1ff */
[----:B------:R-:W-:Y:S02]  /*0610*/  USHF.L.U32 UR7, UR6, 0xb, URZ ;  /* 0x0000000b06077899 */ /* 0x000fe400080006ff */
[----:B------:R-:W-:Y:S01]  /*0620*/  USHF.L.U32 UR6, UR6, 0x1, URZ ;  /* 0x0000000106067899 */ /* 0x000fe200080006ff */
[----:B------:R-:W-:Y:S01]  /*0630*/  ELECT P0, URZ, PT ;  /* 0x0000000000ff782f */ /* 0x000fe20003800000 */
[----:B-1----:R-:W-:Y:S01]  /*0640*/  ULEA UR4, UR4, UR5, 0x18 ;  /* 0x0000000504047291 */ /* 0x002fe2000f8ec0ff */
[----:B------:R-:W1:Y:S11]  /*0650*/  FENCE.VIEW.ASYNC.S ;  /* 0x00000000000073c6 */ /* 0x000e760000000000 */
[----:B-1----:R1:W3:Y:S01]  /*0660*/  SYNCS.EXCH.64 URZ, [UR4], UR8 ;  /* 0x0000000804ff75b2 */ /* 0x0022e20008000100 */
[----:B------:R1:W4:Y:S01]  /*0670*/  SYNCS.EXCH.64 URZ, [UR4+0x8], UR6 ;  /* 0x0000080604ff75b2 */ /* 0x0003220008000100 */
[----:B------:R-:W-:Y:S01]  /*0680*/  NOP ;  /* 0x0000000000007918 */ /* 0x000fe20000000000 */
.L_x_9:
[----:B------:R-:W2:Y:S01]  /*0690*/  SHFL.IDX PT, R2, R177, RZ, 0x1f ;  /* 0x00001fffb1027589 */ /* 0x000ea200000e0000 */
[----:B------:R-:W-:Y:S01]  /*06a0*/  NOP ;  /* 0x0000000000007918 */ /* 0x000fe20000000000 */
[----:B--2---:R-:W-:-:S13]  /*06b0*/  ISETP.NE.AND P0, PT, R2, 0x1, PT ;  /* 0x000000010200780c */ /* 0x004fda0003f05270 */
[----:B------:R-:W-:Y:S05]  /*06c0*/  @P0 BRA `(.L_x_10) ;  /* 0x0000000000580947 */ /* 0x000fea0003800000 */
[----:B-1----:R-:W1:Y:S01]  /*06d0*/  S2UR UR4, SR_CgaCtaId ;  /* 0x00000000000479c3 */ /* 0x002e620000008800 */
        /* <DEDUP_REMOVED lines=12> */
[----:B-1----:R2:W1:Y:S01]  /*07a0*/  SYNCS.EXCH.64 URZ, [UR4+0x10], UR8 ;  /* 0x0000100804ff75b2 */ /* 0x0024620008000100 */
[----:B------:R2:W1:Y:S01]  /*07b0*/  SYNCS.EXCH.64 URZ, [UR4+0x30], UR6 ;  /* 0x0000300604ff75b2 */ /* 0x0004620008000100 */
[----:B------:R2:W1:Y:S01]  /*07c0*/  SYNCS.EXCH.64 URZ, [UR4+0x18], UR8 ;  /* 0x0000180804ff75b2 */ /* 0x0004620008000100 */
[----:B------:R2:W1:Y:S01]  /*07d0*/  SYNCS.EXCH.64 URZ, [UR4+0x38], UR6 ;  /* 0x0000380604ff75b2 */ /* 0x0004620008000100 */
[----:B------:R2:W1:Y:S01]  /*07e0*/  SYNCS.EXCH.64 URZ, [UR4+0x20], UR8 ;  /* 0x0000200804ff75b2 */ /* 0x0004620008000100 */
[----:B------:R2:W1:Y:S01]  /*07f0*/  SYNCS.EXCH.64 URZ, [UR4+0x40], UR6 ;  /* 0x0000400604ff75b2 */ /* 0x0004620008000100 */
[----:B------:R2:W1:Y:S01]  /*0800*/  SYNCS.EXCH.64 URZ, [UR4+0x28], UR8 ;  /* 0x0000280804ff75b2 */ /* 0x0004620008000100 */
[----:B------:R2:W1:Y:S02]  /*0810*/  SYNCS.EXCH.64 URZ, [UR4+0x48], UR6 ;  /* 0x0000480604ff75b2 */ /* 0x0004640008000100 */
[----:B--2---:R-:W-:Y:S01]  /*0820*/  NOP ;  /* 0x0000000000007918 */ /* 0x004fe20000000000 */
.L_x_10:
[----:B------:R-:W2:Y:S01]  /*0830*/  SHFL.IDX PT, R2, R177, RZ, 0x1f ;  /* 0x00001fffb1027589 */ /* 0x000ea200000e0000 */
[----:B------:R-:W-:Y:S01]  /*0840*/  NOP ;  /* 0x0000000000007918 */ /* 0x000fe20000000000 */
[----:B--2---:R-:W-:-:S13]  /*0850*/  ISETP.NE.AND P0, PT, R2, 0x3, PT ;  /* 0x000000030200780c */ /* 0x004fda0003f05270 */
[----:B------:R-:W-:Y:S05]  /*0860*/  @P0 BRA `(.L_x_11) ;  /* 0x0000000000300947 */ /* 0x000fea0003800000 */
[----:B-1----:R-:W1:Y:S01]  /*0870*/  S2UR UR4, SR_CgaCtaId ;  /* 0x00000000000479c3 */ /* 0x002e620000008800 */
[----:B------:R-:W-:Y:S01]  /*0880*/  UMOV UR6, 0x400 ;  /* 0x0000040000067882 */ /* 0x000fe20000000000 */
[----:B------:R-:W-:Y:S01]  /*0890*/  UMOV UR5, 0x20 ;  /* 0x0000002000057882 */ /* 0x000fe20000000000 */
[----:B------:R-:W-:Y:S01]  /*08a0*/  ELECT P0, URZ, PT ;  /* 0x0000000000ff782f */ /* 0x000fe20003800000 */
[----:B-1----:R-:W-:Y:S02]  /*08b0*/  ULEA UR6, UR4, UR6, 0x18 ;  /* 0x0000000604067291 */ /* 0x002fe4000f8ec0ff */
[----:B------:R-:W-:-:S04]  /*08c0*/  UIADD3 UR4, UPT, UPT, -UR5, 0x100000, URZ ;  /* 0x0010000005047890 */ /* 0x000fc8000fffe1ff */
[----:B------:R-:W-:Y:S02]  /*08d0*/  USHF.L.U32 UR5, UR4, 0xb, URZ ;  /* 0x0000000b04057899 */ /* 0x000fe400080006ff */
[----:B------:R-:W-:Y:S01]  /*08e0*/  USHF.L.U32 UR4, UR4, 0x1, URZ ;  /* 0x0000000104047899 */ /* 0x000fe200080006ff */
[----:B------:R-:W1:Y:S11]  /*08f0*/  FENCE.VIEW.ASYNC.S ;  /* 0x00000000000073c6 */ /* 0x000e760000000000 */
[----:B-1----:R2:W1:Y:S01]  /*0900*/  SYNCS.EXCH.64 URZ, [UR6+0x50], UR4 ;  /* 0x0000500406ff75b2 */ /* 0x0024620008000100 */
[----:B------:R2:W1:Y:S02]  /*0910*/  SYNCS.EXCH.64 URZ, [UR6+0x58], UR4 ;  /* 0x0000580406ff75b2 */ /* 0x0004640008000100 */
[----:B--2---:R-:W-:Y:S01]  /*0920*/  NOP ;  /* 0x0000000000007918 */ /* 0x004fe20000000000 */
.L_x_11:
[----:B------:R-:W2:Y:S01]  /*0930*/  SHFL.IDX PT, R2, R177, RZ, 0x1f ;  /* 0x00001fffb1027589 */ /* 0x000ea200000e0000 */
[----:B------:R-:W-:Y:S01]  /*0940*/  NOP ;  /* 0x0000000000007918 */ /* 0x000fe20000000000 */
[----:B--2---:R-:W-:-:S13]  /*0950*/  ISETP.NE.AND P0, PT, R2, 0x4, PT ;  /* 0x000000040200780c */ /* 0x004fda0003f05270 */
[----:B------:R-:W-:Y:S05]  /*0960*/  @P0 BRA `(.L_x_12) ;  /* 0x00000000004c0947 */ /* 0x000fea0003800000 */
[----:B-1----:R-:W1:Y:S01]  /*0970*/  S2UR UR6, SR_CgaCtaId ;  /* 0x00000000000679c3 */ /* 0x002e620000008800 */
[----:B------:R-:W-:Y:S01]  /*0980*/  UMOV UR4, 0x3a0 ;  /* 0x000003a000047882 */ /* 0x000fe20000000000 */
[----:B------:R-:W-:Y:S01]  /*0990*/  UMOV UR5, 0x400 ;  /* 0x0000040000057882 */ /* 0x000fe20000000000 */
[----:B------:R-:W-:Y:S01]  /*09a0*/  USEL UR4, UR4, 0x320, UP3 ;  /* 0x0000032004047887 */ /* 0x000fe20009800000 */
[----:B------:R-:W-:Y:S01]  /*09b0*/  UMOV UR8, 0x1 ;  /* 0x0000000100087882 */ /* 0x000fe20000000000 */
[----:B------:R-:W-:Y:S01]  /*09c0*/  ELECT P0, URZ, PT ;  /* 0x0000000000ff782f */ /* 0x000fe20003800000 */
[----:B------:R-:W-:-:S04]  /*09d0*/  UIADD3 UR8, UPT, UPT, -UR8, 0x100000, URZ ;  /* 0x0010000008087890 */ /* 0x000fc8000fffe1ff */
[----:B------:R-:W-:Y:S02]  /*09e0*/  USHF.L.U32 UR9, UR8, 0xb, URZ ;  /* 0x0000000b08097899 */ /* 0x000fe400080006ff */
[----:B------:R-:W-:Y:S02]  /*09f0*/  USHF.L.U32 UR8, UR8, 0x1, URZ ;  /* 0x0000000108087899 */ /* 0x000fe400080006ff */
[----:B-1----:R-:W-:Y:S02]  /*0a00*/  ULEA UR6, UR6, UR5, 0x18 ;  /* 0x0000000506067291 */ /* 0x002fe4000f8ec0ff */
[----:B------:R-:W-:-:S04]  /*0a10*/  UIADD3 UR4, UPT, UPT, -UR4, 0x100000, URZ ;  /* 0x0010000004047890 */ /* 0x000fc8000fffe1ff */
[----:B------:R-:W-:Y:S02]  /*0a20*/  USHF.L.U32 UR5, UR4, 0xb, URZ ;  /* 0x0000000b04057899 */ /* 0x000fe400080006ff */
[----:B------:R-:W-:Y:S01]  /*0a30*/  USHF.L.U32 UR4, UR4, 0x1, URZ ;  /* 0x0000000104047899 */ /* 0x000fe200080006ff */
[----:B------:R-:W1:Y:S03]  /*0a40*/  FENCE.VIEW.ASYNC.S ;  /* 0x00000000000073c6 */ /* 0x000e660000000000 */
[----:B-1----:R2:W1:Y:S08]  /*0a50*/  SYNCS.EXCH.64 URZ, [UR6+0x60], UR8 ;  /* 0x0000600806ff75b2 */ /* 0x0024700008000100 */
[----:B------:R2:W1:Y:S01]  /*0a60*/  SYNCS.EXCH.64 URZ, [UR6+0x70], UR4 ;  /* 0x0000700406ff75b2 */ /* 0x0004620008000100 */
[----:B------:R2:W1:Y:S01]  /*0a70*/  SYNCS.EXCH.64 URZ, [UR6+0x68], UR8 ;  /* 0x0000680806ff75b2 */ /* 0x0004620008000100 */
[----:B------:R2:W1:Y:S02]  /*0a80*/  SYNCS.EXCH.64 URZ, [UR6+0x78], UR4 ;  /* 0x0000780406ff75b2 */ /* 0x0004640008000100 */
[----:B--2---:R-:W-:Y:S01]  /*0a90*/  NOP ;  /* 0x0000000000007918 */ /* 0x004fe20000000000 */
.L_x_12:
        /* <DEDUP_REMOVED lines=18> */
[----:B------:R2:W1:Y:S02]  /*0bc0*/  SYNCS.EXCH.64 URZ, [UR4+0x88], UR6 ;  /* 0x0000880604ff75b2 */ /* 0x0004640008000100 */
[----:B--2---:R-:W-:Y:S01]  /*0bd0*/  NOP ;  /* 0x0000000000007918 */ /* 0x004fe20000000000 */
.L_x_13:
[----:B------:R-:W2:Y:S01]  /*0be0*/  SHFL.IDX PT, R2, R177, RZ, 0x1f ;  /* 0x00001fffb1027589 */ /* 0x000ea200000e0000 */
[----:B------:R-:W-:Y:S01]  /*0bf0*/  ISETP.NE.OR P1, PT, RZ, UR18, !P3 ;  /* 0x00000012ff007c0c */ /* 0x000fe2000df25670 */
[----:B------:R-:W-:Y:S01]  /*0c00*/  NOP ;  /* 0x0000000000007918 */ /* 0x000fe20000000000 */
[----:B--2---:R-:W-:-:S13]  /*0c10*/  ISETP.NE.AND P0, PT, R2, 0x3, PT ;  /* 0x000000030200780c */ /* 0x004fda0003f05270 */
[----:B------:R-:W-:Y:S05]  /*0c20*/  @P0 BRA `(.L_x_14) ;  /* 0x0000000000380947 */ /* 0x000fea0003800000 */
[----:B-1----:R-:W1:Y:S01]  /*0c30*/  S2UR UR4, SR_CgaCtaId ;  /* 0x00000000000479c3 */ /* 0x002e620000008800 */
[----:B------:R-:W-:Y:S01]  /*0c40*/  UMOV UR5, 0x400 ;  /* 0x0000040000057882 */ /* 0x000fe20000000000 */
[----:B------:R-:W-:Y:S01]  /*0c50*/  UMOV UR6, 0x20 ;  /* 0x0000002000067882 */ /* 0x000fe20000000000 */
[----:B------:R-:W-:Y:S01]  /*0c60*/  ELECT P0, URZ, PT ;  /* 0x0000000000ff782f */ /* 0x000fe20003800000 */
[----:B------:R-:W-:-:S04]  /*0c70*/  UIADD3 UR6, UPT, UPT, -UR6, 0x100000, URZ ;  /* 0x0010000006067890 */ /* 0x000fc8000fffe1ff */
[----:B------:R-:W-:Y:S02]  /*0c80*/  USHF.L.U32 UR7, UR6, 0xb, URZ ;  /* 0x0000000b06077899 */ /* 0x000fe400080006ff */
[----:B------:R-:W-:Y:S02]  /*0c90*/  USHF.L.U32 UR6, UR6, 0x1, URZ ;  /* 0x0000000106067899 */ /* 0x000fe400080006ff */
[----:B-1----:R-:W-:Y:S01]  /*0ca0*/  ULEA UR4, UR4, UR5, 0x18 ;  /* 0x0000000504047291 */ /* 0x002fe2000f8ec0ff */
[----:B------:R-:W1:Y:S11]  /*0cb0*/  FENCE.VIEW.ASYNC.S ;  /* 0x00000000000073c6 */ /* 0x000e760000000000 */
[----:B-1----:R2:W1:Y:S01]  /*0cc0*/  SYNCS.EXCH.64 URZ, [UR4+0x90], UR6 ;  /* 0x0000900604ff75b2 */ /* 0x0024620008000100 */
[----:B------:R2:W1:Y:S01]  /*0cd0*/  SYNCS.EXCH.64 URZ, [UR4+0xa0], UR6 ;  /* 0x0000a00604ff75b2 */ /* 0x0004620008000100 */
[----:B------:R2:W1:Y:S01]  /*0ce0*/  SYNCS.EXCH.64 URZ, [UR4+0x98], UR6 ;  /* 0x0000980604ff75b2 */ /* 0x0004620008000100 */
[----:B------:R2:W1:Y:S02]  /*0cf0*/  SYNCS.EXCH.64 URZ, [UR4+0xa8], UR6 ;  /* 0x0000a80604ff75b2 */ /* 0x0004640008000100 */
[----:B--2---:R-:W-:Y:S01]  /*0d00*/  NOP ;  /* 0x0000000000007918 */ /* 0x004fe20000000000 */
.L_x_14:
[----:B-1----:R-:W1:Y:S01]  /*0d10*/  S2UR UR7, SR_CgaCtaId ;  /* 0x00000000000779c3 */ /* 0x002e620000008800 */
[----:B------:R-:W-:Y:S01]  /*0d20*/  VOTEU.ALL UP0, P1 ;  /* 0x0000000000ff7886 */ /* 0x000fe20000800000 */
[----:B------:R-:W-:Y:S01]  /*0d30*/  UMOV UR4, 0x80 ;  /* 0x0000008000047882 */ /* 0x000fe20000000000 */
[----:B------:R-:W-:Y:S01]  /*0d40*/  NOP ;  /* 0x0000000000007918 */ /* 0x000fe20000000000 */
[----:B------:R-:W-:Y:S01]  /*0d50*/  ISETP.NE.OR P3, PT, R0, 0x2, !P3 ;  /* 0x000000020000780c */ /* 0x000fe20005f65670 */
[----:B------:R-:W-:Y:S01]  /*0d60*/  UISETP.NE.AND UP4, UPT, UR18, URZ, UPT ;  /* 0x000000ff1200728c */ /* 0x000fe2000bf85270 */
[----:B------:R-:W-:Y:S01]  /*0d70*/  LOP3.LUT R2, R184, 0x1f, RZ, 0xc0, !PT ;  /* 0x0000001fb8027812 */ /* 0x000fe200078ec0ff */
[----:B------:R-:W-:Y:S01]  /*0d80*/  @!UP0 UMOV UR6, 0x400 ;  /* 0x0000040000068882 */ /* 0x000fe20000000000 */
[----:B------:R-:W-:-:S04]  /*0d90*/  @!UP0 UIADD3 UR4, UPT, UPT, -UR4, 0x100000, URZ ;  /* 0x0010000004048890 */ /* 0x000fc8000fffe1ff */
[----:B------:R-:W-:Y:S02]  /*0da0*/  @!UP0 USHF.L.U32 UR5, UR4, 0xb, URZ ;  /* 0x0000000b04058899 */ /* 0x000fe400080006ff */
[----:B------:R-:W-:Y:S02]  /*0db0*/  @!UP0 USHF.L.U32 UR4, UR4, 0x1, URZ ;  /* 0x0000000104048899 */ /* 0x000fe400080006ff */
[----:B-1----:R-:W-:Y:S01]  /*0dc0*/  @!UP0 ULEA UR6, UR7, UR6, 0x18 ;  /* 0x0000000607068291 */ /* 0x002fe2000f8ec0ff */
[----:B------:R-:W1:Y:S01]  /*0dd0*/  LDCU UR7, c[0x0][0x36c] ;  /* 0x00006d80ff0777ac */ /* 0x000e620008000800 */
[----:B------:R-:W-:Y:S01]  /*0de0*/  VOTEU.ALL UP0, P1 ;  /* 0x0000000000ff7886 */ /* 0x000fe20000800000 */
[----:B------:R-:W2:Y:S09]  /*0df0*/  FENCE.VIEW.ASYNC.S ;  /* 0x00000000000073c6 */ /* 0x000eb20000000000 */
[----:B--2---:R2:W2:Y:S01]  /*0e00*/  @!UP0 SYNCS.EXCH.64 URZ, [UR6+0xb0], UR4 ;  /* 0x0000b00406ff85b2 */ /* 0x0044a20008000100 */
[----:B-1----:R-:W-:-:S09]  /*0e10*/  UISETP.EQ.U32.AND UP6, UPT, UR7, 0x1, UPT ;  /* 0x000000010700788c */ /* 0x002fd2000bfc2070 */
[----:B------:R-:W-:Y:S05]  /*0e20*/  BRA.U !UP6, `(.L_x_15) ;  /* 0x000000010e087547 */ /* 0x000fea000b800000 */
[----:B--234-:R-:W-:Y:S01]  /*0e30*/  UCGABAR_ARV ;  /* 0x00000000000079c7 */ /* 0x01cfe20008000000 */
[----:B------:R-:W-:Y:S05]  /*0e40*/  BRA `(.L_x_16) ;  /* 0x0000000000047947 */ /* 0x000fea0003800000 */
.L_x_15:
[----:B--234-:R-:W-:Y:S01]  /*0e50*/  NOP ;  /* 0x0000000000007918 */ /* 0x01cfe20000000000 */
.L_x_16:
[----:B------:R-:W1:Y:S01]  /*0e60*/  S2UR UR20, SR_CTAID.X ;  /* 0x00000000001479c3 */ /* 0x000e620000002500 */
[----:B------:R-:W-:-:S05]  /*0e70*/  CS2R.32 R179, SR_CgaSize ;  /* 0x0000000000b37805 */ /* 0x000fca0000008a00 */
[----:B------:R-:W-:-:S05]  /*0e80*/  IMAD R179, R179, -0xa0, RZ ;  /* 0xffffff60b3b37824 */ /* 0x000fca00078e02ff */
[----:B------:R-:W-:-:S14]  /*0e90*/  R2UR UR5, R179 ;  /* 0x00000000b30572ca */ /* 0x000fdc00000e0000 */
[----:B------:R-:W2:Y:S01]  /*0ea0*/  LDCU UR5, c[0x0][UR5+0x2b0] ;  /* 0x00005600050577ac */ /* 0x000ea20008000800 */
[----:B------:R-:W-:-:S05]  /*0eb0*/  CS2R.32 R179, SR_CgaSize ;  /* 0x0000000000b37805 */ /* 0x000fca0000008a00 */
[----:B------:R-:W-:-:S05]  /*0ec0*/  IMAD R179, R179, -0xa0, RZ ;  /* 0xffffff60b3b37824 */ /* 0x000fca00078e02ff */
[----:B------:R-:W-:-:S14]  /*0ed0*/  R2UR UR4, R179 ;  /* 0x00000000b30472ca */ /* 0x000fdc00000e0000 */
[----:B------:R-:W3:Y:S01]  /*0ee0*/  LDCU UR4, c[0x0][UR4+0x2b4] ;  /* 0x00005680040477ac */ /* 0x000ee20008000800 */
[----:B------:R-:W4:Y:S01]  /*0ef0*/  S2UR UR27, SR_CTAID.Y ;  /* 0x00000000001b79c3 */ /* 0x000f220000002600 */
[----:B------:R-:W-:-:S05]  /*0f00*/  CS2R.32 R179, SR_CgaSize ;  /* 0x0000000000b37805 */ /* 0x000fca0000008a00 */
[----:B------:R-:W-:-:S05]  /*0f10*/  IMAD R179, R179, -0xa0, RZ ;  /* 0xffffff60b3b37824 */ /* 0x000fca00078e02ff */
[----:B------:R-:W-:-:S14]  /*0f20*/  R2UR UR7, R179 ;  /* 0x00000000b30772ca */ /* 0x000fdc00000e0000 */
[----:B------:R-:W3:Y:S01]  /*0f30*/  LDCU UR7, c[0x0][UR7+0x2a0] ;  /* 0x00005400070777ac */ /* 0x000ee20008000800 */
[----:B------:R-:W-:-:S05]  /*0f40*/  CS2R.32 R179, SR_CgaSize ;  /* 0x0000000000b37805 */ /* 0x000fca0000008a00 */
[----:B------:R-:W-:-:S05]  /*0f50*/  IMAD R179, R179, -0xa0, RZ ;  /* 0xffffff60b3b37824 */ /* 0x000fca00078e02ff */
[----:B------:R-:W-:-:S14]  /*0f60*/  R2UR UR8, R179 ;  /* 0x00000000b30872ca */ /* 0x000fdc00000e0000 */
[----:B------:R-:W3:Y:S01]  /*0f70*/  LDCU UR8, c[0x0][UR8+0x2a4] ;  /* 0x00005480080877ac */ /* 0x000ee20008000800 */
[----:B------:R-:W3:Y:S01]  /*0f80*/  S2UR UR6, SR_CgaCtaId ;  /* 0x00000000000679c3 */ /* 0x000ee20000008800 */
[----:B------:R-:W3:Y:S01]  /*0f90*/  LDCU UR19, c[0x0][0xf24] ;  /* 0x0001e480ff1377ac */ /* 0x000ee20008000800 */
[----:B------:R-:W3:Y:S01]  /*0fa0*/  LDCU UR39, c[0x0][0xf24] ;  /* 0x0001e480ff2777ac */ /* 0x000ee20008000800 */
[----:B-1----:R-:W-:Y:S01]  /*0fb0*/  I2FP.F32.U32 R3, UR20 ;  /* 0x0000001400037c45 */ /* 0x002fe20008201000 */
[----:B------:R-:W1:Y:S04]  /*0fc0*/  LDCU UR23, c[0x0][0xf30] ;  /* 0x0001e600ff1777ac */ /* 0x000e680008000800 */
[----:B--2---:R-:W-:Y:S01]  /*0fd0*/  FMUL R3, R3, UR5 ;  /* 0x0000000503037c20 */ /* 0x004fe20008400000 */
[----:B----4-:R-:W-:-:S05]  /*0fe0*/  I2FP.F32.U32 R0, UR27 ;  /* 0x0000001b00007c45 */ /* 0x010fca0008201000 */
[----:B------:R-:W2:Y:S01]  /*0ff0*/  F2I.U32.TRUNC.NTZ R3, R3 ;  /* 0x0000000300037305 */ /* 0x000ea2000020f000 */
[----:B---3--:R-:W-:Y:S01]  /*1000*/  FMUL R0, R0, UR4 ;  /* 0x0000000400007c20 */ /* 0x008fe20008400000 */
[----:B------:R-:W-:-:S06]  /*1010*/  USHF.L.U32 UR5, UR6, 0x9, URZ ;  /* 0x0000000906057899 */ /* 0x000fcc00080006ff */
[----:B------:R-:W3:Y:S01]  /*1020*/  F2I.U32.TRUNC.NTZ R0, R0 ;  /* 0x0000000000007305 */ /* 0x000ee2000020f000 */
[----:B------:R-:W-:-:S04]  /*1030*/  ULOP3.LUT UR38, UR5, 0x600, URZ, 0xc0, !UPT ;  /* 0x0000060005267892 */ /* 0x000fc8000f8ec0ff */
[----:B------:R-:W-:Y:S01]  /*1040*/  USHF.R.U32.HI UR28, URZ, 0xa, UR38 ;  /* 0x0000000aff1c7899 */ /* 0x000fe20008011626 */
[----:B--2---:R-:W-:Y:S02]  /*1050*/  R2UR UR4, R3 ;  /* 0x00000000030472ca */ /* 0x004fe400000e0000 */
[----:B---3--:R-:W-:Y:S02]  /*1060*/  R2UR UR6, R0 ;  /* 0x00000000000672ca */ /* 0x008fe400000e0000 */
[----:B------:R-:W-:-:S09]  /*1070*/  PRMT R0, RZ, 0x7610, R0 ;  /* 0x00007610ff007816 */ /* 0x000fd20000000000 */
[----:B------:R-:W-:-:S04]  /*1080*/  UIADD3 UR5, UPT, UPT, -UR4, URZ, URZ ;  /* 0x000000ff04057290 */ /* 0x000fc8000fffe1ff */
[----:B------:R-:W-:Y:S02]  /*1090*/  UIMAD UR5, UR7, UR5, UR20 ;  /* 0x00000005070572a4 */ /* 0x000fe4000f8e0214 */
[----:B------:R-:W-:-:S04]  /*10a0*/  UIADD3 UR4, UPT, UPT, -UR6, URZ, URZ ;  /* 0x000000ff06047290 */ /* 0x000fc8000fffe1ff */
[----:B------:R-:W-:Y:S01]  /*10b0*/  IMAD.U32 R179, RZ, RZ, UR5 ;  /* 0x00000005ffb37e24 */ /* 0x000fe2000f8e00ff */
[----:B------:R-:W-:-:S06]  /*10c0*/  UIMAD UR4, UR8, UR4, UR27 ;  /* 0x00000004080472a4 */ /* 0x000fcc000f8e021b */
[----:B------:R-:W-:Y:S01]  /*10d0*/  IMAD.U32 R178, RZ, RZ, UR4 ;  /* 0x00000004ffb27e24 */ /* 0x000fe2000f8e00ff */
[----:B-1----:R-:W-:Y:S06]  /*10e0*/  BRA.U UP4, `(.L_x_17) ;  /* 0x0000000104487547 */ /* 0x002fec000b800000 */
[----:B------:R-:W-:Y:S02]  /*10f0*/  R2UR UR4, R178 ;  /* 0x00000000b20472ca */ /* 0x000fe400000e0000 */
[----:B------:R-:W-:-:S11]  /*1100*/  R2UR UR8, R179 ;  /* 0x00000000b30872ca */ /* 0x000fd600000e0000 */
[----:B------:R-:W-:Y:S02]  /*1110*/  UISETP.NE.AND UP0, UPT, UR4, URZ, UPT ;  /* 0x000000ff0400728c */ /* 0x000fe4000bf05270 */
[----:B------:R-:W-:Y:S02]  /*1120*/  UISETP.NE.AND UP1, UPT, UR8, 0x1, UPT ;  /* 0x000000010800788c */ /* 0x000fe4000bf25270 */
[----:B------:R-:W-:-:S04]  /*1130*/  UISETP.EQ.OR UP0, UPT, UR8, URZ, !UP0 ;  /* 0x000000ff0800728c */ /* 0x000fc8000c702670 */
[----:B------:R-:W-:Y:S02]  /*1140*/  USEL UR7, URZ, 0x1, !UP0 ;  /* 0x00000001ff077887 */ /* 0x000fe4000c000000 */
[----:B------:R-:W-:-:S04]  /*1150*/  UISETP.NE.AND UP0, UPT, UR4, URZ, UPT ;  /* 0x000000ff0400728c */ /* 0x000fc8000bf05270 */
[----:B------:R-:W-:-:S04]  /*1160*/  USEL UR4, URZ, 0x2, UP0 ;  /* 0x00000002ff047887 */ /* 0x000fc80008000000 */
[----:B------:R-:W-:Y:S02]  /*1170*/  USEL UR6, UR4, 0x2, UP1 ;  /* 0x0000000204067887 */ /* 0x000fe40008800000 */
[----:B------:R-:W-:Y:S02]  /*1180*/  USEL UR4, URZ, 0x4, UP0 ;  /* 0x00000004ff047887 */ /* 0x000fe40008000000 */
[----:B------:R-:W-:-:S04]  /*1190*/  UISETP.NE.AND UP1, UPT, UR8, 0x2, UPT ;  /* 0x000000020800788c */ /* 0x000fc8000bf25270 */
[----:B------:R-:W-:Y:S02]  /*11a0*/  USEL UR5, UR4, 0x4, UP1 ;  /* 0x0000000404057887 */ /* 0x000fe40008800000 */
[----:B------:R-:W-:Y:S02]  /*11b0*/  USEL UR4, URZ, 0x8, UP0 ;  /* 0x00000008ff047887 */ /* 0x000fe40008000000 */
[----:B------:R-:W-:Y:S02]  /*11c0*/  UISETP.NE.AND UP0, UPT, UR8, 0x3, UPT ;  /* 0x000000030800788c */ /* 0x000fe4000bf05270 */
[----:B------:R-:W-:Y:S02]  /*11d0*/  UIADD3 UR5, UPT, UPT, UR5, UR6, UR7 ;  /* 0x0000000605057290 */ /* 0x000fe4000fffe007 */
[----:B------:R-:W-:-:S04]  /*11e0*/  USEL UR4, UR4, 0x8, UP0 ;  /* 0x0000000804047887 */ /* 0x000fc80008000000 */
[----:B------:R-:W-:-:S06]  /*11f0*/  UIADD3 UR4, UPT, UPT, UR5, UR4, URZ ;  /* 0x0000000405047290 */ /* 0x000fcc000fffe0ff */
[----:B------:R-:W-:-:S07]  /*1200*/  IMAD.U32 R0, RZ, RZ, UR4 ;  /* 0x00000004ff007e24 */ /* 0x000fce000f8e00ff */
.L_x_17:
[----:B------:R-:W1:Y:S01]  /*1210*/  S2UR UR52, SR_CTAID.Z ;  /* 0x00000000003479c3 */ /* 0x000e620000002700 */
[----:B------:R-:W-:-:S09]  /*1220*/  UISETP.GE.AND UP0, UPT, UR19, 0x1, UPT ;  /* 0x000000011300788c */ /* 0x000fd2000bf06270 */
[----:B------:R-:W-:Y:S05]  /*1230*/  BRA.U !UP0, `(.L_x_18) ;  /* 0x0000000108d47547 */ /* 0x000fea000b800000 */
[----:B------:R-:W2:Y:S01]  /*1240*/  LDCU.128 UR12, c[0x0][0xf10] ;  /* 0x0001e200ff0c77ac */ /* 0x000ea20008000c00 */
[----:B------:R-:W3:Y:S01]  /*1250*/  LDCU UR21, c[0x0][0xf0c] ;  /* 0x0001e180ff1577ac */ /* 0x000ee20008000800 */
[----:B------:R-:W4:Y:S01]  /*1260*/  LDCU UR6, c[0x0][0x370] ;  /* 0x00006e00ff0677ac */ /* 0x000f220008000800 */
[----:B------:R-:W1:Y:S01]  /*1270*/  LDCU UR7, c[0x0][0x374] ;  /* 0x00006e80ff0777ac */ /* 0x000e620008000800 */
[----:B------:R-:W1:Y:S01]  /*1280*/  LDCU UR22, c[0x0][0xf20] ;  /* 0x0001e400ff1677ac */ /* 0x000e620008000800 */
[----:B--2---:R-:W-:Y:S02]  /*1290*/  UIMAD.WIDE.U32 UR4, UR20, UR12, URZ ;  /* 0x0000000c140472a5 */ /* 0x004fe4000f8e00ff */
[----:B---3--:R-:W-:Y:S01]  /*12a0*/  UISETP.NE.AND UP0, UPT, UR21, 0x1, UPT ;  /* 0x000000011500788c */ /* 0x008fe2000bf05270 */
[----:B------:R-:W2:Y:S01]  /*12b0*/  LDCU.64 UR8, c[0x0][0xf28] ;  /* 0x0001e500ff0877ac */ /* 0x000ea20008000a00 */
[----:B----4-:R-:W-:-:S03]  /*12c0*/  UIMAD.WIDE.U32 UR10, UR6, UR12, URZ ;  /* 0x0000000c060a72a5 */ /* 0x010fc6000f8e00ff */
[----:B------:R-:W-:Y:S01]  /*12d0*/  UMOV UR4, UR5 ;  /* 0x0000000500047c82 */ /* 0x000fe20008000000 */
[----:B------:R-:W-:Y:S02]  /*12e0*/  UISETP.NE.AND UP1, UPT, UR19, 0x1, UPT ;  /* 0x000000011300788c */ /* 0x000fe4000bf25270 */
[----:B------:R-:W-:Y:S01]  /*12f0*/  USHF.R.U32.HI UR4, URZ, UR13, UR4 ;  /* 0x0000000dff047299 */ /* 0x000fe20008011604 */
[----:B------:R-:W-:Y:S01]  /*1300*/  UMOV UR10, UR11 ;  /* 0x0000000b000a7c82 */ /* 0x000fe20008000000 */
[----:B------:R-:W-:Y:S02]  /*1310*/  UIMAD.WIDE.U32 UR16, UR27, UR15, URZ ;  /* 0x0000000f1b1072a5 */ /* 0x000fe4000f8e00ff */
[----:B------:R-:W-:Y:S02]  /*1320*/  USEL UR5, UR20, UR4, !UP0 ;  /* 0x0000000414057287 */ /* 0x000fe4000c000000 */
[----:B------:R-:W-:Y:S02]  /*1330*/  @UP0 USHF.R.U32.HI UR6, URZ, UR13, UR10 ;  /* 0x0000000dff060299 */ /* 0x000fe4000801160a */
[----:B------:R-:W-:-:S02]  /*1340*/  UISETP.NE.AND UP0, UPT, UR14, 0x1, UPT ;  /* 0x000000010e00788c */ /* 0x000fc4000bf05270 */
[----:B-1----:R-:W-:Y:S02]  /*1350*/  UIMAD.WIDE.U32 UR10, UR7, UR15, URZ ;  /* 0x0000000f070a72a5 */ /* 0x002fe4000f8e00ff */
[----:B--2---:R-:W-:Y:S01]  /*1360*/  UIMAD.WIDE.U32 UR12, UR6, UR8, URZ ;  /* 0x00000008060c72a5 */ /* 0x004fe2000f8e00ff */
[----:B------:R-:W-:Y:S02]  /*1370*/  UMOV UR4, UR17 ;  /* 0x0000001100047c82 */ /* 0x000fe40008000000 */
[----:B------:R-:W-:Y:S02]  /*1380*/  USHF.R.U32.HI UR4, URZ, UR22, UR4 ;  /* 0x00000016ff047299 */ /* 0x000fe40008011604 */
[----:B------:R-:W-:Y:S02]  /*1390*/  UMOV UR10, UR11 ;  /* 0x0000000b000a7c82 */ /* 0x000fe40008000000 */
[----:B------:R-:W-:Y:S01]  /*13a0*/  UMOV UR12, UR13 ;  /* 0x0000000d000c7c82 */ /* 0x000fe20008000000 */
[----:B------:R-:W-:-:S02]  /*13b0*/  @UP0 USHF.R.U32.HI UR7, URZ, UR22, UR10 ;  /* 0x00000016ff070299 */ /* 0x000fc4000801160a */
[----:B------:R-:W-:Y:S02]  /*13c0*/  USEL UR4, UR27, UR4, !UP0 ;  /* 0x000000041b047287 */ /* 0x000fe4000c000000 */
[----:B------:R-:W-:Y:S02]  /*13d0*/  UIMAD.WIDE.U32 UR10, UR7, UR8, URZ ;  /* 0x00000008070a72a5 */ /* 0x000fe4000f8e00ff */
[----:B------:R-:W-:Y:S02]  /*13e0*/  @UP1 USHF.R.U32.HI UR6, URZ, UR9, UR12 ;  /* 0x00000009ff061299 */ /* 0x000fe4000801160c */
[----:B------:R-:W-:-:S03]  /*13f0*/  UIMAD.WIDE.U32 UR12, UR4, UR8, URZ ;  /* 0x00000008040c72a5 */ /* 0x000fc6000f8e00ff */
[----:B------:R-:W-:Y:S02]  /*1400*/  UMOV UR10, UR11 ;  /* 0x0000000b000a7c82 */ /* 0x000fe40008000000 */
[----:B------:R-:W-:Y:S02]  /*1410*/  @UP1 USHF.R.U32.HI UR7, URZ, UR9, UR10 ;  /* 0x00000009ff071299 */ /* 0x000fe4000801160a */
[----:B------:R-:W-:Y:S02]  /*1420*/  UIMAD UR10, UR6, UR19, URZ ;  /* 0x00000013060a72a4 */ /* 0x000fe4000f8e02ff */
[----:B------:R-:W-:-:S04]  /*1430*/  UIMAD UR7, UR7, UR19, URZ ;  /* 0x00000013070772a4 */ /* 0x000fc8000f8e02ff */
[----:B------:R-:W-:-:S03]  /*1440*/  UISETP.GE.AND UP0, UPT, UR4, UR7, UPT ;  /* 0x000000070400728c */ /* 0x000fc6000bf06270 */
[----:B------:R-:W-:Y:S01]  /*1450*/  UMOV UR7, UR13 ;  /* 0x0000000d00077c82 */ /* 0x000fe20008000000 */
[----:B------:R-:W-:Y:S02]  /*1460*/  UISETP.GE.OR UP0, UPT, UR5, UR10, UP0 ;  /* 0x0000000a0500728c */ /* 0x000fe40008706670 */
[----:B------:R-:W-:Y:S02]  /*1470*/  UIMAD.WIDE.U32 UR10, UR5, UR8, URZ ;  /* 0x00000008050a72a5 */ /* 0x000fe4000f8e00ff */
[----:B------:R-:W-:Y:S02]  /*1480*/  USHF.R.U32.HI UR7, URZ, UR9, UR7 ;  /* 0x00000009ff077299 */ /* 0x000fe40008011607 */
[----:B------:R-:W-:Y:S02]  /*1490*/  UIADD3 UR10, UPT, UPT, -UR4, URZ, URZ ;  /* 0x000000ff040a7290 */ /* 0x000fe4000fffe1ff */
[----:B------:R-:W-:Y:S02]  /*14a0*/  USEL UR7, UR4, UR7, !UP1 ;  /* 0x0000000704077287 */ /* 0x000fe4000c800000 */
[----:B------:R-:W-:Y:S01]  /*14b0*/  UIMAD UR10, UR14, UR10, UR27 ;  /* 0x0000000a0e0a72a4 */ /* 0x000fe2000f8e021b */
[----:B------:R-:W-:Y:S01]  /*14c0*/  @!UP0 UMOV UR8, UR11 ;  /* 0x0000000b00088c82 */ /* 0x000fe20008000000 */
[----:B------:R-:W-:-:S02]  /*14d0*/  UIADD3 UR11, UPT, UPT, -UR5, URZ, URZ ;  /* 0x000000ff050b7290 */ /* 0x000fc4000fffe1ff */
[----:B------:R-:W-:Y:S02]  /*14e0*/  @!UP0 USHF.R.U32.HI UR8, URZ, UR9, UR8 ;  /* 0x00000009ff088299 */ /* 0x000fe40008011608 */
[----:B------:R-:W-:Y:S02]  /*14f0*/  UIADD3 UR9, UPT, UPT, -UR7, URZ, URZ ;  /* 0x000000ff07097290 */ /* 0x000fe4000fffe1ff */
[----:B------:R-:W-:Y:S02]  /*1500*/  @!UP0 USEL UR8, UR5, UR8, !UP1 ;  /* 0x0000000805088287 */ /* 0x000fe4000c800000 */
[----:B------:R-:W-:Y:S02]  /*1510*/  UIMAD UR9, UR19, UR9, UR4 ;  /* 0x00000009130972a4 */ /* 0x000fe4000f8e0204 */
[----:B------:R-:W-:Y:S02]  /*1520*/  @!UP0 UIADD3 UR7, UPT, UPT, UR7, -UR8, URZ ;  /* 0x8000000807078290 */ /* 0x000fe4000fffe0ff */
[----:B------:R-:W-:-:S02]  /*1530*/  @!UP0 UIMAD UR6, UR9, UR6, UR8 ;  /* 0x00000006090682a4 */ /* 0x000fc4000f8e0208 */
[----:B------:R-:W-:Y:S02]  /*1540*/  @!UP0 UIMAD UR4, UR7, UR19, UR5 ;  /* 0x00000013070482a4 */ /* 0x000fe4000f8e0205 */
[----:B------:R-:W-:Y:S02]  /*1550*/  UIMAD UR20, UR21, UR11, UR20 ;  /* 0x0000000b151472a4 */ /* 0x000fe4000f8e0214 */
[----:B------:R-:W-:Y:S01]  /*1560*/  UIMAD UR27, UR4, UR14, UR10 ;  /* 0x0000000e041b72a4 */ /* 0x000fe2000f8e020a */
[----:B------:R-:W-:Y:S02]  /*1570*/  @!UP0 UMOV UR5, UR6 ;  /* 0x0000000600058c82 */ /* 0x000fe40008000000 */
[----:B------:R-:W-:-:S12]  /*1580*/  UIMAD UR20, UR5, UR21, UR20 ;  /* 0x00000015051472a4 */ /* 0x000fd8000f8e0214 */
.L_x_18:
[----:B------:R-:W-:-:S09]  /*1590*/  UISETP.NE.AND UP0, UPT, UR23, 0x1, UPT ;  /* 0x000000011700788c */ /* 0x000fd2000bf05270 */
[----:B------:R-:W-:Y:S05]  /*15a0*/  BRA.U UP0, `(.L_x_19) ;  /* 0x0000000100407547 */ /* 0x000fea000b800000 */
[----:B------:R-:W2:Y:S01]  /*15b0*/  LDCU.128 UR8, c[0x0][0xf10] ;  /* 0x0001e200ff0877ac */ /* 0x000ea20008000c00 */
[----:B------:R-:W3:Y:S01]  /*15c0*/  LDCU UR12, c[0x0][0xf0c] ;  /* 0x0001e180ff0c77ac */ /* 0x000ee20008000800 */
[----:B------:R-:W4:Y:S01]  /*15d0*/  LDCU UR13, c[0x0][0xf20] ;  /* 0x0001e400ff0d77ac */ /* 0x000f220008000800 */
[----:B--2---:R-:W-:Y:S02]  /*15e0*/  UIMAD.WIDE.U32 UR4, UR20, UR8, URZ ;  /* 0x00000008140472a5 */ /* 0x004fe4000f8e00ff */
[----:B------:R-:W-:Y:S02]  /*15f0*/  UIMAD.WIDE.U32 UR6, UR27, UR11, URZ ;  /* 0x0000000b1b0672a5 */ /* 0x000fe4000f8e00ff */
[----:B---3--:R-:W-:Y:S02]  /*1600*/  UISETP.NE.AND UP0, UPT, UR12, 0x1, UPT ;  /* 0x000000010c00788c */ /* 0x008fe4000bf05270 */
[----:B------:R-:W-:-:S03]  /*1610*/  USHF.R.U32.HI UR5, URZ, UR9, UR5 ;  /* 0x00000009ff057299 */ /* 0x000fc60008011605 */
[----:B------:R-:W-:Y:S01]  /*1620*/  UMOV UR4, UR7 ;  /* 0x0000000700047c82 */ /* 0x000fe20008000000 */
[----:B------:R-:W-:Y:S02]  /*1630*/  USEL UR5, UR20, UR5, !UP0 ;  /* 0x0000000514057287 */ /* 0x000fe4000c000000 */
[----:B------:R-:W-:Y:S02]  /*1640*/  UISETP.NE.AND UP0, UPT, UR10, 0x1, UPT ;  /* 0x000000010a00788c */ /* 0x000fe4000bf05270 */
[----:B----4-:R-:W-:-:S04]  /*1650*/  USHF.R.U32.HI UR4, URZ, UR13, UR4 ;  /* 0x0000000dff047299 */ /* 0x010fc80008011604 */
[----:B------:R-:W-:-:S04]  /*1660*/  USEL UR4, UR27, UR4, !UP0 ;  /* 0x000000041b047287 */ /* 0x000fc8000c000000 */
[----:B------:R-:W-:Y:S02]  /*1670*/  UIADD3 UR6, UPT, UPT, UR5, -UR4, URZ ;  /* 0x8000000405067290 */ /* 0x000fe4000fffe0ff */
[----:B------:R-:W-:Y:S02]  /*1680*/  UIADD3 UR4, UPT, UPT, -UR5, UR4, URZ ;  /* 0x0000000405047290 */ /* 0x000fe4000fffe1ff */
[----:B------:R-:W-:Y:S02]  /*1690*/  UIMAD UR27, UR6, UR10, UR27 ;  /* 0x0000000a061b72a4 */ /* 0x000fe4000f8e021b */
[----:B------:R-:W-:-:S12]  /*16a0*/  UIMAD UR20, UR4, UR12, UR20 ;  /* 0x0000000c041472a4 */ /* 0x000fd8000f8e0214 */
.L_x_19:
[----:B------:R-:W-:Y:S01]  /*16b0*/  UISETP.NE.AND UP0, UPT, UR18, 0x2, UPT ;  /* 0x000000021200788c */ /* 0x000fe2000bf05270 */
[----:B------:R-:W-:Y:S09]  /*16c0*/  BRA.U !UP6, `(.L_x_20) ;  /* 0x000000010e0c7547 */ /* 0x000ff2000b800000 */
[----:B------:R-:W-:Y:S01]  /*16d0*/  UCGABAR_WAIT ;  /* 0x0000000000007dc7 */ /* 0x000fe20008000000 */
[----:B------:R-:W-:Y:S01]  /*16e0*/  CCTL.IVALL ;  /* 0x00000000ff00798f */ /* 0x000fe20002000000 */
[----:B------:R-:W-:Y:S05]  /*16f0*/  BRA `(.L_x_21) ;  /* 0x0000000000047947 */ /* 0x000fea0003800000 */
.L_x_20:
[----:B------:R-:W-:Y:S06]  /*1700*/  BAR.SYNC.DEFER_BLOCKING 0x0 ;  /* 0x0000000000007b1d */ /* 0x000fec0000010000 */
.L_x_21:
[----:B------:R-:W-:Y:S05]  /*1710*/  BRA.U UP0, `(.L_x_22) ;  /* 0x0000001100e47547 */ /* 0x000fea000b800000 */
[----:B------:R-:W2:Y:S01]  /*1720*/  LDCU UR67, c[0x0][0x38c] ;  /* 0x00007180ff4377ac */ /* 0x000ea20008000800 */
[----:B------:R-:W3:Y:S01]  /*1730*/  S2UR UR7, SR_CgaCtaId ;  /* 0x00000000000779c3 */ /* 0x000ee20000008800 */
[----:B------:R-:W-:Y:S01]  /*1740*/  PLOP3.LUT P1, PT, PT, PT, UP3, 0x80, 0x8 ;  /* 0x000000000008781c */ /* 0x000fe20003f2f038 */
[----:B------:R-:W-:Y:S01]  /*1750*/  IMAD.MOV.U32 R12, RZ, RZ, 0x1 ;  /* 0x00000001ff0c7424 */ /* 0x000fe200078e00ff */
[----:B------:R-:W-:Y:S01]  /*1760*/  UISETP.NE.AND UP0, UPT, UR18, URZ, UPT ;  /* 0x000000ff1200728c */ /* 0x000fe2000bf05270 */
[----:B------:R-:W-:Y:S01]  /*1770*/  ISETP.EQ.OR P2, PT, R2, RZ, P3 ;  /* 0x000000ff0200720c */ /* 0x000fe20001f42670 */
[----:B------:R-:W-:Y:S01]  /*1780*/  USEL UR37, URZ, 0x1, UP5 ;  /* 0x00000001ff257887 */ /* 0x000fe2000a800000 */
[----:B------:R-:W-:Y:S01]  /*1790*/  PLOP3.LUT P1, PT, P1, PT, PT, 0x8, 0x80 ;  /* 0x000000000080781c */ /* 0x000fe20000f2e170 */
[----:B------:R-:W-:Y:S01]  /*17a0*/  UMOV UR49, 0x400 ;  /* 0x0000040000317882 */ /* 0x000fe20000000000 */
[----:B------:R-:W-:Y:S01]  /*17b0*/  CS2R R10, SRZ ;  /* 0x00000000000a7805 */ /* 0x000fe2000001ff00 */
[----:B------:R-:W-:Y:S01]  /*17c0*/  USEL UR37, UR37, 0x2, UP0 ;  /* 0x0000000225257887 */ /* 0x000fe20008000000 */
[----:B------:R-:W-:Y:S01]  /*17d0*/  IMAD.MOV.U32 R9, RZ, RZ, RZ ;  /* 0x000000ffff097224 */ /* 0x000fe200078e00ff */
[----:B------:R-:W4:Y:S01]  /*17e0*/  LDCU UR62, c[0x0][0x370] ;  /* 0x00006e00ff3e77ac */ /* 0x000f220008000800 */
[----:B------:R-:W-:Y:S01]  /*17f0*/  IMAD.MOV.U32 R8, RZ, RZ, 0x1 ;  /* 0x00000001ff087424 */ /* 0x000fe200078e00ff */
[----:B------:R-:W1:Y:S01]  /*1800*/  LDCU.64 UR46, c[0x0][0x348] ;  /* 0x00006900ff2e77ac */ /* 0x000e620008000a00 */
[----:B--2---:R-:W-:-:S02]  /*1810*/  UIADD3 UR6, UPT, UPT, UR67, 0xff, URZ ;  /* 0x000000ff43067890 */ /* 0x004fc4000fffe0ff */
[----:B------:R-:W-:Y:S02]  /*1820*/  UIADD3 UR67, UPT, UPT, UR67, -0x1, URZ ;  /* 0xffffffff43437890 */ /* 0x000fe4000fffe0ff */
[----:B------:R-:W-:Y:S02]  /*1830*/  USHF.R.S32.HI UR5, URZ, 0x1f, UR6 ;  /* 0x0000001fff057899 */ /* 0x000fe40008011406 */
[----:B------:R-:W-:Y:S02]  /*1840*/  UISETP.GE.U32.AND UP0, UPT, UR67, -0x1ff, UPT ;  /* 0xfffffe014300788c */ /* 0x000fe4000bf06070 */
[----:B------:R-:W-:Y:S02]  /*1850*/  ULEA.HI UR5, UR5, UR6, URZ, 0x8 ;  /* 0x0000000605057291 */ /* 0x000fe4000f8f40ff */
[----:B---3--:R-:W-:Y:S02]  /*1860*/  USHF.L.U32 UR4, UR7, 0xd, URZ ;  /* 0x0000000d07047899 */ /* 0x008fe400080006ff */
[----:B------:R-:W-:-:S02]  /*1870*/  USHF.R.S32.HI UR63, URZ, 0x8, UR5 ;  /* 0x00000008ff3f7899 */ /* 0x000fc40008011405 */
[----:B------:R-:W-:Y:S02]  /*1880*/  ULOP3.LUT UR4, UR4, 0x6000, URZ, 0xc0, !UPT ;  /* 0x0000600004047892 */ /* 0x000fe4000f8ec0ff */
[----:B------:R-:W-:Y:S02]  /*1890*/  ULEA UR49, UR7, UR49, 0x18 ;  /* 0x0000003107317291 */ /* 0x000fe4000f8ec0ff */
[----:B------:R-:W-:Y:S02]  /*18a0*/  UIADD3 UR64, UPT, UPT, UR63, -0x1, URZ ;  /* 0xffffffff3f407890 */ /* 0x000fe4000fffe0ff */
[----:B------:R-:W-:Y:S01]  /*18b0*/  ULOP3.LUT UR68, UR7, 0x1, URZ, 0xc0, !UPT ;  /* 0x0000000107447892 */ /* 0x000fe2000f8ec0ff */
[----:B------:R-:W2:Y:S01]  /*18c0*/  LDCU UR61, c[0x0][0x374] ;  /* 0x00006e80ff3d77ac */ /* 0x000ea20008000800 */
[----:B------:R-:W-:Y:S02]  /*18d0*/  UIADD3 UR38, UPT, UPT, UR49, UR38, URZ ;  /* 0x0000002631267290 */ /* 0x000fe4000fffe0ff */
[----:B------:R-:W-:-:S02]  /*18e0*/  UIADD3 UR15, UPT, UPT, UR49, UR4, URZ ;  /* 0x00000004310f7290 */ /* 0x000fc4000fffe0ff */
[----:B------:R-:W-:Y:S02]  /*18f0*/  USHF.R.U32.HI UR65, URZ, 0x7, UR4 ;  /* 0x00000007ff417899 */ /* 0x000fe40008011604 */
[----:B------:R-:W-:Y:S02]  /*1900*/  USEL UR66, URZ, 0x1, UP0 ;  /* 0x00000001ff427887 */ /* 0x000fe40008000000 */
[----:B-1--4-:R-:W-:-:S12]  /*1910*/  @UP0 UIADD3 UR64, UPT, UPT, UR63, URZ, URZ ;  /* 0x000000ff3f400290 */ /* 0x012fd8000fffe0ff */
.L_x_44:
[----:B-1----:R-:W1:Y:S01]  /*1920*/  S2UR UR4, SR_CgaCtaId ;  /* 0x00000000000479c3 */ /* 0x002e620000008800 */
[----:B------:R-:W-:Y:S01]  /*1930*/  SHF.L.U32 R3, R12, 0x1f, RZ ;  /* 0x0000001f0c037819 */ /* 0x000fe200000006ff */
[----:B-1----:R-:W-:-:S09]  /*1940*/  UISETP.NE.AND UP0, UPT, UR4, URZ, UPT ;  /* 0x000000ff0400728c */ /* 0x002fd2000bf05270 */
[----:B------:R-:W-:Y:S05]  /*1950*/  BRA.U UP0, `(.L_x_23) ;  /* 0x0000000100287547 */ /* 0x000fea000b800000 */
[----:B------:R-:W-:Y:S02]  /*1960*/  LEA R0, R9, UR49, 0x3 ;  /* 0x0000003109007c11 */ /* 0x000fe4000f8e18ff */
[----:B------:R-:W-:-:S04]  /*1970*/  SHF.L.U32 R5, R8, 0x1f, RZ ;  /* 0x0000001f08057819 */ /* 0x000fc800000006ff */
[----:B------:R-:W1:Y:S02]  /*1980*/  SYNCS.PHASECHK.TRANS64.TRYWAIT P0, [R0+URZ+0xa0], R5 ;  /* 0x0000a005000075a7 */ /* 0x000e6400080011ff */
[----:B-1----:R-:W-:Y:S05]  /*1990*/  @!P0 BRA `(.L_x_24) ;  /* 0x00000118001c8947 */ /* 0x002fea0003800000 */
.L_x_189:
[----:B------:R3:W-:Y:S01]  /*19a0*/  SYNCS.ARRIVE.TRANS64.A1T0 RZ, [R0+URZ+0x90], RZ ;  /* 0x000090ff00ff79a7 */ /* 0x0007e200081000ff */
[----:B------:R-:W-:-:S05]  /*19b0*/  VIADD R9, R9, 0x1 ;  /* 0x0000000109097836 */ /* 0x000fca0000000000 */
[----:B------:R-:W-:-:S04]  /*19c0*/  ISETP.NE.AND P0, PT, R9, 0x2, PT ;  /* 0x000000020900780c */ /* 0x000fc80003f05270 */
[----:B-1----:R-:W-:Y:S02]  /*19d0*/  SEL R5, RZ, 0x1, P0 ;  /* 0x00000001ff057807 */ /* 0x002fe40000000000 */
[----:B------:R-:W-:Y:S02]  /*19e0*/  SEL R9, R9, RZ, P0 ;  /* 0x000000ff09097207 */ /* 0x000fe40000000000 */
[----:B------:R-:W-:-:S07]  /*19f0*/  LOP3.LUT R8, R8, R5, RZ, 0x3c, !PT ;  /* 0x0000000508087212 */ /* 0x000fce00078e3cff */
.L_x_23:
[----:B------:R1:W4:Y:S01]  /*1a00*/  SYNCS.PHASECHK.TRANS64.TRYWAIT P0, [UR49+0x8], R3 ;  /* 0x00000803ff0075a7 */ /* 0x0003220008001131 */
[----:B------:R-:W-:Y:S02]  /*1a10*/  UISETP.GT.U32.AND UP0, UPT, UR67, -0x200, UPT ;  /* 0xfffffe004300788c */ /* 0x000fe4000bf04070 */
[----:B------:R-:W-:Y:S02]  /*1a20*/  ULEA UR35, UR27, UR65, 0x8 ;  /* 0x000000411b237291 */ /* 0x000fe4000f8e40ff */
[----:B------:R-:W-:Y:S02]  /*1a30*/  USHF.L.U32 UR51, UR20, 0x7, URZ ;  /* 0x0000000714337899 */ /* 0x000fe400080006ff */
[----:B------:R-:W-:Y:S01]  /*1a40*/  ULEA UR27, UR27, UR68, 0x1 ;  /* 0x000000441b1b7291 */ /* 0x000fe2000f8e08ff */
[----:B------:R-:W-:Y:S02]  /*1a50*/  UMOV UR14, URZ ;  /* 0x000000ff000e7c82 */ /* 0x000fe40008000000 */
[----:B------:R-:W-:Y:S09]  /*1a60*/  BRA.U UP0, `(.L_x_25) ;  /* 0x0000000500007547 */ /* 0x000ff2000b800000 */
[----:B------:R-:W-:Y:S01]  /*1a70*/  @!P3 MOV R2, 0x18c00 ;  /* 0x00018c000002b802 */ /* 0x000fe20000000f00 */
[----:B----4-:R-:W-:Y:S06]  /*1a80*/  @P0 BRA `(.L_x_26) ;  /* 0x0000000000080947 */ /* 0x010fec0003800000 */
[----:B------:R-:W4:Y:S02]  /*1a90*/  SYNCS.PHASECHK.TRANS64.TRYWAIT P0, [UR49+0x8], R3 ;  /* 0x00000803ff0075a7 */ /* 0x000f240008001131 */
[----:B----4-:R-:W-:Y:S05]  /*1aa0*/  @!P0 BRA `(.L_x_27) ;  /* 0x0000011400ec8947 */ /* 0x010fea0003800000 */
.L_x_26:
[----:B------:R4:W-:Y:S01]  /*1ab0*/  @!P3 SYNCS.ARRIVE.TRANS64 RZ, [UR49], R2 ;  /* 0x00000002ffffb9a7 */ /* 0x0009e20008000031 */
[----:B------:R-:W-:Y:S01]  /*1ac0*/  ULOP3.LUT UR4, UR37, 0x2, URZ, 0xfc, !UPT ;  /* 0x0000000225047892 */ /* 0x000fe2000f8efcff */
[----:B------:R-:W-:-:S03]  /*1ad0*/  LOP3.LUT R12, R12, 0x1, RZ, 0x3c, !PT ;  /* 0x000000010c0c7812 */ /* 0x000fc600078e3cff */
[----:B------:R-:W-:-:S09]  /*1ae0*/  UISETP.NE.AND UP0, UPT, UR4, 0x2, UPT ;  /* 0x000000020400788c */ /* 0x000fd2000bf05270 */
[----:B------:R-:W-:Y:S05]  /*1af0*/  BRA.U UP0, `(.L_x_28) ;  /* 0x0000000100047547 */ /* 0x000fea000b800000 */
[----:B--2---:R-:W-:Y:S05]  /*1b00*/  BPT.TRAP 0x1 ;  /* 0x000000040000795c */ /* 0x004fea0000300000 */
.L_x_28:
[----:B------:R-:W-:Y:S04]  /*1b10*/  BSSY.RECONVERGENT B0, `(.L_x_29) ;  /* 0x0000003000007945 */ /* 0x000fe80003800200 */
[----:B------:R-:W-:Y:S05]  /*1b20*/  @P2 BRA `(.L_x_30) ;  /* 0x0000000000042947 */ /* 0x000fea0003800000 */
[----:B--2---:R-:W-:Y:S05]  /*1b30*/  BPT.TRAP 0x1 ;  /* 0x000000040000795c */ /* 0x004fea0000300000 */
.L_x_30:
[----:B--2---:R-:W-:Y:S05]  /*1b40*/  BSYNC.RECONVERGENT B0 ;  /* 0x0000000000007941 */ /* 0x004fea0003800200 */
.L_x_29:
[----:B------:R-:W-:Y:S02]  /*1b50*/  ELECT P0, URZ, PT ;  /* 0x0000000000ff782f */ /* 0x000fe40003800000 */
[----:B---3--:R-:W-:Y:S01]  /*1b60*/  SHF.L.U32 R0, R12, 0x1f, RZ ;  /* 0x0000001f0c007819 */ /* 0x008fe200000006ff */
[----:B------:R-:W-:Y:S01]  /*1b70*/  UMOV UR14, 0x1 ;  /* 0x00000001000e7882 */ /* 0x000fe20000000000 */
[----:B------:R-:W-:Y:S02]  /*1b80*/  BSSY.RECONVERGENT B0, `(.L_x_25) ;  /* 0x000002e000007945 */ /* 0x000fe40003800200 */
[----:B------:R2:W-:Y:S07]  /*1b90*/  SYNCS.PHASECHK.TRANS64.TRYWAIT PT, [UR49+0x8], R0 ;  /* 0x00000800ff0075a7 */ /* 0x0005ee00080e1131 */
[----:B------:R-:W-:Y:S05]  /*1ba0*/  @!P0 BRA `(.L_x_31) ;  /* 0x0000000000ac8947 */ /* 0x000fea0003800000 */
[----:B------:R-:W-:Y:S02]  /*1bb0*/  UIADD3 UR4, UP3, UPT, UR46, 0x80, URZ ;  /* 0x000000802e047890 */ /* 0x000fe4000ff7e0ff */
[----:B------:R-:W-:Y:S02]  /*1bc0*/  UIADD3 UR6, UP2, UPT, UR46, 0x180, URZ ;  /* 0x000001802e067890 */ /* 0x000fe4000ff5e0ff */
[----:B------:R-:W-:Y:S02]  /*1bd0*/  UIADD3 UR30, UP1, UPT, UR46, 0x280, URZ ;  /* 0x000002802e1e7890 */ /* 0x000fe4000ff3e0ff */
[----:B------:R-:W-:Y:S02]  /*1be0*/  UIADD3 UR48, UPT, UPT, UR49, 0x8400, URZ ;  /* 0x0000840031307890 */ /* 0x000fe4000fffe0ff */
[----:B------:R-:W-:Y:S02]  /*1bf0*/  UIADD3.X UR5, UPT, UPT, URZ, UR47, URZ, UP3, !UPT ;  /* 0x0000002fff057290 */ /* 0x000fe40009ffe4ff */
[----:B------:R-:W-:-:S02]  /*1c00*/  UIADD3 UR22, UP0, UPT, UR46, 0x380, URZ ;  /* 0x000003802e167890 */ /* 0x000fc4000ff1e0ff */
[----:B------:R-:W-:Y:S02]  /*1c10*/  UIADD3 UR40, UPT, UPT, UR49, 0xc400, URZ ;  /* 0x0000c40031287890 */ /* 0x000fe4000fffe0ff */
[----:B------:R-:W-:Y:S02]  /*1c20*/  UIADD3 UR32, UPT, UPT, UR15, 0x10400, URZ ;  /* 0x000104000f207890 */ /* 0x000fe4000fffe0ff */
[----:B------:R-:W-:Y:S02]  /*1c30*/  UIADD3.X UR7, UPT, UPT, URZ, UR47, URZ, UP2, !UPT ;  /* 0x0000002fff077290 */ /* 0x000fe400097fe4ff */
[----:B------:R-:W-:Y:S02]  /*1c40*/  UIADD3 UR8, UPT, UPT, UR15, 0x18400, URZ ;  /* 0x000184000f087890 */ /* 0x000fe4000fffe0ff */
[----:B------:R-:W-:Y:S02]  /*1c50*/  UIADD3 UR16, UPT, UPT, UR49, 0x20400, URZ ;  /* 0x0002040031107890 */ /* 0x000fe4000fffe0ff */
[----:B------:R-:W-:-:S02]  /*1c60*/  UIADD3.X UR31, UPT, UPT, URZ, UR47, URZ, UP1, !UPT ;  /* 0x0000002fff1f7290 */ /* 0x000fc40008ffe4ff */
[----:B------:R-:W-:Y:S02]  /*1c70*/  UIADD3 UR24, UPT, UPT, UR38, 0x20800, URZ ;  /* 0x0002080026187890 */ /* 0x000fe4000fffe0ff */
[----:B------:R-:W-:Y:S01]  /*1c80*/  UIADD3.X UR23, UPT, UPT, URZ, UR47, URZ, UP0, !UPT ;  /* 0x0000002fff177290 */ /* 0x000fe200087fe4ff */
[----:B------:R-:W-:Y:S01]  /*1c90*/  UMOV UR54, 0x0 ;  /* 0x0000000000367882 */ /* 0x000fe20000000000 */
[----:B------:R-:W-:Y:S01]  /*1ca0*/  UMOV UR55, 0x10000000 ;  /* 0x1000000000377882 */ /* 0x000fe20000000000 */
[----:B------:R-:W-:Y:S01]  /*1cb0*/  UMOV UR50, URZ ;  /* 0x000000ff00327c82 */ /* 0x000fe20008000000 */
[----:B------:R-:W-:Y:S01]  /*1cc0*/  UMOV UR42, 0x80 ;  /* 0x00000080002a7882 */ /* 0x000fe20000000000 */
[----:B------:R-:W-:Y:S01]  /*1cd0*/  UMOV UR41, UR49 ;  /* 0x0000003100297c82 */ /* 0x000fe20008000000 */
[----:B------:R-:W-:Y:S01]  /*1ce0*/  UMOV UR43, UR51 ;  /* 0x00000033002b7c82 */ /* 0x000fe20008000000 */
[----:B------:R-:W-:Y:S01]  /*1cf0*/  UMOV UR44, UR52 ;  /* 0x00000034002c7c82 */ /* 0x000fe20008000000 */
[----:B------:R-:W-:Y:S01]  /*1d00*/  UMOV UR13, 0xf0000 ;  /* 0x000f0000000d7882 */ /* 0x000fe20000000000 */
[----:B------:R-:W-:Y:S01]  /*1d10*/  UMOV UR33, UR49 ;  /* 0x0000003100217c82 */ /* 0x000fe20008000000 */
[----:B------:R-:W-:Y:S01]  /*1d20*/  UMOV UR36, UR52 ;  /* 0x0000003400247c82 */ /* 0x000fe20008000000 */
[----:B------:R3:W-:Y:S01]  /*1d30*/  UTMALDG.3D [UR48], [UR4], desc[UR54] ;  /* 0x00003630040075b4 */ /* 0x0007e20008011000 */
[----:B------:R-:W-:Y:S01]  /*1d40*/  UMOV UR34, UR50 ;  /* 0x0000003200227c82 */ /* 0x000fe20008000000 */
[----:B------:R-:W-:Y:S01]  /*1d50*/  UMOV UR9, UR49 ;  /* 0x0000003100097c82 */ /* 0x000fe20008000000 */
[----:B------:R-:W-:Y:S01]  /*1d60*/  UMOV UR10, 0x80 ;  /* 0x00000080000a7882 */ /* 0x000fe20000000000 */
[----:B------:R-:W-:Y:S01]  /*1d70*/  UMOV UR11, UR35 ;  /* 0x00000023000b7c82 */ /* 0x000fe20008000000 */
[----:B------:R-:W-:Y:S01]  /*1d80*/  UMOV UR12, UR52 ;  /* 0x00000034000c7c82 */ /* 0x000fe20008000000 */
[----:B------:R-:W-:Y:S01]  /*1d90*/  UMOV UR18, URZ ;  /* 0x000000ff00127c82 */ /* 0x000fe20008000000 */
[----:B------:R-:W-:Y:S01]  /*1da0*/  UMOV UR19, URZ ;  /* 0x000000ff00137c82 */ /* 0x000fe20008000000 */
[----:B------:R3:W-:Y:S01]  /*1db0*/  UTMALDG.3D [UR40], [UR4], desc[UR54] ;  /* 0x00003628040075b4 */ /* 0x0007e20008011000 */
[----:B------:R-:W-:Y:S01]  /*1dc0*/  UMOV UR17, UR49 ;  /* 0x0000003100117c82 */ /* 0x000fe20008000000 */
[----:B------:R-:W-:Y:S01]  /*1dd0*/  UMOV UR21, UR52 ;  /* 0x0000003400157c82 */ /* 0x000fe20008000000 */
[----:B------:R-:W-:Y:S01]  /*1de0*/  UMOV UR25, UR49 ;  /* 0x0000003100197c82 */ /* 0x000fe20008000000 */
[----:B------:R-:W-:Y:S01]  /*1df0*/  UMOV UR29, UR52 ;  /* 0x00000034001d7c82 */ /* 0x000fe20008000000 */
[----:B------:R-:W-:Y:S01]  /*1e00*/  UMOV UR26, UR18 ;  /* 0x00000012001a7c82 */ /* 0x000fe20008000000 */
[----:B------:R3:W-:Y:S01]  /*1e10*/  UTMALDG.3D.MULTICAST [UR32], [UR6], UR13, desc[UR54] ;  /* 0x00003620060073b4 */ /* 0x0007e2000801180d */
[----:B------:R3:W-:Y:S01]  /*1e20*/  UTMALDG.3D.MULTICAST [UR8], [UR6], UR13, desc[UR54] ;  /* 0x00003608060073b4 */ /* 0x0007e2000801180d */
[----:B------:R3:W-:Y:S01]  /*1e30*/  UTMALDG.4D [UR16], [UR30], desc[UR54] ;  /* 0x000036101e0075b4 */ /* 0x0007e20008019000 */
[----:B------:R3:W-:Y:S02]  /*1e40*/  UTMALDG.4D.MULTICAST [UR24], [UR22], UR13, desc[UR54] ;  /* 0x00003618160073b4 */ /* 0x0007e4000801980d */
[----:B---3--:R-:W-:Y:S01]  /*1e50*/  NOP ;  /* 0x0000000000007918 */ /* 0x008fe20000000000 */
.L_x_31:
[----:B------:R-:W-:Y:S05]  /*1e60*/  BSYNC.RECONVERGENT B0 ;  /* 0x0000000000007941 */ /* 0x000fea0003800200 */
.L_x_25:
[----:B--23--:R-:W-:Y:S01]  /*1e70*/  SHF.L.U32 R0, R12, 0x1f, RZ ;  /* 0x0000001f0c007819 */ /* 0x00cfe200000006ff */
[----:B------:R-:W-:Y:S01]  /*1e80*/  @!P1 SYNCS.ARRIVE.TRANS64.A1T0 RZ, [UR49+0x58], RZ ;  /* 0x000058ffffff99a7 */ /* 0x000fe20008100031 */
[----:B------:R-:W-:Y:S02]  /*1e90*/  UISETP.GT.AND UP0, UPT, UR63, UR66, UPT ;  /* 0x000000423f00728c */ /* 0x000fe4000bf04270 */
[----:B------:R2:W3:Y:S07]  /*1ea0*/  SYNCS.PHASECHK.TRANS64.TRYWAIT P1, [UR49+0x8], R0 ;  /* 0x00000800ff0075a7 */ /* 0x0004ee0008021131 */
[----:B------:R-:W-:Y:S05]  /*1eb0*/  BRA.U !UP0, `(.L_x_32) ;  /* 0x0000000508187547 */ /* 0x000fea000b800000 */
[----:B------:R-:W-:-:S12]  /*1ec0*/  UIADD3 UR26, UPT, UPT, UR64, UR14, URZ ;  /* 0x0000000e401a7290 */ /* 0x000fd8000fffe0ff */
.L_x_40:
[----:B---34-:R-:W-:Y:S01]  /*1ed0*/  @!P3 MOV R2, 0x18c00 ;  /* 0x00018c000002b802 */ /* 0x018fe20000000f00 */
[----:B-123--:R-:W-:Y:S06]  /*1ee0*/  @P1 BRA `(.L_x_33) ;  /* 0x00000000000c1947 */ /* 0x00efec0003800000 */
[----:B-1----:R-:W-:-:S04]  /*1ef0*/  SHF.L.U32 R3, R12, 0x1f, RZ ;  /* 0x0000001f0c037819 */ /* 0x002fc800000006ff */
[----:B------:R-:W1:Y:S02]  /*1f00*/  SYNCS.PHASECHK.TRANS64.TRYWAIT P0, [UR49+0x8], R3 ;  /* 0x00000803ff0075a7 */ /* 0x000e640008001131 */
[----:B-1----:R-:W-:Y:S05]  /*1f10*/  @!P0 BRA `(.L_x_34) ;  /* 0x0000011000e88947 */ /* 0x002fea0003800000 */
.L_x_33:
[----:B------:R3:W-:Y:S01]  /*1f20*/  @!P3 SYNCS.ARRIVE.TRANS64 RZ, [UR49], R2 ;  /* 0x00000002ffffb9a7 */ /* 0x0007e20008000031 */
[----:B------:R-:W-:-:S04]  /*1f30*/  ULOP3.LUT UR4, UR37, 0x2, URZ, 0xfc, !UPT ;  /* 0x0000000225047892 */ /* 0x000fc8000f8efcff */
[----:B------:R-:W-:-:S09]  /*1f40*/  UISETP.NE.AND UP0, UPT, UR4, 0x2, UPT ;  /* 0x000000020400788c */ /* 0x000fd2000bf05270 */
[----:B------:R-:W-:Y:S05]  /*1f50*/  BRA.U UP0, `(.L_x_35) ;  /* 0x0000000100047547 */ /* 0x000fea000b800000 */
[----:B------:R-:W-:Y:S05]  /*1f60*/  BPT.TRAP 0x1 ;  /* 0x000000040000795c */ /* 0x000fea0000300000 */
.L_x_35:
[----:B------:R-:W-:Y:S04]  /*1f70*/  BSSY.RECONVERGENT B0, `(.L_x_36) ;  /* 0x0000003000007945 */ /* 0x000fe80003800200 */
[----:B------:R-:W-:Y:S05]  /*1f80*/  @P2 BRA `(.L_x_37) ;  /* 0x0000000000042947 */ /* 0x000fea0003800000 */
[----:B------:R-:W-:Y:S05]  /*1f90*/  BPT.TRAP 0x1 ;  /* 0x000000040000795c */ /* 0x000fea0000300000 */
.L_x_37:
[----:B------:R-:W-:Y:S05]  /*1fa0*/  BSYNC.RECONVERGENT B0 ;  /* 0x0000000000007941 */ /* 0x000fea0003800200 */
.L_x_36:
[----:B------:R-:W-:Y:S02]  /*1fb0*/  ELECT P0, URZ, PT ;  /* 0x0000000000ff782f */ /* 0x000fe40003800000 */
[----:B------:R-:W-:Y:S01]  /*1fc0*/  LOP3.LUT R12, R12, 0x1, RZ, 0x3c, !PT ;  /* 0x000000010c0c7812 */ /* 0x000fe200078e3cff */
[----:B------:R-:W-:Y:S03]  /*1fd0*/  BSSY.RECONVERGENT B0, `(.L_x_38) ;  /* 0x0000031000007945 */ /* 0x000fe60003800200 */
[----:B-12---:R-:W-:-:S04]  /*1fe0*/  SHF.L.U32 R0, R12, 0x1f, RZ ;  /* 0x0000001f0c007819 */ /* 0x006fc800000006ff */
[----:B------:R1:W2:Y:S03]  /*1ff0*/  SYNCS.PHASECHK.TRANS64.TRYWAIT P1, [UR49+0x8], R0 ;  /* 0x00000800ff0075a7 */ /* 0x0002a60008021131 */
[----:B------:R-:W-:Y:S05]  /*2000*/  @!P0 BRA `(.L_x_39) ;  /* 0x0000000000b48947 */ /* 0x000fea0003800000 */
[----:B------:R-:W-:Y:S02]  /*2010*/  UIADD3 UR4, UP3, UPT, UR46, 0x80, URZ ;  /* 0x000000802e047890 */ /* 0x000fe4000ff7e0ff */
[----:B------:R-:W-:Y:S02]  /*2020*/  USHF.L.U32 UR58, UR14, 0x8, URZ ;  /* 0x000000080e3a7899 */ /* 0x000fe400080006ff */
[----:B------:R-:W-:Y:S02]  /*2030*/  UIADD3 UR6, UP2, UPT, UR46, 0x180, URZ ;  /* 0x000001802e067890 */ /* 0x000fe4000ff5e0ff */
[----:B------:R-:W-:Y:S02]  /*2040*/  UIADD3 UR22, UP1, UPT, UR46, 0x280, URZ ;  /* 0x000002802e167890 */ /* 0x000fe4000ff3e0ff */
[----:B------:R-:W-:Y:S02]  /*2050*/  UIADD3 UR56, UPT, UPT, UR49, 0x8400, URZ ;  /* 0x0000840031387890 */ /* 0x000fe4000fffe0ff */
[----:B------:R-:W-:-:S02]  /*2060*/  UIADD3.X UR5, UPT, UPT, URZ, UR47, URZ, UP3, !UPT ;  /* 0x0000002fff057290 */ /* 0x000fc40009ffe4ff */
[----:B------:R-:W-:Y:S02]  /*2070*/  UIADD3 UR24, UP0, UPT, UR46, 0x380, URZ ;  /* 0x000003802e187890 */ /* 0x000fe4000ff1e0ff */
[----:B------:R-:W-:Y:S02]  /*2080*/  UIADD3 UR48, UPT, UPT, UR49, 0xc400, URZ ;  /* 0x0000c40031307890 */ /* 0x000fe4000fffe0ff */
[----:B------:R-:W-:Y:S02]  /*2090*/  USHF.L.U32 UR19, UR14, 0x1, URZ ;  /* 0x000000010e137899 */ /* 0x000fe400080006ff */
[----:B------:R-:W-:Y:S02]  /*20a0*/  UIADD3 UR50, UPT, UPT, UR58, 0x80, URZ ;  /* 0x000000803a327890 */ /* 0x000fe4000fffe0ff */
[----:B------:R-:W-:Y:S02]  /*20b0*/  UIADD3 UR40, UPT, UPT, UR15, 0x10400, URZ ;  /* 0x000104000f287890 */ /* 0x000fe4000fffe0ff */
[----:B------:R-:W-:-:S02]  /*20c0*/  UIADD3.X UR7, UPT, UPT, URZ, UR47, URZ, UP2, !UPT ;  /* 0x0000002fff077290 */ /* 0x000fc400097fe4ff */
[----:B------:R-:W-:Y:S02]  /*20d0*/  UIADD3 UR32, UPT, UPT, UR15, 0x18400, URZ ;  /* 0x000184000f207890 */ /* 0x000fe4000fffe0ff */
[----:B------:R-:W-:Y:S02]  /*20e0*/  UIADD3 UR16, UPT, UPT, UR49, 0x20400, URZ ;  /* 0x0002040031107890 */ /* 0x000fe4000fffe0ff */
[----:B------:R-:W-:Y:S02]  /*20f0*/  UIADD3.X UR23, UPT, UPT, URZ, UR47, URZ, UP1, !UPT ;  /* 0x0000002fff177290 */ /* 0x000fe40008ffe4ff */
[----:B------:R-:W-:Y:S02]  /*2100*/  UIADD3 UR8, UPT, UPT, UR38, 0x20800, URZ ;  /* 0x0002080026087890 */ /* 0x000fe4000fffe0ff */
[----:B------:R-:W-:Y:S02]  /*2110*/  UIADD3 UR12, UPT, UPT, UR28, UR19, URZ ;  /* 0x000000131c0c7290 */ /* 0x000fe4000fffe0ff */
[----:B------:R-:W-:Y:S01]  /*2120*/  UIADD3.X UR25, UPT, UPT, URZ, UR47, URZ, UP0, !UPT ;  /* 0x0000002fff197290 */ /* 0x000fe200087fe4ff */
[----:B------:R-:W-:Y:S01]  /*2130*/  UMOV UR30, 0x0 ;  /* 0x00000000001e7882 */ /* 0x000fe20000000000 */
[----:B------:R-:W-:Y:S01]  /*2140*/  UMOV UR31, 0x10000000 ;  /* 0x10000000001f7882 */ /* 0x000fe20000000000 */
[----:B------:R-:W-:Y:S01]  /*2150*/  UMOV UR57, UR49 ;  /* 0x0000003100397c82 */ /* 0x000fe20008000000 */
[----:B------:R-:W-:Y:S01]  /*2160*/  UMOV UR59, UR51 ;  /* 0x00000033003b7c82 */ /* 0x000fe20008000000 */
[----:B------:R-:W-:Y:S01]  /*2170*/  UMOV UR60, UR52 ;  /* 0x00000034003c7c82 */ /* 0x000fe20008000000 */
[----:B------:R-:W-:Y:S01]  /*2180*/  UMOV UR29, 0xf0000 ;  /* 0x000f0000001d7882 */ /* 0x000fe20000000000 */
[----:B------:R-:W-:Y:S01]  /*2190*/  UMOV UR41, UR49 ;  /* 0x0000003100297c82 */ /* 0x000fe20008000000 */
[----:B------:R-:W-:Y:S01]  /*21a0*/  UMOV UR43, UR35 ;  /* 0x00000023002b7c82 */ /* 0x000fe20008000000 */
[----:B------:R-:W-:Y:S01]  /*21b0*/  UMOV UR44, UR52 ;  /* 0x00000034002c7c82 */ /* 0x000fe20008000000 */
[----:B------:R-:W-:Y:S01]  /*21c0*/  UMOV UR42, UR58 ;  /* 0x0000003a002a7c82 */ /* 0x000fe20008000000 */
[----:B------:R4:W-:Y:S01]  /*21d0*/  UTMALDG.3D [UR56], [UR4], desc[UR30] ;  /* 0x00001e38040075b4 */ /* 0x0009e20008011000 */
[----:B------:R-:W-:Y:S01]  /*21e0*/  UMOV UR33, UR49 ;  /* 0x0000003100217c82 */ /* 0x000fe20008000000 */
[----:B------:R-:W-:Y:S01]  /*21f0*/  UMOV UR36, UR52 ;  /* 0x0000003400247c82 */ /* 0x000fe20008000000 */
[----:B------:R-:W-:Y:S01]  /*2200*/  UMOV UR18, URZ ;  /* 0x000000ff00127c82 */ /* 0x000fe20008000000 */
[----:B------:R-:W-:Y:S01]  /*2210*/  UMOV UR34, UR50 ;  /* 0x0000003200227c82 */ /* 0x000fe20008000000 */
[----:B------:R-:W-:Y:S01]  /*2220*/  UMOV UR17, UR49 ;  /* 0x0000003100117c82 */ /* 0x000fe20008000000 */
[----:B------:R-:W-:Y:S01]  /*2230*/  UMOV UR21, UR52 ;  /* 0x0000003400157c82 */ /* 0x000fe20008000000 */
[----:B------:R-:W-:Y:S01]  /*2240*/  UMOV UR9, UR49 ;  /* 0x0000003100097c82 */ /* 0x000fe20008000000 */
[----:B------:R4:W-:Y:S01]  /*2250*/  UTMALDG.3D [UR48], [UR4], desc[UR30] ;  /* 0x00001e30040075b4 */ /* 0x0009e20008011000 */
[----:B------:R-:W-:Y:S01]  /*2260*/  UMOV UR11, UR27 ;  /* 0x0000001b000b7c82 */ /* 0x000fe20008000000 */
[----:B------:R-:W-:Y:S01]  /*2270*/  UMOV UR13, UR52 ;  /* 0x00000034000d7c82 */ /* 0x000fe20008000000 */
[----:B------:R-:W-:Y:S01]  /*2280*/  UMOV UR10, UR18 ;  /* 0x00000012000a7c82 */ /* 0x000fe20008000000 */
[----:B------:R4:W-:Y:S01]  /*2290*/  UTMALDG.3D.MULTICAST [UR40], [UR6], UR29, desc[UR30] ;  /* 0x00001e28060073b4 */ /* 0x0009e2000801181d */
[----:B------:R4:W-:Y:S01]  /*22a0*/  UTMALDG.3D.MULTICAST [UR32], [UR6], UR29, desc[UR30] ;  /* 0x00001e20060073b4 */ /* 0x0009e2000801181d */
[----:B------:R4:W-:Y:S01]  /*22b0*/  UTMALDG.4D [UR16], [UR22], desc[UR30] ;  /* 0x00001e10160075b4 */ /* 0x0009e20008019000 */
[----:B------:R4:W-:Y:S02]  /*22c0*/  UTMALDG.4D.MULTICAST [UR8], [UR24], UR29, desc[UR30] ;  /* 0x00001e08180073b4 */ /* 0x0009e4000801981d */
[----:B----4-:R-:W-:Y:S01]  /*22d0*/  NOP ;  /* 0x0000000000007918 */ /* 0x010fe20000000000 */
.L_x_39:
[----:B------:R-:W-:Y:S05]  /*22e0*/  BSYNC.RECONVERGENT B0 ;  /* 0x0000000000007941 */ /* 0x000fea0003800200 */
.L_x_38:
[----:B------:R-:W-:-:S04]  /*22f0*/  UIADD3 UR14, UPT, UPT, UR14, 0x1, URZ ;  /* 0x000000010e0e7890 */ /* 0x000fc8000fffe0ff */
[----:B------:R-:W-:-:S09]  /*2300*/  UISETP.NE.AND UP0, UPT, UR14, UR26, UPT ;  /* 0x0000001a0e00728c */ /* 0x000fd2000bf05270 */
[----:B------:R-:W-:Y:S05]  /*2310*/  BRA.U UP0, `(.L_x_40) ;  /* 0xfffffff900ec7547 */ /* 0x000fea000b83ffff */
.L_x_32:
[C---:B-1----:R-:W-:Y:S01]  /*2320*/  LEA R3, R11.reuse, UR49, 0x3 ;  /* 0x000000310b037c11 */ /* 0x042fe2000f8e18ff */
[----:B------:R-:W-:Y:S01]  /*2330*/  NOP ;  /* 0x0000000000007918 */ /* 0x000fe20000000000 */
[----:B--2---:R-:W-:Y:S02]  /*2340*/  SHF.L.U32 R0, R10, 0x1f, RZ ;  /* 0x0000001f0a007819 */ /* 0x004fe400000006ff */
[----:B------:R-:W-:Y:S02]  /*2350*/  LEA R5, R11, UR49, 0x4 ;  /* 0x000000310b057c11 */ /* 0x000fe4000f8e20ff */
[----:B----4-:R-:W1:Y:S02]  /*2360*/  SYNCS.PHASECHK.TRANS64.TRYWAIT P0, [R3+URZ+0x60], R0 ;  /* 0x00006000030075a7 */ /* 0x010e6400080011ff */
[----:B-1----:R-:W-:Y:S05]  /*2370*/  @!P0 BRA `(.L_x_41) ;  /* 0x0000010c00e88947 */ /* 0x002fea0003800000 */
.L_x_192:
[----:B------:R-:W2:Y:S01]  /*2380*/  LDS.128 R4, [R5+0xc0] ;  /* 0x0000c00005047984 */ /* 0x000ea20000000c00 */
[----:B------:R-:W-:Y:S01]  /*2390*/  UISETP.GE.AND UP0, UPT, UR39, 0x1, UPT ;  /* 0x000000012700788c */ /* 0x000fe2000bf06270 */
[----:B------:R-:W-:Y:S01]  /*23a0*/  @!PT LDS RZ, [RZ] ;  /* 0x00000000fffff984 */ /* 0x000fe20000000800 */
[----:B------:R-:W-:Y:S01]  /*23b0*/  @!PT LDS RZ, [RZ] ;  /* 0x00000000fffff984 */ /* 0x000fe20000000800 */
[----:B------:R-:W-:Y:S01]  /*23c0*/  @!PT LDS RZ, [RZ] ;  /* 0x00000000fffff984 */ /* 0x000fe20000000800 */
[----:B------:R-:W-:Y:S01]  /*23d0*/  @!PT LDS RZ, [RZ] ;  /* 0x00000000fffff984 */ /* 0x000fe20000000800 */
[----:B------:R4:W-:Y:S06]  /*23e0*/  MEMBAR.ALL.CTA ;  /* 0x0000000000007992 */ /* 0x0009ec0000008000 */
[----:B----4-:R-:W4:Y:S01]  /*23f0*/  FENCE.VIEW.ASYNC.S ;  /* 0x00000000000073c6 */ /* 0x010f220000000000 */
[----:B--2---:R-:W-:-:S13]  /*2400*/  LOP3.LUT P0, RZ, R6, 0x1, RZ, 0xc0, !PT ;  /* 0x0000000106ff7812 */ /* 0x004fda000780c0ff */
[----:B----4-:R-:W-:Y:S01]  /*2410*/  VOTEU.ANY UP1, P0 ;  /* 0x0000000000ff7886 */ /* 0x010fe20000020100 */
[----:B------:R-:W-:-:S13]  /*2420*/  PLOP3.LUT P0, PT, PT, PT, UP1, 0x80, 0x8 ;  /* 0x000000000008781c */ /* 0x000fda0003f0f018 */
[----:B-1----:R-:W-:Y:S02]  /*2430*/  @P0 LOP3.LUT R0, R5, 0xffff, RZ, 0xc0, !PT ;  /* 0x0000ffff05000812 */ /* 0x002fe400078ec0ff */
[----:B---3--:R-:W-:Y:S02]  /*2440*/  @P0 MOV R2, R4 ;  /* 0x0000000400020202 */ /* 0x008fe40000000f00 */
[----:B------:R-:W-:Y:S01]  /*2450*/  @P0 R2UR UR5, R0 ;  /* 0x00000000000502ca */ /* 0x000fe200000e0000 */
[----:B------:R-:W-:Y:S01]  /*2460*/  VIADD R0, R3, 0x70 ;  /* 0x0000007003007836 */ /* 0x000fe20000000000 */
[----:B------:R-:W-:Y:S02]  /*2470*/  @P0 SHF.R.U32.HI R4, RZ, 0x10, R5 ;  /* 0x00000010ff040819 */ /* 0x000fe40000011605 */
[----:B------:R-:W-:Y:S02]  /*2480*/  @P0 R2UR UR6, R2 ;  /* 0x00000000020602ca */ /* 0x000fe400000e0000 */
[----:B------:R-:W-:-:S02]  /*2490*/  PRMT R0, RZ, 0x654, R0 ;  /* 0x00000654ff007816 */ /* 0x000fc40000000000 */
[----:B------:R-:W-:Y:S02]  /*24a0*/  @P0 R2UR UR4, R4 ;  /* 0x00000000040402ca */ /* 0x000fe400000e0000 */
[----:B------:R1:W-:Y:S03]  /*24b0*/  SYNCS.ARRIVE.TRANS64.RED.A1T0 RZ, [R0+URZ], RZ ;  /* 0x000000ff00ff79a7 */ /* 0x0003e600081004ff */
[----:B------:R-:W-:-:S04]  /*24c0*/  @UP1 UMOV UR45, UR5 ;  /* 0x00000005002d1c82 */ /* 0x000fc80008000000 */
[----:B------:R-:W-:-:S04]  /*24d0*/  @UP1 UMOV UR53, UR6 ;  /* 0x0000000600351c82 */ /* 0x000fc80008000000 */
[----:B------:R-:W-:Y:S01]  /*24e0*/  @UP1 UMOV UR52, UR4 ;  /* 0x0000000400341c82 */ /* 0x000fe20008000000 */
[----:B------:R-:W-:Y:S05]  /*24f0*/  BRA.U !UP0, `(.L_x_42) ;  /* 0x0000000108d47547 */ /* 0x000fea000b800000 */
[----:B------:R-:W2:Y:S01]  /*2500*/  LDCU.128 UR16, c[0x0][0xf10] ;  /* 0x0001e200ff1077ac */ /* 0x000ea20008000c00 */
[----:B------:R-:W3:Y:S01]  /*2510*/  LDCU UR22, c[0x0][0xf20] ;  /* 0x0001e400ff1677ac */ /* 0x000ee20008000800 */
[----:B------:R-:W4:Y:S01]  /*2520*/  LDCU UR14, c[0x0][0xf0c] ;  /* 0x0001e180ff0e77ac */ /* 0x000f220008000800 */
[----:B------:R-:W1:Y:S01]  /*2530*/  LDCU.64 UR8, c[0x0][0xf28] ;  /* 0x0001e500ff0877ac */ /* 0x000e620008000a00 */
[----:B------:R-:W-:Y:S02]  /*2540*/  UISETP.NE.AND UP3, UPT, UR39, 0x1, UPT ;  /* 0x000000012700788c */ /* 0x000fe4000bf65270 */
[----:B--2---:R-:W-:Y:S02]  /*2550*/  UIMAD.WIDE.U32 UR4, UR61, UR19, URZ ;  /* 0x000000133d0472a5 */ /* 0x004fe4000f8e00ff */
[----:B------:R-:W-:Y:S02]  /*2560*/  UIMAD.WIDE.U32 UR6, UR62, UR16, URZ ;  /* 0x000000103e0672a5 */ /* 0x000fe4000f8e00ff */
[----:B------:R-:W-:-:S02]  /*2570*/  UISETP.NE.AND UP0, UPT, UR18, 0x1, UPT ;  /* 0x000000011200788c */ /* 0x000fc4000bf05270 */
[----:B------:R-:W-:Y:S01]  /*2580*/  UIMAD.WIDE.U32 UR20, UR45, UR19, URZ ;  /* 0x000000132d1472a5 */ /* 0x000fe2000f8e00ff */
[----:B------:R-:W-:Y:S02]  /*2590*/  UMOV UR4, UR5 ;  /* 0x0000000500047c82 */ /* 0x000fe40008000000 */
[----:B------:R-:W-:Y:S01]  /*25a0*/  UMOV UR6, UR7 ;  /* 0x0000000700067c82 */ /* 0x000fe20008000000 */
[----:B---3--:R-:W-:Y:S02]  /*25b0*/  USHF.R.U32.HI UR4, URZ, UR22, UR4 ;  /* 0x00000016ff047299 */ /* 0x008fe40008011604 */
[----:B----4-:R-:W-:Y:S02]  /*25c0*/  UISETP.NE.AND UP2, UPT, UR14, 0x1, UPT ;  /* 0x000000010e00788c */ /* 0x010fe4000bf45270 */
[----:B------:R-:W-:Y:S02]  /*25d0*/  USHF.R.U32.HI UR6, URZ, UR17, UR6 ;  /* 0x00000011ff067299 */ /* 0x000fe40008011606 */
[----:B------:R-:W-:-:S02]  /*25e0*/  USEL UR5, UR61, UR4, !UP0 ;  /* 0x000000043d057287 */ /* 0x000fc4000c000000 */
[----:B------:R-:W-:Y:S02]  /*25f0*/  USEL UR6, UR62, UR6, !UP2 ;  /* 0x000000063e067287 */ /* 0x000fe4000d000000 */
[----:B-1----:R-:W-:Y:S01]  /*2600*/  UIMAD.WIDE.U32 UR10, UR5, UR8, URZ ;  /* 0x00000008050a72a5 */ /* 0x002fe2000f8e00ff */
[----:B------:R-:W-:Y:S01]  /*2610*/  UMOV UR4, UR21 ;  /* 0x0000001500047c82 */ /* 0x000fe20008000000 */
[----:B------:R-:W-:Y:S02]  /*2620*/  UIMAD.WIDE.U32 UR12, UR53, UR16, URZ ;  /* 0x00000010350c72a5 */ /* 0x000fe4000f8e00ff */
[----:B------:R-:W-:-:S03]  /*2630*/  UIMAD.WIDE.U32 UR20, UR6, UR8, URZ ;  /* 0x00000008061472a5 */ /* 0x000fc6000f8e00ff */
[----:B------:R-:W-:Y:S01]  /*2640*/  UMOV UR10, UR11 ;  /* 0x0000000b000a7c82 */ /* 0x000fe20008000000 */
[----:B------:R-:W-:Y:S02]  /*2650*/  USHF.R.U32.HI UR4, URZ, UR22, UR4 ;  /* 0x00000016ff047299 */ /* 0x000fe40008011604 */
[----:B------:R-:W-:Y:S01]  /*2660*/  @UP3 USHF.R.U32.HI UR5, URZ, UR9, UR10 ;  /* 0x00000009ff053299 */ /* 0x000fe2000801160a */
[----:B------:R-:W-:Y:S01]  /*2670*/  UMOV UR12, UR13 ;  /* 0x0000000d000c7c82 */ /* 0x000fe20008000000 */
[----:B------:R-:W-:Y:S01]  /*2680*/  UMOV UR20, UR21 ;  /* 0x0000001500147c82 */ /* 0x000fe20008000000 */
[----:B------:R-:W-:Y:S02]  /*2690*/  USHF.R.U32.HI UR17, URZ, UR17, UR12 ;  /* 0x00000011ff117299 */ /* 0x000fe4000801160c */
[----:B------:R-:W-:Y:S02]  /*26a0*/  USEL UR4, UR45, UR4, !UP0 ;  /* 0x000000042d047287 */ /* 0x000fe4000c000000 */
[----:B------:R-:W-:-:S02]  /*26b0*/  @UP3 USHF.R.U32.HI UR6, URZ, UR9, UR20 ;  /* 0x00000009ff063299 */ /* 0x000fc40008011614 */
[----:B------:R-:W-:Y:S02]  /*26c0*/  UIMAD UR7, UR39, UR5, URZ ;  /* 0x00000005270772a4 */ /* 0x000fe4000f8e02ff */
[----:B------:R-:W-:Y:S02]  /*26d0*/  USEL UR5, UR53, UR17, !UP2 ;  /* 0x0000001135057287 */ /* 0x000fe4000d000000 */
[----:B------:R-:W-:Y:S02]  /*26e0*/  UIMAD UR10, UR39, UR6, URZ ;  /* 0x00000006270a72a4 */ /* 0x000fe4000f8e02ff */
[----:B------:R-:W-:Y:S02]  /*26f0*/  UISETP.GE.AND UP0, UPT, UR4, UR7, UPT ;  /* 0x000000070400728c */ /* 0x000fe4000bf06270 */
[----:B------:R-:W-:Y:S02]  /*2700*/  UIMAD.WIDE.U32 UR12, UR4, UR8, URZ ;  /* 0x00000008040c72a5 */ /* 0x000fe4000f8e00ff */
[----:B------:R-:W-:-:S02]  /*2710*/  UISETP.GE.OR UP0, UPT, UR5, UR10, UP0 ;  /* 0x0000000a0500728c */ /* 0x000fc40008706670 */
[----:B------:R-:W-:Y:S02]  /*2720*/  UIMAD.WIDE.U32 UR10, UR5, UR8, URZ ;  /* 0x00000008050a72a5 */ /* 0x000fe4000f8e00ff */
[----:B------:R-:W-:Y:S01]  /*2730*/  UIADD3 UR12, UPT, UPT, -UR4, URZ, URZ ;  /* 0x000000ff040c7290 */ /* 0x000fe2000fffe1ff */
[----:B------:R-:W-:Y:S01]  /*2740*/  UMOV UR8, UR13 ;  /* 0x0000000d00087c82 */ /* 0x000fe20008000000 */
[----:B------:R-:W-:Y:S02]  /*2750*/  UIADD3 UR10, UPT, UPT, -UR5, URZ, URZ ;  /* 0x000000ff050a7290 */ /* 0x000fe4000fffe1ff */
[----:B------:R-:W-:-:S03]  /*2760*/  USHF.R.U32.HI UR8, URZ, UR9, UR8 ;  /* 0x00000009ff087299 */ /* 0x000fc60008011608 */
[----:B------:R-:W-:Y:S01]  /*2770*/  @!UP0 UMOV UR7, UR11 ;  /* 0x0000000b00078c82 */ /* 0x000fe20008000000 */
[----:B------:R-:W-:Y:S02]  /*2780*/  UIMAD UR12, UR18, UR12, UR45 ;  /* 0x0000000c120c72a4 */ /* 0x000fe4000f8e022d */
[----:B------:R-:W-:Y:S02]  /*2790*/  USEL UR8, UR4, UR8, !UP3 ;  /* 0x0000000804087287 */ /* 0x000fe4000d800000 */
[----:B------:R-:W-:Y:S02]  /*27a0*/  @!UP0 USHF.R.U32.HI UR7, URZ, UR9, UR7 ;  /* 0x00000009ff078299 */ /* 0x000fe40008011607 */
[----:B------:R-:W-:Y:S02]  /*27b0*/  UIADD3 UR9, UPT, UPT, -UR8, URZ, URZ ;  /* 0x000000ff08097290 */ /* 0x000fe4000fffe1ff */
[----:B------:R-:W-:Y:S02]  /*27c0*/  @!UP0 USEL UR7, UR5, UR7, !UP3 ;  /* 0x0000000705078287 */ /* 0x000fe4000d800000 */
[----:B------:R-:W-:-:S02]  /*27d0*/  UIMAD UR9, UR39, UR9, UR4 ;  /* 0x00000009270972a4 */ /* 0x000fc4000f8e0204 */
[----:B------:R-:W-:Y:S02]  /*27e0*/  @!UP0 UIADD3 UR8, UPT, UPT, UR8, -UR7, URZ ;  /* 0x8000000708088290 */ /* 0x000fe4000fffe0ff */
[----:B------:R-:W-:Y:S02]  /*27f0*/  @!UP0 UIMAD UR7, UR9, UR6, UR7 ;  /* 0x00000006090782a4 */ /* 0x000fe4000f8e0207 */
[----:B------:R-:W-:Y:S02]  /*2800*/  @!UP0 UIMAD UR4, UR39, UR8, UR5 ;  /* 0x00000008270482a4 */ /* 0x000fe4000f8e0205 */
[----:B------:R-:W-:Y:S02]  /*2810*/  UIMAD UR6, UR14, UR10, UR53 ;  /* 0x0000000a0e0672a4 */ /* 0x000fe4000f8e0235 */
[----:B------:R-:W-:Y:S01]  /*2820*/  UIMAD UR45, UR4, UR18, UR12 ;  /* 0x00000012042d72a4 */ /* 0x000fe2000f8e020c */
[----:B------:R-:W-:Y:S02]  /*2830*/  @!UP0 UMOV UR5, UR7 ;  /* 0x0000000700058c82 */ /* 0x000fe40008000000 */
[----:B------:R-:W-:-:S12]  /*2840*/  UIMAD UR53, UR5, UR14, UR6 ;  /* 0x0000000e053572a4 */ /* 0x000fd8000f8e0206 */
.L_x_42:
[----:B------:R-:W2:Y:S02]  /*2850*/  LDCU UR4, c[0x0][0xf30] ;  /* 0x0001e600ff0477ac */ /* 0x000ea40008000800 */
[----:B--2---:R-:W-:-:S09]  /*2860*/  UISETP.NE.AND UP0, UPT, UR4, 0x1, UPT ;  /* 0x000000010400788c */ /* 0x004fd2000bf05270 */
[----:B------:R-:W-:Y:S05]  /*2870*/  BRA.U UP0, `(.L_x_43) ;  /* 0x0000000100447547 */ /* 0x000fea000b800000 */
[----:B------:R-:W2:Y:S01]  /*2880*/  LDCU.128 UR8, c[0x0][0xf10] ;  /* 0x0001e200ff0877ac */ /* 0x000ea20008000c00 */
[----:B------:R-:W3:Y:S01]  /*2890*/  LDCU UR12, c[0x0][0xf0c] ;  /* 0x0001e180ff0c77ac */ /* 0x000ee20008000800 */
[----:B------:R-:W4:Y:S01]  /*28a0*/  LDCU UR13, c[0x0][0xf20] ;  /* 0x0001e400ff0d77ac */ /* 0x000f220008000800 */
[----:B--2---:R-:W-:Y:S02]  /*28b0*/  UIMAD.WIDE.U32 UR6, UR53, UR8, URZ ;  /* 0x00000008350672a5 */ /* 0x004fe4000f8e00ff */
[----:B------:R-:W-:Y:S02]  /*28c0*/  UIMAD.WIDE.U32 UR4, UR45, UR11, URZ ;  /* 0x0000000b2d0472a5 */ /* 0x000fe4000f8e00ff */
[----:B---3--:R-:W-:Y:S02]  /*28d0*/  UISETP.NE.AND UP2, UPT, UR12, 0x1, UPT ;  /* 0x000000010c00788c */ /* 0x008fe4000bf45270 */
[----:B------:R-:W-:Y:S01]  /*28e0*/  UISETP.NE.AND UP0, UPT, UR10, 0x1, UPT ;  /* 0x000000010a00788c */ /* 0x000fe2000bf05270 */
[----:B------:R-:W-:-:S02]  /*28f0*/  UMOV UR6, UR7 ;  /* 0x0000000700067c82 */ /* 0x000fc40008000000 */
[----:B------:R-:W-:Y:S01]  /*2900*/  UMOV UR4, UR5 ;  /* 0x0000000500047c82 */ /* 0x000fe20008000000 */
[----:B------:R-:W-:Y:S02]  /*2910*/  USHF.R.U32.HI UR6, URZ, UR9, UR6 ;  /* 0x00000009ff067299 */ /* 0x000fe40008011606 */
[----:B----4-:R-:W-:Y:S02]  /*2920*/  USHF.R.U32.HI UR4, URZ, UR13, UR4 ;  /* 0x0000000dff047299 */ /* 0x010fe40008011604 */
[----:B------:R-:W-:Y:S02]  /*2930*/  USEL UR5, UR53, UR6, !UP2 ;  /* 0x0000000635057287 */ /* 0x000fe4000d000000 */
[----:B------:R-:W-:-:S04]  /*2940*/  USEL UR4, UR45, UR4, !UP0 ;  /* 0x000000042d047287 */ /* 0x000fc8000c000000 */
[----:B------:R-:W-:Y:S02]  /*2950*/  UIADD3 UR6, UPT, UPT, UR5, -UR4, URZ ;  /* 0x8000000405067290 */ /* 0x000fe4000fffe0ff */
[----:B------:R-:W-:Y:S02]  /*2960*/  UIADD3 UR4, UPT, UPT, -UR5, UR4, URZ ;  /* 0x0000000405047290 */ /* 0x000fe4000fffe1ff */
[----:B------:R-:W-:Y:S02]  /*2970*/  UIMAD UR45, UR6, UR10, UR45 ;  /* 0x0000000a062d72a4 */ /* 0x000fe4000f8e022d */
[----:B------:R-:W-:-:S12]  /*2980*/  UIMAD UR53, UR4, UR12, UR53 ;  /* 0x0000000c043572a4 */ /* 0x000fd8000f8e0235 */
.L_x_43:
[----:B------:R-:W-:Y:S01]  /*2990*/  VIADD R11, R11, 0x1 ;  /* 0x000000010b0b7836 */ /* 0x000fe20000000000 */
[----:B------:R-:W-:Y:S02]  /*29a0*/  R2UR UR5, R178 ;  /* 0x00000000b20572ca */ /* 0x000fe400000e0000 */
[----:B------:R-:W-:Y:S02]  /*29b0*/  R2UR UR4, R179 ;  /* 0x00000000b30472ca */ /* 0x000fe400000e0000 */
[C---:B------:R-:W-:Y:S02]  /*29c0*/  ISETP.NE.AND P0, PT, R11.reuse, 0x2, PT ;  /* 0x000000020b00780c */ /* 0x040fe40003f05270 */
[----:B------:R-:W-:Y:S02]  /*29d0*/  PLOP3.LUT P1, PT, PT, PT, PT, 0x80, 0x8 ;  /* 0x000000000008781c */ /* 0x000fe40003f2f070 */
[----:B------:R-:W-:Y:S02]  /*29e0*/  SEL R3, RZ, 0x1, P0 ;  /* 0x00000001ff037807 */ /* 0x000fe40000000000 */
[----:B------:R-:W-:-:S02]  /*29f0*/  SEL R11, R11, RZ, P0 ;  /* 0x000000ff0b0b7207 */ /* 0x000fc40000000000 */
[----:B------:R-:W-:Y:S01]  /*2a00*/  LOP3.LUT R10, R10, R3, RZ, 0x3c, !PT ;  /* 0x000000030a0a7212 */ /* 0x000fe200078e3cff */
[----:B------:R-:W-:Y:S02]  /*2a10*/  UIADD3 UR27, UPT, UPT, UR45, UR5, URZ ;  /* 0x000000052d1b7290 */ /* 0x000fe4000fffe0ff */
[----:B------:R-:W-:Y:S01]  /*2a20*/  UIADD3 UR20, UPT, UPT, UR53, UR4, URZ ;  /* 0x0000000435147290 */ /* 0x000fe2000fffe0ff */
[----:B------:R-:W-:Y:S11]  /*2a30*/  BRA.U UP1, `(.L_x_44) ;  /* 0xffffffed01b87547 */ /* 0x000ff6000b83ffff */
[----:B-1----:R-:W-:-:S07]  /*2a40*/  MOV R0, UR49 ;  /* 0x0000003100007c02 */ /* 0x002fce0008000f00 */
.L_x_45:
[----:B-1----:R-:W-:-:S04]  /*2a50*/  SHF.L.U32 R3, R12, 0x1f, RZ ;  /* 0x0000001f0c037819 */ /* 0x002fc800000006ff */
[----:B------:R1:W2:Y:S03]  /*2a60*/  SYNCS.PHASECHK.TRANS64.TRYWAIT P0, [R0+URZ+0x8], R3 ;  /* 0x00000803000075a7 */ /* 0x0002a600080011ff */
[----:B--2---:R-:W-:Y:S05]  /*2a70*/  @!P0 NANOSLEEP.SYNCS 0x989680 ;  /* 0x009896800000895d */ /* 0x004fea0003900000 */
[----:B------:R-:W2:Y:S02]  /*2a80*/  @!P0 SYNCS.PHASECHK.TRANS64 P0, [R0+URZ+0x8], R3 ;  /* 0x00000803000085a7 */ /* 0x000ea400080010ff */
[----:B--2---:R-:W-:Y:S05]  /*2a90*/  @P0 EXIT ;  /* 0x000000000000094d */ /* 0x004fea0003800000 */
[----:B------:R-:W-:Y:S05]  /*2aa0*/  BRA `(.L_x_45) ;  /* 0xfffffffc00e87947 */ /* 0x000fea000383ffff */
.L_x_22:
[----:B------:R-:W2:Y:S02]  /*2ab0*/  S2UR UR4, SR_CgaCtaId ;  /* 0x00000000000479c3 */ /* 0x000ea40000008800 */
[----:B--2---:R-:W-:-:S04]  /*2ac0*/  UISETP.NE.AND UP0, UPT, UR4, URZ, UPT ;  /* 0x000000ff0400728c */ /* 0x004fc8000bf05270 */
[----:B------:R-:W-:-:S09]  /*2ad0*/  UISETP.NE.OR UP0, UPT, UR18, 0x1, UP0 ;  /* 0x000000011200788c */ /* 0x000fd20008705670 */
[----:B------:R-:W-:Y:S05]  /*2ae0*/  BRA.U UP0, `(.L_x_46) ;  /* 0x00000005004c7547 */ /* 0x000fea000b800000 */
[----:B------:R-:W2:Y:S01]  /*2af0*/  S2UR UR5, SR_CgaCtaId ;  /* 0x00000000000579c3 */ /* 0x000ea20000008800 */
[----:B------:R-:W-:Y:S01]  /*2b00*/  UMOV UR4, 0x400 ;  /* 0x0000040000047882 */ /* 0x000fe20000000000 */
[----:B------:R-:W-:Y:S01]  /*2b10*/  ISETP.GE.U32.AND P2, PT, R2, 0x4, PT ;  /* 0x000000040200780c */ /* 0x000fe20003f46070 */
[----:B------:R-:W-:Y:S01]  /*2b20*/  IMAD.MOV.U32 R12, RZ, RZ, 0x1 ;  /* 0x00000001ff0c7424 */ /* 0x000fe200078e00ff */
[----:B------:R-:W-:Y:S02]  /*2b30*/  CS2R R10, SRZ ;  /* 0x00000000000a7805 */ /* 0x000fe4000001ff00 */
[----:B------:R-:W-:Y:S01]  /*2b40*/  CS2R R8, SRZ ;  /* 0x0000000000087805 */ /* 0x000fe2000001ff00 */
[----:B--2---:R-:W-:-:S03]  /*2b50*/  ULEA UR6, UR5, UR4, 0x18 ;  /* 0x0000000405067291 */ /* 0x004fc6000f8ec0ff */
[----:B------:R-:W-:-:S09]  /*2b60*/  UMOV UR5, URZ ;  /* 0x000000ff00057c82 */ /* 0x000fd20008000000 */
.L_x_50:
[----:B------:R-:W-:Y:S02]  /*2b70*/  LEA R0, R8, UR6, 0x3 ;  /* 0x0000000608007c11 */ /* 0x000fe4000f8e18ff */
[----:B------:R-:W-:-:S03]  /*2b80*/  SHF.L.U32 R5, R9, 0x1f, RZ ;  /* 0x0000001f09057819 */ /* 0x000fc600000006ff */
[----:B------:R-:W-:Y:S01]  /*2b90*/  VIADD R4, R0, 0xa0 ;  /* 0x000000a000047836 */ /* 0x000fe20000000000 */
[----:B------:R-:W2:Y:S02]  /*2ba0*/  SYNCS.PHASECHK.TRANS64.TRYWAIT P0, [R0+URZ+0x90], R5 ;  /* 0x00009005000075a7 */ /* 0x000ea400080011ff */
[----:B--2---:R-:W-:Y:S05]  /*2bb0*/  @!P0 BRA `(.L_x_47) ;  /* 0x0000010400ec8947 */ /* 0x004fea0003800000 */
.L_x_193:
[----:B------:R-:W-:Y:S01]  /*2bc0*/  ULEA UR4, UR5, UR6, 0x3 ;  /* 0x0000000605047291 */ /* 0x000fe2000f8e18ff */
[----:B------:R-:W-:Y:S02]  /*2bd0*/  PRMT R4, RZ, 0x654, R4 ;  /* 0x00000654ff047816 */ /* 0x000fe40000000004 */
[----:B--2---:R-:W-:Y:S01]  /*2be0*/  SHF.L.U32 R5, R12, 0x1f, RZ ;  /* 0x0000001f0c057819 */ /* 0x004fe200000006ff */
[----:B------:R-:W-:Y:S01]  /*2bf0*/  UIADD3 UR7, UPT, UPT, UR4, 0x60, URZ ;  /* 0x0000006004077890 */ /* 0x000fe2000fffe0ff */
[----:B------:R2:W-:Y:S05]  /*2c00*/  SYNCS.ARRIVE.TRANS64.RED.A1T0 RZ, [R4+URZ], RZ ;  /* 0x000000ff04ff79a7 */ /* 0x0005ea00081004ff */
[----:B------:R-:W-:Y:S01]  /*2c10*/  IMAD.U32 R7, RZ, RZ, UR7 ;  /* 0x00000007ff077e24 */ /* 0x000fe2000f8e00ff */
[----:B------:R-:W3:Y:S04]  /*2c20*/  SYNCS.PHASECHK.TRANS64.TRYWAIT P0, [UR4+0x70], R5 ;  /* 0x00007005ff0075a7 */ /* 0x000ee80008001104 */
[----:B------:R-:W-:Y:S01]  /*2c30*/  PRMT R6, R2, 0x654, R7 ;  /* 0x0000065402067816 */ /* 0x000fe20000000007 */
[----:B--2---:R-:W-:Y:S01]  /*2c40*/  @!P2 IMAD.MOV.U32 R4, RZ, RZ, 0x10 ;  /* 0x00000010ff04a424 */ /* 0x004fe200078e00ff */
[----:B---3--:R-:W-:Y:S06]  /*2c50*/  @!P0 BRA `(.L_x_48) ;  /* 0x0000010400d88947 */ /* 0x008fec0003800000 */
.L_x_195:
[----:B------:R-:W-:Y:S01]  /*2c60*/  ULEA UR8, UR5, UR6, 0x4 ;  /* 0x0000000605087291 */ /* 0x000fe2000f8e20ff */
[----:B------:R-:W-:Y:S01]  /*2c70*/  SEL R3, R6, R3, !P2 ;  /* 0x0000000306037207 */ /* 0x000fe20005000000 */
[----:B------:R-:W-:Y:S01]  /*2c80*/  UIADD3 UR9, UPT, UPT, UR4, 0x60, URZ ;  /* 0x0000006004097890 */ /* 0x000fe2000fffe0ff */
[----:B--2---:R-:W-:Y:S01]  /*2c90*/  LEA R0, R11, UR6, 0x3 ;  /* 0x000000060b007c11 */ /* 0x004fe2000f8e18ff */
[----:B------:R-:W-:Y:S01]  /*2ca0*/  UIADD3 UR8, UPT, UPT, UR8, 0xc0, URZ ;  /* 0x000000c008087890 */ /* 0x000fe2000fffe0ff */
[----:B------:R-:W-:Y:S01]  /*2cb0*/  SHF.L.U32 R5, R10, 0x1f, RZ ;  /* 0x0000001f0a057819 */ /* 0x000fe200000006ff */
[----:B------:R2:W-:Y:S01]  /*2cc0*/  @!P2 SYNCS.ARRIVE.TRANS64.RED RZ, [R3+URZ], R4 ;  /* 0x0000000403ffa9a7 */ /* 0x0005e200080004ff */
[----:B------:R-:W-:Y:S01]  /*2cd0*/  UIADD3 UR4, UPT, UPT, UR5, 0x1, URZ ;  /* 0x0000000105047890 */ /* 0x000fe2000fffe0ff */
[----:B------:R-:W-:-:S03]  /*2ce0*/  VIADD R8, R8, 0x1 ;  /* 0x0000000108087836 */ /* 0x000fc60000000000 */
[----:B------:R-:W-:Y:S02]  /*2cf0*/  UISETP.NE.AND UP0, UPT, UR4, 0x2, UPT ;  /* 0x000000020400788c */ /* 0x000fe4000bf05270 */
[----:B------:R-:W-:Y:S06]  /*2d00*/  UGETNEXTWORKID.BROADCAST [UR8], [UR9] ;  /* 0x00000000080073ca */ /* 0x000fec0008000100 */
[----:B------:R-:W-:Y:S01]  /*2d10*/  USEL UR7, URZ, 0x1, UP0 ;  /* 0x00000001ff077887 */ /* 0x000fe20008000000 */
[----:B------:R-:W-:Y:S01]  /*2d20*/  ISETP.NE.AND P0, PT, R8, 0x2, PT ;  /* 0x000000020800780c */ /* 0x000fe20003f05270 */
[----:B------:R-:W-:Y:S01]  /*2d30*/  USEL UR5, UR4, URZ, UP0 ;  /* 0x000000ff04057287 */ /* 0x000fe20008000000 */
[----:B------:R-:W3:Y:S03]  /*2d40*/  SYNCS.PHASECHK.TRANS64.TRYWAIT P1, [R0+URZ+0x60], R5 ;  /* 0x00006005000075a7 */ /* 0x000ee600080211ff */
[----:B------:R-:W-:Y:S01]  /*2d50*/  LOP3.LUT R12, R12, UR7, RZ, 0x3c, !PT ;  /* 0x000000070c0c7c12 */ /* 0x000fe2000f8e3cff */
[----:B--23--:R-:W-:Y:S07]  /*2d60*/  @!P1 BRA `(.L_x_49) ;  /* 0x0000010400ac9947 */ /* 0x00cfee0003800000 */
.L_x_196:
[C---:B------:R-:W-:Y:S01]  /*2d70*/  LEA R4, R11.reuse, UR6, 0x4 ;  /* 0x000000060b047c11 */ /* 0x040fe2000f8e20ff */
[----:B--2---:R-:W-:Y:S01]  /*2d80*/  VIADD R0, R0, 0x70 ;  /* 0x0000007000007836 */ /* 0x004fe20000000000 */
[----:B------:R-:W-:Y:S01]  /*2d90*/  SEL R8, R8, RZ, P0 ;  /* 0x000000ff08087207 */ /* 0x000fe20000000000 */
[----:B------:R-:W-:-:S03]  /*2da0*/  VIADD R11, R11, 0x1 ;  /* 0x000000010b0b7836 */ /* 0x000fc60000000000 */
[----:B------:R-:W2:Y:S01]  /*2db0*/  LDS.128 R4, [R4+0xc0] ;  /* 0x0000c00004047984 */ /* 0x000ea20000000c00 */
[----:B------:R-:W-:Y:S02]  /*2dc0*/  PRMT R0, RZ, 0x654, R0 ;  /* 0x00000654ff007816 */ /* 0x000fe40000000000 */
[C---:B------:R-:W-:Y:S01]  /*2dd0*/  ISETP.NE.AND P1, PT, R11.reuse, 0x2, PT ;  /* 0x000000020b00780c */ /* 0x040fe20003f25270 */
[----:B------:R-:W-:Y:S01]  /*2de0*/  @!PT LDS RZ, [RZ] ;  /* 0x00000000fffff984 */ /* 0x000fe20000000800 */
[----:B------:R-:W-:Y:S01]  /*2df0*/  @!PT LDS RZ, [RZ] ;  /* 0x00000000fffff984 */ /* 0x000fe20000000800 */
[----:B------:R-:W-:Y:S01]  /*2e00*/  @!PT LDS RZ, [RZ] ;  /* 0x00000000fffff984 */ /* 0x000fe20000000800 */
[----:B------:R-:W-:Y:S01]  /*2e10*/  @!PT LDS RZ, [RZ] ;  /* 0x00000000fffff984 */ /* 0x000fe20000000800 */
[----:B------:R3:W-:Y:S06]  /*2e20*/  MEMBAR.ALL.CTA ;  /* 0x0000000000007992 */ /* 0x0007ec0000008000 */
[----:B---3--:R-:W3:Y:S01]  /*2e30*/  FENCE.VIEW.ASYNC.S ;  /* 0x00000000000073c6 */ /* 0x008ee20000000000 */
[----:B------:R-:W-:Y:S01]  /*2e40*/  SEL R11, R11, RZ, P1 ;  /* 0x000000ff0b0b7207 */ /* 0x000fe20000800000 */
[----:B---3--:R3:W-:Y:S01]  /*2e50*/  SYNCS.ARRIVE.TRANS64.RED.A1T0 RZ, [R0+URZ], RZ ;  /* 0x000000ff00ff79a7 */ /* 0x0087e200081004ff */
[----:B--2---:R-:W-:-:S02]  /*2e60*/  LOP3.LUT P3, RZ, R6, 0x1, RZ, 0xc0, !PT ;  /* 0x0000000106ff7812 */ /* 0x004fc4000786c0ff */
[----:B------:R-:W-:-:S04]  /*2e70*/  SEL R5, RZ, 0x1, P1 ;  /* 0x00000001ff057807 */ /* 0x000fc80000800000 */
[----:B------:R-:W-:Y:S02]  /*2e80*/  LOP3.LUT R10, R10, R5, RZ, 0x3c, !PT ;  /* 0x000000050a0a7212 */ /* 0x000fe400078e3cff */
[----:B---3--:R-:W-:-:S04]  /*2e90*/  SEL R0, RZ, 0x1, P0 ;  /* 0x00000001ff007807 */ /* 0x008fc80000000000 */
[----:B------:R-:W-:Y:S01]  /*2ea0*/  LOP3.LUT R9, R9, R0, RZ, 0x3c, !PT ;  /* 0x0000000009097212 */ /* 0x000fe200078e3cff */
[----:B------:R-:W-:Y:S06]  /*2eb0*/  @P3 BRA `(.L_x_50) ;  /* 0xfffffffc002c3947 */ /* 0x000fec000383ffff */
[----:B------:R-:W-:Y:S01]  /*2ec0*/  ULEA UR4, UR5, UR6, 0x3 ;  /* 0x0000000605047291 */ /* 0x000fe2000f8e18ff */
[----:B------:R-:W-:-:S08]  /*2ed0*/  SHF.L.U32 R3, R12, 0x1f, RZ ;  /* 0x0000001f0c037819 */ /* 0x000fd000000006ff */
[----:B------:R-:W2:Y:S02]  /*2ee0*/  SYNCS.PHASECHK.TRANS64 P0, [UR4+0x70], R3 ;  /* 0x00007003ff0075a7 */ /* 0x000ea40008001004 */
[----:B--2---:R-:W-:Y:S05]  /*2ef0*/  @P0 BRA `(.L_x_51) ;  /* 0x0000000000080947 */ /* 0x004fea0003800000 */
[----:B------:R-:W2:Y:S02]  /*2f00*/  SYNCS.PHASECHK.TRANS64.TRYWAIT P0, [UR4+0x70], R3 ;  /* 0x00007003ff0075a7 */ /* 0x000ea40008001104 */
[----:B--2---:R-:W-:Y:S05]  /*2f10*/  @!P0 BRA `(.L_x_52) ;  /* 0x0000010400548947 */ /* 0x004fea0003800000 */
.L_x_51:
[----:B------:R-:W-:-:S04]  /*2f20*/  UIADD3 UR7, UPT, UPT, UR5, 0x1, URZ ;  /* 0x0000000105077890 */ /* 0x000fc8000fffe0ff */
[----:B------:R-:W-:-:S04]  /*2f30*/  UISETP.NE.AND UP0, UPT, UR7, 0x2, UPT ;  /* 0x000000020700788c */ /* 0x000fc8000bf05270 */
[----:B------:R-:W-:Y:S02]  /*2f40*/  USEL UR8, URZ, 0x1, UP0 ;  /* 0x00000001ff087887 */ /* 0x000fe40008000000 */
[----:B------:R-:W-:-:S04]  /*2f50*/  USEL UR7, UR7, URZ, UP0 ;  /* 0x000000ff07077287 */ /* 0x000fc80008000000 */
[----:B------:R-:W-:Y:S01]  /*2f60*/  ULEA UR7, UR7, UR6, 0x3 ;  /* 0x0000000607077291 */ /* 0x000fe2000f8e18ff */
[----:B--2---:R-:W-:-:S04]  /*2f70*/  LOP3.LUT R3, R12, UR8, RZ, 0x3c, !PT ;  /* 0x000000080c037c12 */ /* 0x004fc8000f8e3cff */
[----:B------:R-:W-:-:S04]  /*2f80*/  SHF.L.U32 R0, R3, 0x1f, RZ ;  /* 0x0000001f03007819 */ /* 0x000fc800000006ff */
[----:B------:R-:W2:Y:S02]  /*2f90*/  SYNCS.PHASECHK.TRANS64 P0, [UR7+0x70], R0 ;  /* 0x00007000ff0075a7 */ /* 0x000ea40008001007 */
[----:B-12---:R-:W-:Y:S05]  /*2fa0*/  @P0 EXIT ;  /* 0x000000000000094d */ /* 0x006fea0003800000 */
[----:B------:R-:W-:Y:S02]  /*2fb0*/  SHF.L.U32 R3, R3, 0x1f, RZ ;  /* 0x0000001f03037819 */ /* 0x000fe400000006ff */
[----:B------:R-:W-:-:S07]  /*2fc0*/  MOV R0, UR7 ;  /* 0x0000000700007c02 */ /* 0x000fce0008000f00 */
.L_x_53:
[----:B-1----:R1:W2:Y:S02]  /*2fd0*/  SYNCS.PHASECHK.TRANS64.TRYWAIT P0, [R0+URZ+0x70], R3 ;  /* 0x00007003000075a7 */ /* 0x0022a400080011ff */
[----:B--2---:R-:W-:Y:S05]  /*2fe0*/  @!P0 NANOSLEEP.SYNCS 0x989680 ;  /* 0x009896800000895d */ /* 0x004fea0003900000 */
[----:B------:R-:W2:Y:S02]  /*2ff0*/  @!P0 SYNCS.PHASECHK.TRANS64 P0, [R0+URZ+0x70], R3 ;  /* 0x00007003000085a7 */ /* 0x000ea400080010ff */
[----:B--2---:R-:W-:Y:S05]  /*3000*/  @P0 EXIT ;  /* 0x000000000000094d */ /* 0x004fea0003800000 */
[----:B------:R-:W-:Y:S05]  /*3010*/  BRA `(.L_x_53) ;  /* 0xfffffffc00ec7947 */ /* 0x000fea000383ffff */
.L_x_46:
[----:B------:R-:W-:Y:S05]  /*3020*/  BRA.U UP4, `(.L_x_54) ;  /* 0x0000001d04487547 */ /* 0x000fea000b800000 */
[----:B------:R-:W2:Y:S01]  /*3030*/  S2UR UR7, SR_CgaCtaId ;  /* 0x00000000000779c3 */ /* 0x000ea20000008800 */
[----:B------:R-:W-:Y:S01]  /*3040*/  UMOV UR4, 0x40 ;  /* 0x0000004000047882 */ /* 0x000fe20000000000 */
[----:B------:R-:W-:Y:S01]  /*3050*/  NOP ;  /* 0x0000000000007918 */ /* 0x000fe20000000000 */
[----:B------:R-:W-:Y:S01]  /*3060*/  UMOV UR6, 0x400 ;  /* 0x0000040000067882 */ /* 0x000fe20000000000 */
[----:B--2---:R-:W-:Y:S02]  /*3070*/  ULEA UR5, UR7, UR4, 0x18 ;  /* 0x0000000407057291 */ /* 0x004fe4000f8ec0ff */
[----:B------:R-:W-:-:S07]  /*3080*/  ULEA UR6, UR7, UR6, 0x18 ;  /* 0x0000000607067291 */ /* 0x000fce000f8ec0ff */
[----:B------:R-:W2:Y:S02]  /*3090*/  LDS.U8 R2, [UR5+0x1c] ;  /* 0x00001c05ff027984 */ /* 0x000ea40008000000 */
[----:B--2---:R-:W-:-:S13]  /*30a0*/  ISETP.NE.AND P0, PT, R2, RZ, PT ;  /* 0x000000ff0200720c */ /* 0x004fda0003f05270 */
[----:B------:R-:W-:Y:S05]  /*30b0*/  @P0 BRA `(.L_x_55) ;  /* 0x0000000000580947 */ /* 0x000fea0003800000 */
[----:B------:R-:W-:-:S13]  /*30c0*/  ELECT P0, URZ, PT ;  /* 0x0000000000ff782f */ /* 0x000fda0003800000 */
[----:B------:R-:W-:Y:S05]  /*30d0*/  @!P0 BRA `(.L_x_56) ;  /* 0x0000000000608947 */ /* 0x000fea0003800000 */
[----:B------:R-:W-:Y:S01]  /*30e0*/  UMOV UR4, 0x10 ;  /* 0x0000001000047882 */ /* 0x000fe20000000000 */
[----:B------:R-:W-:Y:S01]  /*30f0*/  HFMA2 R2, -RZ, RZ, 0, 5.9604644775390625e-08 ;  /* 0x00000001ff027431 */ /* 0x000fe200000001ff */
[----:B------:R-:W-:-:S03]  /*3100*/  MOV R3, 0xffff ;  /* 0x0000ffff00037802 */ /* 0x000fc60000000f00 */
[----:B------:R-:W-:Y:S04]  /*3110*/  DEPBAR.LE SB2, 0x36 ;  /* 0x0000ad800000791a */ /* 0x000fe80000000000 */
[----:B------:R-:W2:Y:S02]  /*3120*/  UTCATOMSWS.FIND_AND_SET.ALIGN UP0, UR4, UR4 ;  /* 0x00000004000475e3 */ /* 0x000ea40008000800 */
[----:B--2---:R-:W-:Y:S01]  /*3130*/  MOV R4, UR4 ;  /* 0x0000000400047c02 */ /* 0x004fe20008000f00 */
[----:B------:R-:W-:Y:S06]  /*3140*/  BRA.U UP0, `(.L_x_57) ;  /* 0x0000000100187547 */ /* 0x000fec000b800000 */
.L_x_58:
[----:B------:R-:W-:Y:S05]  /*3150*/  NANOSLEEP 0x64 ;  /* 0x000000640000795d */ /* 0x000fea0003800000 */
[----:B------:R-:W-:-:S05]  /*3160*/  UMOV UR4, 0x10 ;  /* 0x0000001000047882 */ /* 0x000fca0000000000 */
[----:B------:R-:W-:Y:S04]  /*3170*/  DEPBAR.LE SB2, 0x36 ;  /* 0x0000ad800000791a */ /* 0x000fe80000000000 */
[----:B------:R-:W2:Y:S02]  /*3180*/  UTCATOMSWS.FIND_AND_SET.ALIGN UP0, UR4, UR4 ;  /* 0x00000004000475e3 */ /* 0x000ea40008000800 */
[----:B--2---:R-:W-:Y:S01]  /*3190*/  MOV R4, UR4 ;  /* 0x0000000400047c02 */ /* 0x004fe20008000f00 */
[----:B------:R-:W-:Y:S05]  /*31a0*/  BRA.U !UP0, `(.L_x_58) ;  /* 0xfffffffd08e87547 */ /* 0x000fea000b83ffff */
.L_x_57:
[-C--:B------:R-:W-:Y:S02]  /*31b0*/  SHF.L.U32 R3, R3, R4.reuse, RZ ;  /* 0x0000000403037219 */ /* 0x080fe400000006ff */
[----:B------:R-:W-:Y:S01]  /*31c0*/  SHF.L.U32 R2, R2, R4, RZ ;  /* 0x0000000402027219 */ /* 0x000fe200000006ff */
[----:B------:R-:W-:Y:S02]  /*31d0*/  IMAD.SHL.U32 R4, R4, 0x20, RZ ;  /* 0x0000002004047824 */ /* 0x000fe400078e00ff */
[----:B------:R2:W-:Y:S04]  /*31e0*/  ATOMS.OR RZ, [UR5+0x14], R3 ;  /* 0x00001403ffff798c */ /* 0x0005e8000b000005 */
[----:B------:R2:W-:Y:S04]  /*31f0*/  ATOMS.OR RZ, [UR5+0x18], R2 ;  /* 0x00001802ffff798c */ /* 0x0005e8000b000005 */
[----:B------:R2:W-:Y:S01]  /*3200*/  STS [UR6+0xe0], R4 ;  /* 0x0000e004ff007988 */ /* 0x0005e20008000806 */
[----:B------:R-:W-:Y:S05]  /*3210*/  BRA `(.L_x_56) ;  /* 0x0000000000107947 */ /* 0x000fea0003800000 */
.L_x_55:
[----:B------:R-:W-:-:S05]  /*3220*/  MOV R2, 0xffffffff ;  /* 0xffffffff00027802 */ /* 0x000fca0000000f00 */
[----:B------:R2:W-:Y:S02]  /*3230*/  STS [UR6+0xe0], R2 ;  /* 0x0000e002ff007988 */ /* 0x0005e40008000806 */
[----:B--2---:R-:W-:Y:S02]  /*3240*/  MOV R2, 0x3260 ;  /* 0x0000326000027802 */ /* 0x004fe40000000f00 */
[----:B-1---5:R-:W-:Y:S05]  /*3250*/  CALL.REL.NOINC `($__internal_1_$__cuda_sm10x_tcgen05_guardrail_trap_phase_invalid_during_alloc) ;  /* 0x0000010c00207944 */ /* 0x022fea0003c00000 */
.L_x_56:
[----:B------:R-:W-:Y:S05]  /*3260*/  WARPSYNC.ALL ;  /* 0x0000000000007948 */ /* 0x000fea0003800000 */
[----:B------:R-:W3:Y:S01]  /*3270*/  S2UR UR4, SR_CgaCtaId ;  /* 0x00000000000479c3 */ /* 0x000ee20000008800 */
[----:B------:R-:W-:Y:S01]  /*3280*/  UMOV UR12, 0x400 ;  /* 0x00000400000c7882 */ /* 0x000fe20000000000 */
[----:B------:R-:W-:-:S06]  /*3290*/  NOP ;  /* 0x0000000000007918 */ /* 0x000fcc0000000000 */
[----:B------:R-:W-:Y:S06]  /*32a0*/  BAR.ARV 0x6, 0xa0 ;  /* 0x0182800000007b1d */ /* 0x000fec0000002000 */
[----:B------:R-:W4:Y:S01]  /*32b0*/  LDCU UR7, c[0x0][0x38c] ;  /* 0x00007180ff0777ac */ /* 0x000f220008000800 */
[----:B------:R-:W-:Y:S02]  /*32c0*/  IMAD.MOV.U32 R28, RZ, RZ, RZ ;  /* 0x000000ffff1c7224 */ /* 0x000fe400078e00ff */
[----:B------:R-:W-:Y:S01]  /*32d0*/  IMAD.MOV.U32 R26, RZ, RZ, 0x1 ;  /* 0x00000001ff1a7424 */ /* 0x000fe200078e00ff */
[----:B------:R-:W-:Y:S01]  /*32e0*/  UMOV UR66, URZ ;  /* 0x000000ff00427c82 */ /* 0x000fe20008000000 */
[----:B------:R-:W-:Y:S01]  /*32f0*/  UMOV UR64, URZ ;  /* 0x000000ff00407c82 */ /* 0x000fe20008000000 */
[----:B------:R-:W-:Y:S01]  /*3300*/  UMOV UR62, URZ ;  /* 0x000000ff003e7c82 */ /* 0x000fe20008000000 */
[----:B------:R-:W-:Y:S01]  /*3310*/  UMOV UR60, URZ ;  /* 0x000000ff003c7c82 */ /* 0x000fe20008000000 */
[----:B------:R-:W-:Y:S01]  /*3320*/  UMOV UR58, URZ ;  /* 0x000000ff003a7c82 */ /* 0x000fe20008000000 */
[----:B------:R-:W-:Y:S01]  /*3330*/  MOV R40, UR66 ;  /* 0x0000004200287c02 */ /* 0x000fe20008000f00 */
[----:B---3--:R-:W-:Y:S01]  /*3340*/  ULEA UR12, UR4, UR12, 0x18 ;  /* 0x0000000c040c7291 */ /* 0x008fe2000f8ec0ff */
[----:B------:R-:W-:Y:S01]  /*3350*/  IMAD.U32 R38, RZ, RZ, UR64 ;  /* 0x00000040ff267e24 */ /* 0x000fe2000f8e00ff */
[----:B------:R-:W-:Y:S01]  /*3360*/  MOV R24, UR60 ;  /* 0x0000003c00187c02 */ /* 0x000fe20008000f00 */
[----:B------:R-:W-:Y:S01]  /*3370*/  IMAD.U32 R36, RZ, RZ, UR62 ;  /* 0x0000003eff247e24 */ /* 0x000fe2000f8e00ff */
[----:B------:R-:W-:Y:S01]  /*3380*/  UIADD3 UR8, UPT, UPT, UR12, 0x8, URZ ;  /* 0x000000080c087890 */ /* 0x000fe2000fffe0ff */
[----:B------:R-:W-:Y:S01]  /*3390*/  IMAD.U32 R22, RZ, RZ, UR58 ;  /* 0x0000003aff167e24 */ /* 0x000fe2000f8e00ff */
[----:B------:R-:W-:-:S02]  /*33a0*/  UIADD3 UR5, UPT, UPT, UR12, 0x8400, URZ ;  /* 0x000084000c057890 */ /* 0x000fc4000fffe0ff */
[----:B----4-:R-:W-:Y:S01]  /*33b0*/  UIADD3 UR7, UPT, UPT, UR7, 0xff, URZ ;  /* 0x000000ff07077890 */ /* 0x010fe2000fffe0ff */
[----:B--2---:R-:W2:Y:S01]  /*33c0*/  LDS R2, [UR12+0xe0] ;  /* 0x0000e00cff027984 */ /* 0x004ea20008000800 */
[----:B------:R-:W-:Y:S02]  /*33d0*/  UIADD3 UR9, UPT, UPT, UR12, 0x20400, URZ ;  /* 0x000204000c097890 */ /* 0x000fe4000fffe0ff */
[----:B------:R-:W-:Y:S02]  /*33e0*/  USHF.R.S32.HI UR4, URZ, 0x1f, UR7 ;  /* 0x0000001fff047899 */ /* 0x000fe40008011407 */
[----:B------:R-:W-:Y:S02]  /*33f0*/  UIADD3 UR14, UPT, UPT, UR12, 0x8, URZ ;  /* 0x000000080c0e7890 */ /* 0x000fe4000fffe0ff */
[----:B------:R-:W-:Y:S02]  /*3400*/  UIADD3 UR13, UPT, UPT, UR12, 0x80, URZ ;  /* 0x000000800c0d7890 */ /* 0x000fe4000fffe0ff */
[----:B------:R-:W-:-:S02]  /*3410*/  UIADD3 UR10, UPT, UPT, UR12, 0x20800, URZ ;  /* 0x000208000c0a7890 */ /* 0x000fc4000fffe0ff */
[----:B------:R-:W-:Y:S01]  /*3420*/  UIADD3 UR6, UPT, UPT, UR12, 0x10400, URZ ;  /* 0x000104000c067890 */ /* 0x000fe2000fffe0ff */
[----:B------:R-:W-:Y:S01]  /*3430*/  UMOV UR17, 0x40004040 ;  /* 0x4000404000117882 */ /* 0x000fe20000000000 */
[----:B------:R-:W-:Y:S02]  /*3440*/  UMOV UR15, 0x40004040 ;  /* 0x40004040000f7882 */ /* 0x000fe40000000000 */
[----:B------:R-:W-:Y:S01]  /*3450*/  USHF.R.U32.HI UR6, URZ, 0x4, UR6 ;  /* 0x00000004ff067899 */ /* 0x000fe20008011606 */
[----:B------:R-:W-:Y:S01]  /*3460*/  UMOV UR57, 0x40004040 ;  /* 0x4000404000397882 */ /* 0x000fe20000000000 */
[----:B------:R-:W-:Y:S02]  /*3470*/  UMOV UR55, 0x40004040 ;  /* 0x4000404000377882 */ /* 0x000fe40000000000 */
[----:B------:R-:W-:Y:S01]  /*3480*/  ULOP3.LUT UR6, UR6, 0x3fff, URZ, 0xc0, !UPT ;  /* 0x00003fff06067892 */ /* 0x000fe2000f8ec0ff */
[----:B------:R-:W-:Y:S01]  /*3490*/  UMOV UR53, 0x40004040 ;  /* 0x4000404000357882 */ /* 0x000fe20000000000 */
        /* <DEDUP_REMOVED lines=11> */
[----:B--2---:R-:W-:Y:S01]  /*3550*/  R2UR UR11, R2 ;  /* 0x00000000020b72ca */ /* 0x004fe200000e0000 */
[----:B------:R-:W-:Y:S01]  /*3560*/  IMAD.U32 R2, RZ, RZ, UR8 ;  /* 0x00000008ff027e24 */ /* 0x000fe2000f8e00ff */
[----:B------:R-:W-:Y:S01]  /*3570*/  ULEA.HI UR8, UR4, UR7, URZ, 0x8 ;  /* 0x0000000704087291 */ /* 0x000fe2000f8f40ff */
[----:B------:R-:W-:Y:S01]  /*3580*/  IMAD.U32 R2, RZ, RZ, UR14 ;  /* 0x0000000eff027e24 */ /* 0x000fe2000f8e00ff */
[----:B------:R-:W-:Y:S01]  /*3590*/  USHF.R.U32.HI UR7, URZ, 0x4, UR5 ;  /* 0x00000004ff077899 */ /* 0x000fe20008011605 */
[----:B------:R-:W-:Y:S01]  /*35a0*/  IMAD.U32 R2, RZ, RZ, UR13 ;  /* 0x0000000dff027e24 */ /* 0x000fe2000f8e00ff */
[----:B------:R-:W-:-:S02]  /*35b0*/  USHF.R.U32.HI UR5, URZ, 0x4, UR9 ;  /* 0x00000004ff057899 */ /* 0x000fc40008011609 */
[----:B------:R-:W-:Y:S02]  /*35c0*/  USHF.R.S32.HI UR27, URZ, 0x8, UR8 ;  /* 0x00000008ff1b7899 */ /* 0x000fe40008011408 */
[----:B------:R-:W-:Y:S02]  /*35d0*/  ULOP3.LUT UR5, UR5, 0x3fff, URZ, 0xc0, !UPT ;  /* 0x00003fff05057892 */ /* 0x000fe4000f8ec0ff */
[----:B------:R-:W-:Y:S02]  /*35e0*/  USHF.R.U32.HI UR4, URZ, 0x4, UR10 ;  /* 0x00000004ff047899 */ /* 0x000fe4000801160a */
[----:B------:R-:W-:Y:S01]  /*35f0*/  UIADD3 UR72, UPT, UPT, UR11, 0x400001c4, URZ ;  /* 0x400001c40b487890 */ /* 0x000fe2000fffe0ff */
[----:B------:R-:W-:Y:S01]  /*3600*/  IMAD.U32 R14, RZ, RZ, UR27 ;  /* 0x0000001bff0e7e24 */ /* 0x000fe2000f8e00ff */
[----:B------:R-:W-:Y:S02]  /*3610*/  UIADD3 UR73, UPT, UPT, UR11, 0x400001d0, URZ ;  /* 0x400001d00b497890 */ /* 0x000fe4000fffe0ff */
[----:B------:R-:W-:-:S02]  /*3620*/  UIADD3 UR70, UPT, UPT, UR11, -0x7ffffe3c, URZ ;  /* 0x800001c40b467890 */ /* 0x000fc4000fffe0ff */
[----:B------:R-:W-:Y:S01]  /*3630*/  IMAD.U32 R7, RZ, RZ, UR72 ;  /* 0x00000048ff077e24 */ /* 0x000fe2000f8e00ff */
[----:B------:R-:W-:Y:S01]  /*3640*/  UIADD3 UR68, UPT, UPT, UR11, -0x3ffffe3c, URZ ;  /* 0xc00001c40b447890 */ /* 0x000fe2000fffe0ff */
[----:B------:R-:W-:Y:S01]  /*3650*/  MOV R4, UR73 ;  /* 0x0000004900047c02 */ /* 0x000fe20008000f00 */
[----:B------:R-:W-:Y:S01]  /*3660*/  UIADD3 UR71, UPT, UPT, UR11, -0x7ffffe30, URZ ;  /* 0x800001d00b477890 */ /* 0x000fe2000fffe0ff */
[----:B------:R-:W-:Y:S01]  /*3670*/  IMAD.U32 R6, RZ, RZ, UR70 ;  /* 0x00000046ff067e24 */ /* 0x000fe2000f8e00ff */
[----:B------:R-:W-:Y:S01]  /*3680*/  SHF.R.U32.HI R7, RZ, 0x11, R7 ;  /* 0x00000011ff077819 */ /* 0x000fe20000011607 */
[----:B------:R-:W-:Y:S01]  /*3690*/  UIADD3 UR69, UPT, UPT, UR11, -0x3ffffe30, URZ ;  /* 0xc00001d00b457890 */ /* 0x000fe2000fffe0ff */
[----:B------:R-:W-:Y:S01]  /*36a0*/  SHF.R.U32.HI R4, RZ, 0x1a, R4 ;  /* 0x0000001aff047819 */ /* 0x000fe20000011604 */
[----:B------:R-:W-:Y:S01]  /*36b0*/  IMAD.U32 R5, RZ, RZ, UR68 ;  /* 0x00000044ff057e24 */ /* 0x000fe2000f8e00ff */
[----:B------:R-:W-:Y:S01]  /*36c0*/  LOP3.LUT R7, R7, 0x6000, RZ, 0xc0, !PT ;  /* 0x0000600007077812 */ /* 0x000fe200078ec0ff */
[----:B------:R-:W-:Y:S01]  /*36d0*/  IMAD.U32 R3, RZ, RZ, UR71 ;  /* 0x00000047ff037e24 */ /* 0x000fe2000f8e00ff */
[----:B------:R-:W-:Y:S01]  /*36e0*/  LOP3.LUT R4, R4, 0x30, RZ, 0xc0, !PT ;  /* 0x0000003004047812 */ /* 0x000fe200078ec0ff */
[----:B------:R-:W-:Y:S01]  /*36f0*/  ULOP3.LUT UR20, UR5, 0x10000, URZ, 0xfc, !UPT ;  /* 0x0001000005147892 */ /* 0x000fe2000f8efcff */
[----:B------:R-:W-:Y:S01]  /*3700*/  LOP3.LUT R7, R7, 0x8c0, RZ, 0xfc, !PT ;  /* 0x000008c007077812 */ /* 0x000fe200078efcff */
[----:B------:R-:W-:Y:S01]  /*3710*/  UIADD3 UR5, UPT, UPT, UR27, -0x1, URZ ;  /* 0xffffffff1b057890 */ /* 0x000fe2000fffe0ff */
[----:B------:R-:W-:Y:S01]  /*3720*/  SHF.R.U32.HI R6, RZ, 0x11, R6 ;  /* 0x00000011ff067819 */ /* 0x000fe20000011606 */
[----:B------:R-:W-:Y:S01]  /*3730*/  IMAD.U32 R2, RZ, RZ, UR69 ;  /* 0x00000045ff027e24 */ /* 0x000fe2000f8e00ff */
[----:B------:R-:W-:Y:S01]  /*3740*/  PRMT R4, R4, 0x5410, R7 ;  /* 0x0000541004047816 */ /* 0x000fe20000000007 */
[----:B------:R-:W-:Y:S01]  /*3750*/  ULOP3.LUT UR4, UR4, 0x3fff, URZ, 0xc0, !UPT ;  /* 0x00003fff04047892 */ /* 0x000fe2000f8ec0ff */
[----:B------:R-:W-:Y:S01]  /*3760*/  SHF.R.U32.HI R5, RZ, 0x11, R5 ;  /* 0x00000011ff057819 */ /* 0x000fe20000011605 */
[----:B------:R-:W-:Y:S01]  /*3770*/  UIADD3 UR26, UPT, UPT, UR11, 0x1c0, URZ ;  /* 0x000001c00b1a7890 */ /* 0x000fe2000fffe0ff */
[----:B------:R-:W-:Y:S01]  /*3780*/  R2UR UR27, R4 ;  /* 0x00000000041b72ca */ /* 0x000fe200000e0000 */
[----:B------:R-:W-:Y:S01]  /*3790*/  UIADD3 UR25, UPT, UPT, UR11, 0x1c8, URZ ;  /* 0x000001c80b197890 */ /* 0x000fe2000fffe0ff */
[----:B------:R-:W-:Y:S01]  /*37a0*/  SHF.R.U32.HI R3, RZ, 0x1a, R3 ;  /* 0x0000001aff037819 */ /* 0x000fe20000011603 */
[----:B------:R-:W-:Y:S01]  /*37b0*/  UIADD3 UR23, UPT, UPT, UR11, 0x400001c8, URZ ;  /* 0x400001c80b177890 */ /* 0x000fe2000fffe0ff */
[----:B------:R-:W-:Y:S01]  /*37c0*/  LOP3.LUT R6, R6, 0x6000, RZ, 0xc0, !PT ;  /* 0x0000600006067812 */ /* 0x000fe200078ec0ff */
[----:B------:R-:W-:Y:S01]  /*37d0*/  UIADD3 UR13, UPT, UPT, UR11, 0x1d0, URZ ;  /* 0x000001d00b0d7890 */ /* 0x000fe2000fffe0ff */
[----:B------:R-:W-:Y:S01]  /*37e0*/  SHF.R.U32.HI R2, RZ, 0x1a, R2 ;  /* 0x0000001aff027819 */ /* 0x000fe20000011602 */
[----:B------:R-:W-:Y:S01]  /*37f0*/  ULOP3.LUT UR18, UR4, 0x10000, URZ, 0xfc, !UPT ;  /* 0x0001000004127892 */ /* 0x000fe2000f8efcff */
[----:B------:R-:W-:Y:S01]  /*3800*/  LOP3.LUT R5, R5, 0x6000, RZ, 0xc0, !PT ;  /* 0x0000600005057812 */ /* 0x000fe200078ec0ff */
[----:B------:R-:W-:Y:S01]  /*3810*/  USHF.R.U32.HI UR4, URZ, 0x11, UR26 ;  /* 0x00000011ff047899 */ /* 0x000fe2000801161a */
[----:B------:R-:W-:Y:S01]  /*3820*/  LOP3.LUT R3, R3, 0x30, RZ, 0xc0, !PT ;  /* 0x0000003003037812 */ /* 0x000fe200078ec0ff */
[----:B------:R-:W-:Y:S01]  /*3830*/  IMAD.U32 R19, RZ, RZ, UR25 ;  /* 0x00000019ff137e24 */ /* 0x000fe2000f8e00ff */
[----:B------:R-:W-:Y:S01]  /*3840*/  LOP3.LUT R6, R6, 0x8c0, RZ, 0xfc, !PT ;  /* 0x000008c006067812 */ /* 0x000fe200078efcff */
[----:B------:R-:W-:Y:S01]  /*3850*/  ULOP3.LUT UR14, UR6, 0x10000, URZ, 0xfc, !UPT ;  /* 0x00010000060e7892 */ /* 0x000fe2000f8efcff */
[----:B------:R-:W-:Y:S01]  /*3860*/  LOP3.LUT R2, R2, 0x30, RZ, 0xc0, !PT ;  /* 0x0000003002027812 */ /* 0x000fe200078ec0ff */
[----:B------:R-:W-:Y:S01]  /*3870*/  USHF.R.U32.HI UR8, URZ, 0x1a, UR25 ;  /* 0x0000001aff087899 */ /* 0x000fe20008011619 */
[----:B------:R-:W-:Y:S01]  /*3880*/  LOP3.LUT R5, R5, 0x8c0, RZ, 0xfc, !PT ;  /* 0x000008c005057812 */ /* 0x000fe200078efcff */
[----:B------:R-:W-:Y:S01]  /*3890*/  IMAD.U32 R12, RZ, RZ, UR27 ;  /* 0x0000001bff0c7e24 */ /* 0x000fe2000f8e00ff */
[----:B------:R-:W-:Y:S01]  /*38a0*/  PRMT R3, R3, 0x5410, R6 ;  /* 0x0000541003037816 */ /* 0x000fe20000000006 */
[----:B------:R-:W-:Y:S01]  /*38b0*/  IMAD.U32 R15, RZ, RZ, UR23 ;  /* 0x00000017ff0f7e24 */ /* 0x000fe2000f8e00ff */
[----:B------:R-:W-:Y:S01]  /*38c0*/  PRMT R2, R2, 0x5410, R5 ;  /* 0x0000541002027816 */ /* 0x000fe20000000005 */
[----:B------:R-:W-:Y:S01]  /*38d0*/  IMAD.U32 R17, RZ, RZ, UR13 ;  /* 0x0000000dff117e24 */ /* 0x000fe2000f8e00ff */
[----:B------:R-:W-:Y:S01]  /*38e0*/  USHF.R.U32.HI UR6, URZ, 0x1a, UR23 ;  /* 0x0000001aff067899 */ /* 0x000fe20008011617 */
[----:B------:R-:W-:Y:S01]  /*38f0*/  R2UR UR27, R3 ;  /* 0x00000000031b72ca */ /* 0x000fe200000e0000 */
[----:B------:R-:W-:Y:S01]  /*3900*/  USHF.R.U32.HI UR25, URZ, 0x1a, UR13 ;  /* 0x0000001aff197899 */ /* 0x000fe2000801160d */
[----:B------:R-:W-:Y:S01]  /*3910*/  R2UR UR13, R4 ;  /* 0x00000000040d72ca */ /* 0x000fe200000e0000 */
[----:B------:R-:W-:Y:S01]  /*3920*/  ULOP3.LUT UR23, UR4, 0x6000, URZ, 0xc0, !UPT ;  /* 0x0000600004177892 */ /* 0x000fe2000f8ec0ff */
[----:B------:R-:W-:Y:S01]  /*3930*/  R2UR UR4, R2 ;  /* 0x00000000020472ca */ /* 0x000fe200000e0000 */
[----:B------:R-:W-:Y:S01]  /*3940*/  ULOP3.LUT UR7, UR7, 0x3fff, URZ, 0xc0, !UPT ;  /* 0x00003fff07077892 */ /* 0x000fe2000f8ec0ff */
[----:B------:R-:W-:Y:S01]  /*3950*/  IMAD.U32 R13, RZ, RZ, UR5 ;  /* 0x00000005ff0d7e24 */ /* 0x000fe2000f8e00ff */
[----:B------:R-:W-:Y:S01]  /*3960*/  UIADD3 UR24, UPT, UPT, UR11, 0x400001c0, URZ ;  /* 0x400001c00b187890 */ /* 0x000fe2000fffe0ff */
[----:B------:R-:W-:Y:S01]  /*3970*/  IMAD.U32 R20, RZ, RZ, UR26 ;  /* 0x0000001aff147e24 */ /* 0x000fe2000f8e00ff */
[----:B------:R-:W-:-:S02]  /*3980*/  UIADD3 UR76, UPT, UPT, UR11, -0x7ffffe40, URZ ;  /* 0x800001c00b4c7890 */ /* 0x000fc4000fffe0ff */
[----:B------:R-:W-:Y:S02]  /*3990*/  UIADD3 UR74, UPT, UPT, UR11, -0x3ffffe40, URZ ;  /* 0xc00001c00b4a7890 */ /* 0x000fe4000fffe0ff */
[----:B------:R-:W-:Y:S01]  /*39a0*/  UIADD3 UR22, UPT, UPT, UR11, 0x1c4, URZ ;  /* 0x000001c40b167890 */ /* 0x000fe2000fffe0ff */
[----:B------:R-:W-:Y:S01]  /*39b0*/  IMAD.U32 R11, RZ, RZ, UR27 ;  /* 0x0000001bff0b7e24 */ /* 0x000fe2000f8e00ff */
[----:B------:R-:W-:Y:S01]  /*39c0*/  ULOP3.LUT UR16, UR7, 0x10000, URZ, 0xfc, !UPT ;  /* 0x0001000007107892 */ /* 0x000fe2000f8efcff */
[----:B------:R-:W-:Y:S01]  /*39d0*/  MOV R9, UR13 ;  /* 0x0000000d00097c02 */ /* 0x000fe20008000f00 */
[----:B------:R-:W-:Y:S01]  /*39e0*/  USHF.R.U32.HI UR7, URZ, 0x11, UR24 ;  /* 0x00000011ff077899 */ /* 0x000fe20008011618 */
[----:B------:R-:W-:Y:S01]  /*39f0*/  R2UR UR13, R3 ;  /* 0x00000000030d72ca */ /* 0x000fe200000e0000 */
[----:B------:R-:W-:Y:S01]  /*3a00*/  UIADD3 UR77, UPT, UPT, UR11, -0x7ffffe38, URZ ;  /* 0x800001c80b4d7890 */ /* 0x000fe2000fffe0ff */
[----:B------:R-:W-:Y:S01]  /*3a10*/  IMAD.U32 R10, RZ, RZ, UR4 ;  /* 0x00000004ff0a7e24 */ /* 0x000fe2000f8e00ff */
[----:B------:R-:W-:Y:S01]  /*3a20*/  UIADD3 UR75, UPT, UPT, UR11, -0x3ffffe38, URZ ;  /* 0xc00001c80b4b7890 */ /* 0x000fe2000fffe0ff */
[----:B------:R-:W-:Y:S01]  /*3a30*/  MOV R16, UR24 ;  /* 0x0000001800107c02 */ /* 0x000fe20008000f00 */
[----:B------:R-:W-:Y:S01]  /*3a40*/  USHF.R.U32.HI UR5, URZ, 0x11, UR76 ;  /* 0x00000011ff057899 */ /* 0x000fe2000801164c */
[----:B------:R-:W-:Y:S01]  /*3a50*/  IMAD.U32 R18, RZ, RZ, UR22 ;  /* 0x00000016ff127e24 */ /* 0x000fe2000f8e00ff */
[----:B------:R-:W-:-:S02]  /*3a60*/  USHF.R.U32.HI UR9, URZ, 0x11, UR74 ;  /* 0x00000011ff097899 */ /* 0x000fc4000801164a */
[----:B------:R-:W-:Y:S02]  /*3a70*/  USHF.R.U32.HI UR19, URZ, 0x11, UR22 ;  /* 0x00000011ff137899 */ /* 0x000fe40008011616 */
[----:B------:R-:W-:Y:S02]  /*3a80*/  ULOP3.LUT UR27, UR8, 0x30, URZ, 0xc0, !UPT ;  /* 0x00000030081b7892 */ /* 0x000fe4000f8ec0ff */
[----:B------:R-:W-:Y:S01]  /*3a90*/  ULOP3.LUT UR8, UR7, 0x6000, URZ, 0xc0, !UPT ;  /* 0x0000600007087892 */ /* 0x000fe2000f8ec0ff */
[----:B------:R-:W-:Y:S01]  /*3aa0*/  IMAD.U32 R8, RZ, RZ, UR13 ;  /* 0x0000000dff087e24 */ /* 0x000fe2000f8e00ff */
[----:B------:R-:W-:Y:S01]  /*3ab0*/  USHF.R.U32.HI UR10, URZ, 0x1a, UR77 ;  /* 0x0000001aff0a7899 */ /* 0x000fe2000801164d */
[----:B------:R-:W-:Y:S01]  /*3ac0*/  R2UR UR13, R2 ;  /* 0x00000000020d72ca */ /* 0x000fe200000e0000 */
[----:B------:R-:W-:Y:S01]  /*3ad0*/  USHF.R.U32.HI UR21, URZ, 0x1a, UR75 ;  /* 0x0000001aff157899 */ /* 0x000fe2000801164b */
[----:B------:R-:W-:Y:S01]  /*3ae0*/  CS2R R2, SRZ ;  /* 0x0000000000027805 */ /* 0x000fe2000001ff00 */
[----:B------:R-:W-:-:S02]  /*3af0*/  ULOP3.LUT UR5, UR5, 0x6000, URZ, 0xc0, !UPT ;  /* 0x0000600005057892 */ /* 0x000fc4000f8ec0ff */
[----:B------:R-:W-:Y:S02]  /*3b00*/  ULOP3.LUT UR4, UR9, 0x6000, URZ, 0xc0, !UPT ;  /* 0x0000600009047892 */ /* 0x000fe4000f8ec0ff */
[----:B------:R-:W-:Y:S02]  /*3b10*/  ULOP3.LUT UR7, UR19, 0x6000, URZ, 0xc0, !UPT ;  /* 0x0000600013077892 */ /* 0x000fe4000f8ec0ff */
[----:B------:R-:W-:Y:S02]  /*3b20*/  ULOP3.LUT UR29, UR6, 0x30, URZ, 0xc0, !UPT ;  /* 0x00000030061d7892 */ /* 0x000fe4000f8ec0ff */
[----:B------:R-:W-:Y:S02]  /*3b30*/  ULOP3.LUT UR10, UR10, 0x30, URZ, 0xc0, !UPT ;  /* 0x000000300a0a7892 */ /* 0x000fe4000f8ec0ff */
[----:B------:R-:W-:Y:S02]  /*3b40*/  ULOP3.LUT UR9, UR21, 0x30, URZ, 0xc0, !UPT ;  /* 0x0000003015097892 */ /* 0x000fe4000f8ec0ff */
[----:B------:R-:W-:-:S02]  /*3b50*/  ULOP3.LUT UR25, UR25, 0x30, URZ, 0xc0, !UPT ;  /* 0x0000003019197892 */ /* 0x000fc4000f8ec0ff */
[----:B------:R-:W-:Y:S02]  /*3b60*/  ULOP3.LUT UR6, UR23, 0x8c0, URZ, 0xfc, !UPT ;  /* 0x000008c017067892 */ /* 0x000fe4000f8efcff */
[----:B------:R-:W-:Y:S02]  /*3b70*/  ULOP3.LUT UR8, UR8, 0x8c0, URZ, 0xfc, !UPT ;  /* 0x000008c008087892 */ /* 0x000fe4000f8efcff */
[----:B------:R-:W-:Y:S02]  /*3b80*/  ULOP3.LUT UR5, UR5, 0x8c0, URZ, 0xfc, !UPT ;  /* 0x000008c005057892 */ /* 0x000fe4000f8efcff */
[----:B------:R-:W-:Y:S02]  /*3b90*/  ULOP3.LUT UR4, UR4, 0x8c0, URZ, 0xfc, !UPT ;  /* 0x000008c004047892 */ /* 0x000fe4000f8efcff */
[----:B------:R-:W-:Y:S02]  /*3ba0*/  ULOP3.LUT UR7, UR7, 0x8c0, URZ, 0xfc, !UPT ;  /* 0x000008c007077892 */ /* 0x000fe4000f8efcff */
[----:B------:R-:W-:-:S02]  /*3bb0*/  UPRMT UR67, UR27, 0x5410, UR6 ;  /* 0x000054101b437896 */ /* 0x000fc40008000006 */
[----:B------:R-:W-:Y:S02]  /*3bc0*/  UPRMT UR65, UR29, 0x5410, UR8 ;  /* 0x000054101d417896 */ /* 0x000fe40008000008 */
[----:B------:R-:W-:Y:S02]  /*3bd0*/  UPRMT UR63, UR10, 0x5410, UR5 ;  /* 0x000054100a3f7896 */ /* 0x000fe40008000005 */
[----:B------:R-:W-:Y:S01]  /*3be0*/  UPRMT UR61, UR9, 0x5410, UR4 ;  /* 0x00005410093d7896 */ /* 0x000fe20008000004 */
[----:B------:R-:W-:Y:S01]  /*3bf0*/  IMAD.U32 R41, RZ, RZ, UR67 ;  /* 0x00000043ff297e24 */ /* 0x000fe2000f8e00ff */
[----:B------:R-:W-:Y:S01]  /*3c00*/  UPRMT UR59, UR25, 0x5410, UR7 ;  /* 0x00005410193b7896 */ /* 0x000fe20008000007 */
[----:B------:R-:W-:Y:S01]  /*3c10*/  IMAD.U32 R39, RZ, RZ, UR65 ;  /* 0x00000041ff277e24 */ /* 0x000fe2000f8e00ff */
[----:B------:R-:W-:Y:S01]  /*3c20*/  UIADD3 UR56, UPT, UPT, UR16, 0x2, URZ ;  /* 0x0000000210387890 */ /* 0x000fe2000fffe0ff */
[----:B------:R-:W-:Y:S01]  /*3c30*/  IMAD.U32 R37, RZ, RZ, UR63 ;  /* 0x0000003fff257e24 */ /* 0x000fe2000f8e00ff */
[----:B------:R-:W-:Y:S01]  /*3c40*/  UIADD3 UR54, UPT, UPT, UR16, 0x4, URZ ;  /* 0x0000000410367890 */ /* 0x000fe2000fffe0ff */
[----:B------:R-:W-:Y:S01]  /*3c50*/  IMAD.U32 R25, RZ, RZ, UR61 ;  /* 0x0000003dff197e24 */ /* 0x000fe2000f8e00ff */
[----:B-1----:R-:W-:Y:S01]  /*3c60*/  UIADD3 UR52, UPT, UPT, UR16, 0x6, URZ ;  /* 0x0000000610347890 */ /* 0x002fe2000fffe0ff */
[----:B------:R-:W-:Y:S01]  /*3c70*/  IMAD.U32 R23, RZ, RZ, UR59 ;  /* 0x0000003bff177e24 */ /* 0x000fe2000f8e00ff */
[----:B------:R-:W-:-:S02]  /*3c80*/  UIADD3 UR50, UPT, UPT, UR16, 0x400, URZ ;  /* 0x0000040010327890 */ /* 0x000fc4000fffe0ff */
[----:B------:R-:W-:Y:S02]  /*3c90*/  UIADD3 UR48, UPT, UPT, UR16, 0x402, URZ ;  /* 0x0000040210307890 */ /* 0x000fe4000fffe0ff */
[----:B------:R-:W-:Y:S02]  /*3ca0*/  UIADD3 UR46, UPT, UPT, UR16, 0x404, URZ ;  /* 0x00000404102e7890 */ /* 0x000fe4000fffe0ff */
[----:B------:R-:W-:Y:S02]  /*3cb0*/  UIADD3 UR44, UPT, UPT, UR16, 0x406, URZ ;  /* 0x00000406102c7890 */ /* 0x000fe4000fffe0ff */
[----:B------:R-:W-:Y:S02]  /*3cc0*/  UIADD3 UR42, UPT, UPT, UR14, 0x2, URZ ;  /* 0x000000020e2a7890 */ /* 0x000fe4000fffe0ff */
[----:B------:R-:W-:Y:S02]  /*3cd0*/  UIADD3 UR40, UPT, UPT, UR14, 0x4, URZ ;  /* 0x000000040e287890 */ /* 0x000fe4000fffe0ff */
        /* <DEDUP_REMOVED lines=8> */
[----:B------:R-:W-:Y:S01]  /*3d60*/  UIADD3 UR22, UPT, UPT, UR18, 0x60, URZ ;  /* 0x0000006012167890 */ /* 0x000fe2000fffe0ff */
[----:B------:R-:W-:Y:S01]  /*3d70*/  UMOV UR21, 0x4008 ;  /* 0x0000400800157882 */ /* 0x000fe20000000000 */
[----:B------:R-:W-:Y:S01]  /*3d80*/  UMOV UR19, 0x4008 ;  /* 0x0000400800137882 */ /* 0x000fe20000000000 */
[----:B------:R-:W-:Y:S01]  /*3d90*/  UMOV UR29, 0x4008 ;  /* 0x00004008001d7882 */ /* 0x000fe20000000000 */
[----:B------:R-:W-:Y:S01]  /*3da0*/  UMOV UR27, 0x4008 ;  /* 0x00004008001b7882 */ /* 0x000fe20000000000 */
[----:B------:R-:W-:Y:S01]  /*3db0*/  UMOV UR25, 0x4008 ;  /* 0x0000400800197882 */ /* 0x000fe20000000000 */
[----:B------:R-:W-:-:S06]  /*3dc0*/  UMOV UR23, 0x4008 ;  /* 0x0000400800177882 */ /* 0x000fcc0000000000 */
.L_x_68:
[C---:B------:R-:W-:Y:S02]  /*3dd0*/  LEA R27, R28.reuse, UR12, 0x3 ;  /* 0x0000000c1c1b7c11 */ /* 0x040fe4000f8e18ff */
[----:B------:R-:W-:Y:S02]  /*3de0*/  SHF.L.U32 R4, R3, 0x1f, RZ ;  /* 0x0000001f03047819 */ /* 0x000fe400000006ff */
[----:B------:R-:W-:Y:S02]  /*3df0*/  LEA R5, R28, UR12, 0x4 ;  /* 0x0000000c1c057c11 */ /* 0x000fe4000f8e20ff */
[----:B-1----:R-:W1:Y:S02]  /*3e00*/  SYNCS.PHASECHK.TRANS64.TRYWAIT P0, [R27+URZ+0x60], R4 ;  /* 0x000060041b0075a7 */ /* 0x002e6400080011ff */
[----:B-1----:R-:W-:Y:S05]  /*3e10*/  @!P0 BRA `(.L_x_59) ;  /* 0x000000f400ac8947 */ /* 0x002fea0003800000 */
.L_x_198:
[----:B-1----:R-:W1:Y:S01]  /*3e20*/  LDS.128 R4, [R5+0xc0] ;  /* 0x0000c00005047984 */ /* 0x002e620000000c00 */
[----:B------:R-:W2:Y:S01]  /*3e30*/  LDC R21, c[0x0][0x38c] ;  /* 0x0000e300ff157b82 */ /* 0x000ea20000000800 */
[----:B------:R-:W-:Y:S01]  /*3e40*/  R2UR UR4, R14 ;  /* 0x000000000e0472ca */ /* 0x000fe200000e0000 */
[----:B------:R-:W-:Y:S01]  /*3e50*/  VIADD R27, R27, 0x70 ;  /* 0x000000701b1b7836 */ /* 0x000fe20000000000 */
[----:B------:R-:W-:Y:S01]  /*3e60*/  @!PT LDS RZ, [RZ] ;  /* 0x00000000fffff984 */ /* 0x000fe20000000800 */
[----:B------:R-:W-:Y:S01]  /*3e70*/  @!PT LDS RZ, [RZ] ;  /* 0x00000000fffff984 */ /* 0x000fe20000000800 */
[----:B------:R-:W-:Y:S01]  /*3e80*/  @!PT LDS RZ, [RZ] ;  /* 0x00000000fffff984 */ /* 0x000fe20000000800 */
[----:B------:R-:W-:Y:S01]  /*3e90*/  @!PT LDS RZ, [RZ] ;  /* 0x00000000fffff984 */ /* 0x000fe20000000800 */
[----:B------:R3:W-:Y:S06]  /*3ea0*/  MEMBAR.ALL.CTA ;  /* 0x0000000000007992 */ /* 0x0007ec0000008000 */
[----:B---3--:R-:W3:Y:S01]  /*3eb0*/  FENCE.VIEW.ASYNC.S ;  /* 0x00000000000073c6 */ /* 0x008ee20000000000 */
[----:B------:R-:W-:-:S02]  /*3ec0*/  PRMT R27, RZ, 0x654, R27 ;  /* 0x00000654ff1b7816 */ /* 0x000fc4000000001b */
[----:B--2---:R-:W-:Y:S02]  /*3ed0*/  ISETP.GE.AND P0, PT, R21, 0x1, PT ;  /* 0x000000011500780c */ /* 0x004fe40003f06270 */
[----:B---3--:R2:W-:Y:S01]  /*3ee0*/  SYNCS.ARRIVE.TRANS64.RED.A1T0 RZ, [R27+URZ], RZ ;  /* 0x000000ff1bff79a7 */ /* 0x0085e200081004ff */
[----:B-1----:R-:W-:Y:S01]  /*3ef0*/  LOP3.LUT P1, RZ, R6, 0x1, RZ, 0xc0, !PT ;  /* 0x0000000106ff7812 */ /* 0x002fe2000782c0ff */
[----:B------:R-:W-:Y:S01]  /*3f00*/  IMAD.U32 R6, RZ, RZ, UR4 ;  /* 0x00000004ff067e24 */ /* 0x000fe2000f8e00ff */
[----:B------:R-:W-:Y:S01]  /*3f10*/  LOP3.LUT R4, R26, 0x1, RZ, 0x3c, !PT ;  /* 0x000000011a047812 */ /* 0x000fe200078e3cff */
[----:B------:R-:W-:Y:S02]  /*3f20*/  VIADD R5, R28, 0x1 ;  /* 0x000000011c057836 */ /* 0x000fe40000000000 */
[----:B------:R-:W-:Y:S01]  /*3f30*/  IMAD.MOV.U32 R7, RZ, RZ, 0x1 ;  /* 0x00000001ff077424 */ /* 0x000fe200078e00ff */
[----:B------:R-:W-:Y:S01]  /*3f40*/  R2UR UR10, R4 ;  /* 0x00000000040a72ca */ /* 0x000fe200000e0000 */
[----:B--2---:R-:W-:-:S12]  /*3f50*/  IMAD.MOV.U32 R27, RZ, RZ, RZ ;  /* 0x000000ffff1b7224 */ /* 0x004fd800078e00ff */
[----:B------:R-:W-:Y:S01]  /*3f60*/  UIMAD UR10, UR10, 0xc0, UR11 ;  /* 0x000000c00a0a78a4 */ /* 0x000fe2000f8e020b */
[----:B------:R-:W-:Y:S11]  /*3f70*/  @!P0 BRA `(.L_x_60) ;  /* 0x0000000400848947 */ /* 0x000ff60003800000 */
[C---:B------:R-:W-:Y:S02]  /*3f80*/  SHF.L.U32 R6, R2.reuse, 0x1f, RZ ;  /* 0x0000001f02067819 */ /* 0x040fe400000006ff */
[----:B------:R-:W-:Y:S02]  /*3f90*/  ISETP.GE.U32.AND P0, PT, R21, 0x101, PT ;  /* 0x000001011500780c */ /* 0x000fe40003f06070 */
[----:B------:R-:W1:Y:S01]  /*3fa0*/  SYNCS.PHASECHK.TRANS64.TRYWAIT P2, [UR12], R6 ;  /* 0x00000006ff0075a7 */ /* 0x000e62000804110c */
[----:B------:R-:W-:Y:S02]  /*3fb0*/  LOP3.LUT R2, R2, 0x1, RZ, 0x3c, !PT ;  /* 0x0000000102027812 */ /* 0x000fe400078e3cff */
[----:B------:R-:W-:-:S08]  /*3fc0*/  SHF.L.U32 R26, R26, 0x1f, RZ ;  /* 0x0000001f1a1a7819 */ /* 0x000fd000000006ff */
[----:B------:R-:W-:Y:S01]  /*3fd0*/  @P0 SHF.L.U32 R21, R2, 0x1f, RZ ;  /* 0x0000001f02150819 */ /* 0x000fe200000006ff */
[----:B-1----:R-:W-:Y:S06]  /*3fe0*/  @P2 BRA `(.L_x_61) ;  /* 0x0000000000082947 */ /* 0x002fec0003800000 */
[----:B------:R-:W1:Y:S02]  /*3ff0*/  SYNCS.PHASECHK.TRANS64.TRYWAIT P2, [UR12], R6 ;  /* 0x00000006ff0075a7 */ /* 0x000e64000804110c */
[----:B-1----:R-:W-:Y:S05]  /*4000*/  @!P2 BRA `(.L_x_62) ;  /* 0x000000f40044a947 */ /* 0x002fea0003800000 */
.L_x_61:
[----:B------:R2:W3:Y:S01]  /*4010*/  @P0 SYNCS.PHASECHK.TRANS64.TRYWAIT P3, [UR12], R21 ;  /* 0x00000015ff0005a7 */ /* 0x0004e2000806110c */
[----:B------:R2:W-:Y:S01]  /*4020*/  UTCCP.T.S.4x32dp128bit tmem[UR11+0x1c0], gdesc[UR20] ;  /* 0x0001c0140b0079e7 */ /* 0x0005e20009100000 */
[----:B------:R2:W-:Y:S01]  /*4030*/  UTCCP.T.S.4x32dp128bit tmem[UR11+0x1c4], gdesc[UR28] ;  /* 0x0001c41c0b0079e7 */ /* 0x0005e20009100000 */
[----:B------:R2:W-:Y:S01]  /*4040*/  UTCCP.T.S.4x32dp128bit tmem[UR11+0x1c8], gdesc[UR18] ;  /* 0x0001c8120b0079e7 */ /* 0x0005e20009100000 */
[----:B------:R2:W-:Y:S01]  /*4050*/  UTCCP.T.S.4x32dp128bit tmem[UR11+0x1cc], gdesc[UR26] ;  /* 0x0001cc1a0b0079e7 */ /* 0x0005e20009100000 */
[----:B------:R2:W-:Y:S01]  /*4060*/  UTCCP.T.S.4x32dp128bit tmem[UR11+0x1d0], gdesc[UR24] ;  /* 0x0001d0180b0079e7 */ /* 0x0005e20009100000 */
[----:B------:R2:W-:Y:S01]  /*4070*/  UTCCP.T.S.4x32dp128bit tmem[UR11+0x1d4], gdesc[UR22] ;  /* 0x0001d4160b0079e7 */ /* 0x0005e20009100000 */
[----:B------:R-:W4:Y:S02]  /*4080*/  SYNCS.PHASECHK.TRANS64.TRYWAIT P2, [UR12+0x88], R26 ;  /* 0x0000881aff0075a7 */ /* 0x000f24000804110c */
[----:B--234-:R-:W-:Y:S05]  /*4090*/  @!P2 BRA `(.L_x_63) ;  /* 0x000000f40038a947 */ /* 0x01cfea0003800000 */
.L_x_201:
[----:B------:R-:W-:Y:S02]  /*40a0*/  MOV.SPILL R35, UR11 ;  /* 0x0000000b00237c02 */ /* 0x000fe40009000f00 */
[----:B------:R-:W-:Y:S02]  /*40b0*/  ELECT P2, URZ, PT ;  /* 0x0000000000ff782f */ /* 0x000fe40003840000 */
[----:B------:R-:W-:Y:S02]  /*40c0*/  MOV.SPILL R34, UR29 ;  /* 0x0000001d00227c02 */ /* 0x000fe40009000f00 */
[----:B------:R-:W-:Y:S02]  /*40d0*/  MOV.SPILL R33, UR28 ;  /* 0x0000001c00217c02 */ /* 0x000fe40009000f00 */
[----:B------:R-:W-:Y:S02]  /*40e0*/  MOV.SPILL R32, UR27 ;  /* 0x0000001b00207c02 */ /* 0x000fe40009000f00 */
[----:B------:R-:W-:-:S02]  /*40f0*/  MOV.SPILL R31, UR26 ;  /* 0x0000001a001f7c02 */ /* 0x000fc40009000f00 */
[----:B------:R-:W-:Y:S02]  /*4100*/  R2UR UR11, R12 ;  /* 0x000000000c0b72ca */ /* 0x000fe400000e0000 */
[----:B------:R-:W-:Y:S02]  /*4110*/  R2UR UR28, R20 ;  /* 0x00000000141c72ca */ /* 0x000fe400000e0000 */
[----:B------:R-:W-:Y:S01]  /*4120*/  R2UR UR29, R19 ;  /* 0x00000000131d72ca */ /* 0x000fe200000e0000 */
[----:B------:R-:W-:Y:S01]  /*4130*/  @P2 IMAD.MOV.U32 R42, RZ, RZ, RZ ;  /* 0x000000ffff2a2224 */ /* 0x000fe200078e00ff */
[----:B------:R-:W-:Y:S02]  /*4140*/  R2UR UR26, R40 ;  /* 0x00000000281a72ca */ /* 0x000fe400000e0000 */
[----:B------:R-:W-:Y:S02]  /*4150*/  R2UR UR27, R41 ;  /* 0x00000000291b72ca */ /* 0x000fe400000e0000 */
[----:B------:R-:W-:-:S02]  /*4160*/  MOV.SPILL R30, UR25 ;  /* 0x00000019001e7c02 */ /* 0x000fc40009000f00 */
[----:B------:R-:W-:Y:S01]  /*4170*/  MOV.SPILL R29, UR24 ;  /* 0x00000018001d7c02 */ /* 0x000fe20009000f00 */
[----:B------:R-:W-:Y:S01]  /*4180*/  IMAD.U32 R43, RZ, RZ, UR11 ;  /* 0x0000000bff2b7e24 */ /* 0x000fe2000f8e00ff */
[----:B------:R-:W-:Y:S02]  /*4190*/  MOV.SPILL R28, UR23 ;  /* 0x00000017001c7c02 */ /* 0x000fe40009000f00 */
[----:B------:R-:W-:Y:S02]  /*41a0*/  MOV.SPILL R27, UR22 ;  /* 0x00000016001b7c02 */ /* 0x000fe40009000f00 */
[----:B------:R-:W-:Y:S02]  /*41b0*/  R2UR UR24, R16 ;  /* 0x00000000101872ca */ /* 0x000fe400000e0000 */
[----:B------:R-:W-:Y:S01]  /*41c0*/  R2UR UR25, R15 ;  /* 0x000000000f1972ca */ /* 0x000fe200000e0000 */
[----:B------:R2:W-:Y:S01]  /*41d0*/  UTCQMMA gdesc[UR16], gdesc[UR14], tmem[UR10], tmem[UR26], idesc[UR27], tmem[UR28], !UPT ;  /* 0x001c1a0e10007dea */ /* 0x0005e2000f80030a */
[----:B------:R-:W-:-:S02]  /*41e0*/  R2UR UR22, R38 ;  /* 0x00000000261672ca */ /* 0x000fc400000e0000 */
[----:B------:R-:W-:Y:S02]  /*41f0*/  R2UR UR23, R39 ;  /* 0x00000000271772ca */ /* 0x000fe400000e0000 */
[----:B-1----:R-:W-:Y:S02]  /*4200*/  MOV.SPILL R26, UR21 ;  /* 0x00000015001a7c02 */ /* 0x002fe40009000f00 */
[----:B------:R-:W-:Y:S02]  /*4210*/  MOV.SPILL R21, UR20 ;  /* 0x0000001400157c02 */ /* 0x000fe40009000f00 */
[----:B------:R-:W-:Y:S02]  /*4220*/  R2UR UR20, R36 ;  /* 0x00000000241472ca */ /* 0x000fe400000e0000 */
[----:B------:R-:W-:Y:S02]  /*4230*/  R2UR UR21, R37 ;  /* 0x00000000251572ca */ /* 0x000fe400000e0000 */
[----:B------:R-:W-:-:S02]  /*4240*/  MOV.SPILL R7, UR19 ;  /* 0x0000001300077c02 */ /* 0x000fc40009000f00 */
[----:B------:R-:W-:Y:S01]  /*4250*/  MOV.SPILL R6, UR18 ;  /* 0x0000001200067c02 */ /* 0x000fe20009000f00 */
[----:B------:R1:W-:Y:S01]  /*4260*/  UTCQMMA gdesc[UR56], gdesc[UR42], tmem[UR10], tmem[UR22], idesc[UR23], tmem[UR24], UPT ;  /* 0x0018162a38007dea */ /* 0x0003e2000b80030a */
[----:B------:R-:W-:Y:S02]  /*4270*/  R2UR UR18, R24 ;  /* 0x00000000181272ca */ /* 0x000fe400000e0000 */
[----:B------:R-:W-:Y:S02]  /*4280*/  R2UR UR19, R25 ;  /* 0x00000000191372ca */ /* 0x000fe400000e0000 */
[----:B------:R-:W-:Y:S02]  /*4290*/  R2UR UR8, R18 ;  /* 0x00000000120872ca */ /* 0x000fe400000e0000 */
[----:B------:R-:W-:Y:S01]  /*42a0*/  R2UR UR9, R17 ;  /* 0x00000000110972ca */ /* 0x000fe200000e0000 */
[----:B------:R3:W-:Y:S01]  /*42b0*/  UTCQMMA gdesc[UR54], gdesc[UR40], tmem[UR10], tmem[UR20], idesc[UR21], tmem[UR76], UPT ;  /* 0x004c142836007dea */ /* 0x0007e2000b80030a */
[----:B------:R-:W-:-:S02]  /*42c0*/  R2UR UR6, R22 ;  /* 0x00000000160672ca */ /* 0x000fc400000e0000 */
[----:B------:R-:W-:Y:S02]  /*42d0*/  R2UR UR7, R23 ;  /* 0x00000000170772ca */ /* 0x000fe400000e0000 */
[----:B------:R-:W-:Y:S02]  /*42e0*/  R2UR UR5, R11 ;  /* 0x000000000b0572ca */ /* 0x000fe400000e0000 */
[----:B------:R-:W-:Y:S01]  /*42f0*/  R2UR UR4, R10 ;  /* 0x000000000a0472ca */ /* 0x000fe200000e0000 */
[----:B------:R4:W-:Y:S01]  /*4300*/  UTCQMMA gdesc[UR52], gdesc[UR38], tmem[UR10], tmem[UR18], idesc[UR19], tmem[UR74], UPT ;  /* 0x004a122634007dea */ /* 0x0009e2000b80030a */
[----:B------:R-:W-:Y:S02]  /*4310*/  R2UR.FILL UR11, R35 ;  /* 0x00000000230b72ca */ /* 0x000fe400004e0000 */
[----:B--2---:R-:W-:Y:S02]  /*4320*/  R2UR.FILL UR29, R34 ;  /* 0x00000000221d72ca */ /* 0x004fe400004e0000 */
[----:B------:R-:W-:-:S02]  /*4330*/  R2UR.FILL UR28, R33 ;  /* 0x00000000211c72ca */ /* 0x000fc400004e0000 */
[----:B------:R-:W-:Y:S01]  /*4340*/  R2UR.FILL UR27, R32 ;  /* 0x00000000201b72ca */ /* 0x000fe200004e0000 */
[----:B------:R2:W-:Y:S01]  /*4350*/  UTCQMMA gdesc[UR50], gdesc[UR36], tmem[UR10], tmem[UR6], idesc[UR7], tmem[UR8], UPT ;  /* 0x0008062432007dea */ /* 0x0005e2000b80030a */
[----:B------:R-:W-:Y:S02]  /*4360*/  R2UR.FILL UR26, R31 ;  /* 0x000000001f1a72ca */ /* 0x000fe400004e0000 */
[----:B-1----:R-:W-:Y:S02]  /*4370*/  R2UR.FILL UR25, R30 ;  /* 0x000000001e1972ca */ /* 0x002fe400004e0000 */
[----:B------:R-:W-:Y:S02]  /*4380*/  R2UR.FILL UR24, R29 ;  /* 0x000000001d1872ca */ /* 0x000fe400004e0000 */
[----:B------:R-:W-:Y:S02]  /*4390*/  R2UR.FILL UR23, R28 ;  /* 0x000000001c1772ca */ /* 0x000fe400004e0000 */
[----:B------:R-:W-:Y:S01]  /*43a0*/  R2UR.FILL UR22, R27 ;  /* 0x000000001b1672ca */ /* 0x000fe200004e0000 */
[----:B------:R-:W-:Y:S01]  /*43b0*/  IMAD.MOV.U32 R27, RZ, RZ, 0x1 ;  /* 0x00000001ff1b7424 */ /* 0x000fe200078e00ff */
[----:B---3--:R-:W-:-:S02]  /*43c0*/  R2UR.FILL UR21, R26 ;  /* 0x000000001a1572ca */ /* 0x008fc400004e0000 */
[----:B------:R-:W-:Y:S02]  /*43d0*/  R2UR.FILL UR20, R21 ;  /* 0x00000000151472ca */ /* 0x000fe400004e0000 */
[----:B----4-:R-:W-:Y:S01]  /*43e0*/  R2UR.FILL UR19, R7 ;  /* 0x00000000071372ca */ /* 0x010fe200004e0000 */
[----:B------:R-:W-:Y:S01]  /*43f0*/  IMAD.U32 R7, RZ, RZ, UR5 ;  /* 0x00000005ff077e24 */ /* 0x000fe2000f8e00ff */
[----:B------:R-:W-:Y:S02]  /*4400*/  R2UR.FILL UR18, R6 ;  /* 0x00000000061272ca */ /* 0x000fe400004e0000 */
[----:B--2---:R-:W-:Y:S02]  /*4410*/  @P2 R2UR UR8, R42 ;  /* 0x000000002a0822ca */ /* 0x004fe400000e0000 */
[----:B------:R-:W-:Y:S02]  /*4420*/  @P2 R2UR UR9, R43 ;  /* 0x000000002b0922ca */ /* 0x000fe400000e0000 */
[----:B------:R-:W-:-:S11]  /*4430*/  ELECT P2, URZ, PT ;  /* 0x0000000000ff782f */ /* 0x000fd60003840000 */
[----:B------:R1:W-:Y:S02]  /*4440*/  UTCQMMA gdesc[UR48], gdesc[UR34], tmem[UR10], tmem[UR8], idesc[UR9], tmem[UR72], UPT ;  /* 0x0048082230007dea */ /* 0x0003e4000b80030a */
[----:B------:R-:W-:Y:S01]  /*4450*/  @P2 IMAD.MOV.U32 R6, RZ, RZ, RZ ;  /* 0x000000ffff062224 */ /* 0x000fe200078e00ff */
[----:B------:R-:W-:Y:S01]  /*4460*/  @P2 R2UR UR7, R7 ;  /* 0x00000000070722ca */ /* 0x000fe200000e0000 */
[----:B------:R-:W-:-:S03]  /*4470*/  IMAD.U32 R7, RZ, RZ, UR4 ;  /* 0x00000004ff077e24 */ /* 0x000fc6000f8e00ff */
[----:B------:R-:W-:Y:S02]  /*4480*/  @P2 R2UR UR6, R6 ;  /* 0x00000000060622ca */ /* 0x000fe400000e0000 */
[----:B------:R-:W-:-:S11]  /*4490*/  ELECT P2, URZ, PT ;  /* 0x0000000000ff782f */ /* 0x000fd60003840000 */
[----:B------:R2:W-:Y:S02]  /*44a0*/  UTCQMMA gdesc[UR46], gdesc[UR32], tmem[UR10], tmem[UR6], idesc[UR7], tmem[UR70], UPT ;  /* 0x004606202e007dea */ /* 0x0005e4000b80030a */
[----:B------:R-:W-:Y:S01]  /*44b0*/  @P2 IMAD.MOV.U32 R6, RZ, RZ, RZ ;  /* 0x000000ffff062224 */ /* 0x000fe200078e00ff */
[----:B------:R-:W-:Y:S01]  /*44c0*/  @P2 R2UR UR5, R7 ;  /* 0x00000000070522ca */ /* 0x000fe200000e0000 */
[----:B------:R-:W-:Y:S01]  /*44d0*/  IMAD.MOV.U32 R7, RZ, RZ, 0x1 ;  /* 0x00000001ff077424 */ /* 0x000fe200078e00ff */
[----:B------:R-:W-:Y:S02]  /*44e0*/  @P0 SEL R7, RZ, 0x1, !P3 ;  /* 0x00000001ff070807 */ /* 0x000fe40005800000 */
[----:B------:R-:W-:Y:S02]  /*44f0*/  @P2 R2UR UR4, R6 ;  /* 0x00000000060422ca */ /* 0x000fe400000e0000 */
[----:B------:R-:W-:Y:S02]  /*4500*/  ELECT P2, URZ, PT ;  /* 0x0000000000ff782f */ /* 0x000fe40003840000 */
[----:B-1----:R-:W-:-:S09]  /*4510*/  R2UR UR9, R13 ;  /* 0x000000000d0972ca */ /* 0x002fd200000e0000 */
[----:B------:R1:W-:Y:S02]  /*4520*/  UTCQMMA gdesc[UR44], gdesc[UR30], tmem[UR10], tmem[UR4], idesc[UR5], tmem[UR68], UPT ;  /* 0x0044041e2c007dea */ /* 0x0003e4000b80030a */
[----:B------:R-:W-:-:S04]  /*4530*/  @P2 LOP3.LUT R6, R0, 0xffff, RZ, 0xc0, !PT ;  /* 0x0000ffff00062812 */ /* 0x000fc800078ec0ff */
[----:B------:R-:W-:Y:S01]  /*4540*/  @P2 R2UR UR8, R6 ;  /* 0x00000000060822ca */ /* 0x000fe200000e0000 */
[----:B------:R-:W-:Y:S01]  /*4550*/  IMAD.U32 R6, RZ, RZ, UR9 ;  /* 0x00000009ff067e24 */ /* 0x000fe2000f8e00ff */
[----:B--2---:R-:W-:-:S11]  /*4560*/  UIADD3 UR7, UPT, UPT, UR12, 0x8, URZ ;  /* 0x000000080c077890 */ /* 0x004fd6000fffe0ff */
[----:B------:R1:W-:Y:S01]  /*4570*/  UTCBAR.MULTICAST [UR7], URZ, UR8 ;  /* 0x000000ff070073e9 */ /* 0x0003e20008000808 */
[----:B------:R-:W-:Y:S01]  /*4580*/  NOP ;  /* 0x0000000000007918 */ /* 0x000fe20000000000 */
.L_x_60:
[----:B------:R-:W-:-:S13]  /*4590*/  ISETP.GE.AND P0, PT, R6, 0x1, PT ;  /* 0x000000010600780c */ /* 0x000fda0003f06270 */
[----:B------:R-:W-:Y:S05]  /*45a0*/  @!P0 BRA `(.L_x_64) ;  /* 0x00000004000c8947 */ /* 0x000fea0003800000 */
[----:B------:R-:W-:Y:S02]  /*45b0*/  IADD3 R6, PT, PT, R6, -0x1, RZ ;  /* 0xffffffff06067810 */ /* 0x000fe40007ffe0ff */
.L_x_67:
[----:B------:R-:W-:Y:S11]  /*45c0*/  ISETP.NE.AND P0, PT, R7, RZ, PT ;  /* 0x000000ff0700720c */ /* 0x000ff60003f05270 */
[----:B------:R-:W-:Y:S02]  /*45d0*/  @!UPT UIADD3 URZ, UPT, UPT, URZ, URZ, URZ ;  /* 0x000000fffffff290 */ /* 0x000fe4000fffe0ff */
[----:B---3--:R-:W-:Y:S05]  /*45e0*/  @P0 BRA `(.L_x_65) ;  /* 0x00000000000c0947 */ /* 0x008fea0003800000 */
[----:B------:R-:W-:Y:S04]  /*45f0*/  SHF.L.U32 R26, R2, 0x1f, RZ ;  /* 0x0000001f021a7819 */ /* 0x000fe800000006ff */
[----:B------:R-:W2:Y:S02]  /*4600*/  SYNCS.PHASECHK.TRANS64.TRYWAIT P0, [UR12], R26 ;  /* 0x0000001aff0075a7 */ /* 0x000ea4000800110c */
[----:B--2---:R-:W-:Y:S05]  /*4610*/  @!P0 BRA `(.L_x_66) ;  /* 0x000000ec00f08947 */ /* 0x004fea0003800000 */
.L_x_65:
[----:B------:R-:W-:Y:S02]  /*4620*/  ISETP.NE.AND P2, PT, R6, RZ, PT ;  /* 0x000000ff0600720c */ /* 0x000fe40003f45270 */
[----:B------:R-:W-:Y:S02]  /*4630*/  ELECT P4, URZ, PT ;  /* 0x0000000000ff782f */ /* 0x000fe40003880000 */
[----:B------:R-:W-:Y:S02]  /*4640*/  LOP3.LUT R2, R2, 0x1, RZ, 0x3c, !PT ;  /* 0x0000000102027812 */ /* 0x000fe400078e3cff */
[----:B------:R-:W-:Y:S02]  /*4650*/  ELECT P3, URZ, PT ;  /* 0x0000000000ff782f */ /* 0x000fe40003860000 */
[----:B------:R-:W-:Y:S02]  /*4660*/  MOV.SPILL R21, UR69 ;  /* 0x0000004500157c02 */ /* 0x000fe40009000f00 */
[----:B--2---:R-:W-:Y:S02]  /*4670*/  MOV.SPILL R7, UR68 ;  /* 0x0000004400077c02 */ /* 0x004fe40009000f00 */
[----:B-1----:R-:W-:Y:S02]  /*4680*/  R2UR UR68, R20 ;  /* 0x00000000144472ca */ /* 0x002fe400000e0000 */
[----:B------:R-:W-:Y:S02]  /*4690*/  R2UR UR69, R19 ;  /* 0x00000000134572ca */ /* 0x000fe400000e0000 */
[----:B------:R-:W-:Y:S02]  /*46a0*/  R2UR UR8, R16 ;  /* 0x00000000100872ca */ /* 0x000fe400000e0000 */
[----:B------:R-:W-:Y:S02]  /*46b0*/  @P2 SHF.L.U32 R26, R2, 0x1f, RZ ;  /* 0x0000001f021a2819 */ /* 0x000fe400000006ff */
[----:B------:R-:W-:Y:S01]  /*46c0*/  @P4 ISETP.NE.U32.AND P0, PT, R27, RZ, PT ;  /* 0x000000ff1b00420c */ /* 0x000fe20003f05070 */
[----:B------:R-:W-:Y:S01]  /*46d0*/  @P3 IMAD.MOV.U32 R28, RZ, RZ, RZ ;  /* 0x000000ffff1c3224 */ /* 0x000fe200078e00ff */
[----:B------:R-:W-:Y:S01]  /*46e0*/  R2UR UR9, R15 ;  /* 0x000000000f0972ca */ /* 0x000fe200000e0000 */
[----:B------:R-:W1:Y:S01]  /*46f0*/  @P2 SYNCS.PHASECHK.TRANS64.TRYWAIT P5, [UR12], R26 ;  /* 0x0000001aff0025a7 */ /* 0x000e6200080a110c */
[----:B------:R-:W-:Y:S01]  /*4700*/  R2UR UR4, R18 ;  /* 0x00000000120472ca */ /* 0x000fe200000e0000 */
[----:B------:R-:W-:Y:S01]  /*4710*/  UTCCP.T.S.4x32dp128bit tmem[UR11+0x1c0], gdesc[UR20] ;  /* 0x0001c0140b0079e7 */ /* 0x000fe20009100000 */
[----:B------:R-:W-:Y:S01]  /*4720*/  R2UR UR5, R17 ;  /* 0x00000000110572ca */ /* 0x000fe200000e0000 */
[----:B------:R-:W-:Y:S01]  /*4730*/  UTCCP.T.S.4x32dp128bit tmem[UR11+0x1c4], gdesc[UR28] ;  /* 0x0001c41c0b0079e7 */ /* 0x000fe20009100000 */
[----:B------:R-:W-:Y:S01]  /*4740*/  R2UR UR6, R9 ;  /* 0x00000000090672ca */ /* 0x000fe200000e0000 */
[----:B------:R-:W-:Y:S01]  /*4750*/  UTCCP.T.S.4x32dp128bit tmem[UR11+0x1c8], gdesc[UR18] ;  /* 0x0001c8120b0079e7 */ /* 0x000fe20009100000 */
[----:B------:R-:W-:Y:S01]  /*4760*/  UTCCP.T.S.4x32dp128bit tmem[UR11+0x1cc], gdesc[UR26] ;  /* 0x0001cc1a0b0079e7 */ /* 0x000fe20009100000 */
[----:B------:R-:W-:Y:S01]  /*4770*/  UTCCP.T.S.4x32dp128bit tmem[UR11+0x1d0], gdesc[UR24] ;  /* 0x0001d0180b0079e7 */ /* 0x000fe20009100000 */
[----:B------:R-:W-:Y:S01]  /*4780*/  UTCCP.T.S.4x32dp128bit tmem[UR11+0x1d4], gdesc[UR22] ;  /* 0x0001d4160b0079e7 */ /* 0x000fe20009100000 */
[----:B------:R-:W-:Y:S01]  /*4790*/  @P4 VOTEU.ANY UP0, P0 ;  /* 0x0000000000ff4886 */ /* 0x000fe20000000100 */
[----:B------:R-:W-:Y:S01]  /*47a0*/  ELECT P0, URZ, PT ;  /* 0x0000000000ff782f */ /* 0x000fe20003800000 */
[----:B------:R-:W-:Y:S03]  /*47b0*/  IMAD.MOV.U32 R27, RZ, RZ, 0x1 ;  /* 0x00000001ff1b7424 */ /* 0x000fe600078e00ff */
[----:B------:R2:W-:Y:S01]  /*47c0*/  UTCQMMA gdesc[UR16], gdesc[UR14], tmem[UR10], tmem[UR66], idesc[UR67], tmem[UR68], UP0 ;  /* 0x0044420e10007dea */ /* 0x0005e2000800030a */
[----:B------:R-:W-:Y:S01]  /*47d0*/  UTCQMMA gdesc[UR56], gdesc[UR42], tmem[UR10], tmem[UR64], idesc[UR65], tmem[UR8], UPT ;  /* 0x0008402a38007dea */ /* 0x000fe2000b80030a */
[----:B------:R-:W-:Y:S01]  /*47e0*/  UTCQMMA gdesc[UR54], gdesc[UR40], tmem[UR10], tmem[UR62], idesc[UR63], tmem[UR76], UPT ;  /* 0x004c3e2836007dea */ /* 0x000fe2000b80030a */
[----:B------:R-:W-:Y:S01]  /*47f0*/  UTCQMMA gdesc[UR52], gdesc[UR38], tmem[UR10], tmem[UR60], idesc[UR61], tmem[UR74], UPT ;  /* 0x004a3c2634007dea */ /* 0x000fe2000b80030a */
[----:B------:R3:W-:Y:S01]  /*4800*/  UTCQMMA gdesc[UR50], gdesc[UR36], tmem[UR10], tmem[UR58], idesc[UR59], tmem[UR4], UPT ;  /* 0x00043a2432007dea */ /* 0x0007e2000b80030a */
[----:B------:R-:W-:Y:S01]  /*4810*/  IMAD.U32 R29, RZ, RZ, UR6 ;  /* 0x00000006ff1d7e24 */ /* 0x000fe2000f8e00ff */
[----:B------:R-:W-:Y:S02]  /*4820*/  R2UR UR6, R8 ;  /* 0x00000000080672ca */ /* 0x000fe400000e0000 */
[----:B--2---:R-:W-:Y:S02]  /*4830*/  R2UR.FILL UR68, R7 ;  /* 0x00000000074472ca */ /* 0x004fe400004e0000 */
[----:B------:R-:W-:Y:S02]  /*4840*/  R2UR.FILL UR69, R21 ;  /* 0x00000000154572ca */ /* 0x000fe400004e0000 */
[----:B---3--:R-:W-:Y:S01]  /*4850*/  @P3 R2UR UR4, R28 ;  /* 0x000000001c0432ca */ /* 0x008fe200000e0000 */
[----:B------:R-:W-:Y:S01]  /*4860*/  @P0 IMAD.MOV.U32 R28, RZ, RZ, RZ ;  /* 0x000000ffff1c0224 */ /* 0x000fe200078e00ff */
[----:B------:R-:W-:Y:S05]  /*4870*/  @P3 R2UR UR5, R29 ;  /* 0x000000001d0532ca */ /* 0x000fea00000e0000 */
[----:B------:R-:W-:Y:S01]  /*4880*/  IMAD.U32 R29, RZ, RZ, UR6 ;  /* 0x00000006ff1d7e24 */ /* 0x000fe2000f8e00ff */
[----:B------:R-:W-:Y:S04]  /*4890*/  @P0 R2UR UR8, R28 ;  /* 0x000000001c0802ca */ /* 0x000fe800000e0000 */
[----:B------:R-:W-:Y:S02]  /*48a0*/  @P0 R2UR UR9, R29 ;  /* 0x000000001d0902ca */ /* 0x000fe400000e0000 */
[----:B------:R-:W-:Y:S01]  /*48b0*/  ELECT P0, URZ, PT ;  /* 0x0000000000ff782f */ /* 0x000fe20003800000 */
[----:B------:R-:W-:Y:S01]  /*48c0*/  IMAD.U32 R29, RZ, RZ, UR13 ;  /* 0x0000000dff1d7e24 */ /* 0x000fe2000f8e00ff */
[----:B------:R2:W-:Y:S09]  /*48d0*/  UTCQMMA gdesc[UR48], gdesc[UR34], tmem[UR10], tmem[UR4], idesc[UR5], tmem[UR72], UPT ;  /* 0x0048042230007dea */ /* 0x0005f2000b80030a */
[----:B------:R3:W-:Y:S02]  /*48e0*/  UTCQMMA gdesc[UR46], gdesc[UR32], tmem[UR10], tmem[UR8], idesc[UR9], tmem[UR70], UPT ;  /* 0x004608202e007dea */ /* 0x0007e4000b80030a */
[----:B------:R-:W-:Y:S01]  /*48f0*/  @P0 R2UR UR7, R29 ;  /* 0x000000001d0702ca */ /* 0x000fe200000e0000 */
[----:B------:R-:W-:Y:S05]  /*4900*/  @P0 IMAD.MOV.U32 R28, RZ, RZ, RZ ;  /* 0x000000ffff1c0224 */ /* 0x000fea00078e00ff */
[----:B------:R-:W-:Y:S02]  /*4910*/  @P0 R2UR UR6, R28 ;  /* 0x000000001c0602ca */ /* 0x000fe400000e0000 */
[----:B------:R-:W-:Y:S11]  /*4920*/  ELECT P0, URZ, PT ;  /* 0x0000000000ff782f */ /* 0x000ff60003800000 */
[----:B------:R3:W-:Y:S02]  /*4930*/  UTCQMMA gdesc[UR44], gdesc[UR30], tmem[UR10], tmem[UR6], idesc[UR7], tmem[UR68], UPT ;  /* 0x0044061e2c007dea */ /* 0x0007e4000b80030a */
[----:B------:R-:W-:Y:S01]  /*4940*/  @P0 LOP3.LUT R7, R0, 0xffff, RZ, 0xc0, !PT ;  /* 0x0000ffff00070812 */ /* 0x000fe200078ec0ff */
[----:B--2---:R-:W-:Y:S03]  /*4950*/  UIADD3 UR5, UPT, UPT, UR12, 0x8, URZ ;  /* 0x000000080c057890 */ /* 0x004fe6000fffe0ff */
[----:B------:R-:W-:Y:S01]  /*4960*/  @P0 R2UR UR4, R7 ;  /* 0x00000000070402ca */ /* 0x000fe200000e0000 */
[C---:B------:R-:W-:Y:S02]  /*4970*/  VIADD R7, R6.reuse, 0x1 ;  /* 0x0000000106077836 */ /* 0x040fe40000000000 */
[----:B------:R-:W-:Y:S03]  /*4980*/  VIADD R6, R6, 0xffffffff ;  /* 0xffffffff06067836 */ /* 0x000fe60000000000 */
[----:B------:R-:W-:Y:S01]  /*4990*/  ISETP.GT.U32.AND P0, PT, R7, 0x1, PT ;  /* 0x000000010700780c */ /* 0x000fe20003f04070 */
[----:B------:R-:W-:Y:S01]  /*49a0*/  IMAD.MOV.U32 R7, RZ, RZ, 0x1 ;  /* 0x00000001ff077424 */ /* 0x000fe200078e00ff */
[----:B-1----:R-:W-:Y:S05]  /*49b0*/  @P2 SEL R7, RZ, 0x1, !P5 ;  /* 0x00000001ff072807 */ /* 0x002fea0006800000 */
[----:B------:R3:W-:Y:S06]  /*49c0*/  UTCBAR.MULTICAST [UR5], URZ, UR4 ;  /* 0x000000ff050073e9 */ /* 0x0007ec0008000804 */
[----:B------:R-:W-:Y:S05]  /*49d0*/  @P0 BRA `(.L_x_67) ;  /* 0xfffffff800f80947 */ /* 0x000fea000383ffff */
.L_x_64:
[----:B-1-3--:R-:W-:Y:S01]  /*49e0*/  UIADD3 UR4, UPT, UPT, UR12, 0x80, URZ ;  /* 0x000000800c047890 */ /* 0x00afe2000fffe0ff */
[----:B------:R-:W-:Y:S01]  /*49f0*/  ISETP.NE.AND P0, PT, R5, 0x2, PT ;  /* 0x000000020500780c */ /* 0x000fe20003f05270 */
[----:B------:R-:W-:-:S03]  /*4a00*/  IMAD.MOV.U32 R26, RZ, RZ, R4 ;  /* 0x000000ffff1a7224 */ /* 0x000fc600078e0004 */
[----:B------:R-:W-:Y:S02]  /*4a10*/  SEL R6, RZ, 0x1, P0 ;  /* 0x00000001ff067807 */ /* 0x000fe40000000000 */
[----:B------:R-:W-:Y:S02]  /*4a20*/  SEL R28, R5, RZ, P0 ;  /* 0x000000ff051c7207 */ /* 0x000fe40000000000 */
[----:B------:R1:W-:Y:S01]  /*4a30*/  UTCBAR [UR4], URZ ;  /* 0x000000ff040073e9 */ /* 0x0003e200080000ff */
[----:B------:R-:W-:Y:S01]  /*4a40*/  LOP3.LUT R3, R3, R6, RZ, 0x3c, !PT ;  /* 0x0000000603037212 */ /* 0x000fe200078e3cff */
[----:B------:R-:W-:Y:S06]  /*4a50*/  @P1 BRA `(.L_x_68) ;  /* 0xfffffff000dc1947 */ /* 0x000fec000383ffff */
[----:B------:R-:W2:Y:S01]  /*4a60*/  S2UR UR6, SR_CgaCtaId ;  /* 0x00000000000679c3 */ /* 0x000ea20000008800 */
[----:B------:R-:W-:Y:S01]  /*4a70*/  ELECT P0, URZ, PT ;  /* 0x0000000000ff782f */ /* 0x000fe20003800000 */
[----:B------:R-:W-:Y:S01]  /*4a80*/  IMAD.MOV.U32 R0, RZ, RZ, 0x1 ;  /* 0x00000001ff007424 */ /* 0x000fe200078e00ff */
[----:B-1----:R-:W-:Y:S01]  /*4a90*/  UMOV UR4, 0x40 ;  /* 0x0000004000047882 */ /* 0x002fe20000000000 */
[----:B------:R-:W-:-:S04]  /*4aa0*/  SHF.L.U32 R3, RZ, 0x1f, RZ ;  /* 0x0000001fff037819 */ /* 0x000fc800000006ff */
[----:B------:R-:W-:Y:S01]  /*4ab0*/  UVIRTCOUNT.DEALLOC.SMPOOL 0x80 ;  /* 0x000000800000784c */ /* 0x000fe20000000000 */
[----:B--2---:R-:W-:-:S09]  /*4ac0*/  ULEA UR6, UR6, UR4, 0x18 ;  /* 0x0000000406067291 */ /* 0x004fd2000f8ec0ff */
[----:B------:R1:W-:Y:S01]  /*4ad0*/  @P0 STS.U8 [UR6+0x1c], R0 ;  /* 0x00001c00ff000988 */ /* 0x0003e20008000006 */
[----:B------:R-:W2:Y:S02]  /*4ae0*/  SYNCS.PHASECHK.TRANS64.TRYWAIT P0, [UR12+0xb0], R3 ;  /* 0x0000b003ff0075a7 */ /* 0x000ea4000800110c */
[----:B-12---:R-:W-:Y:S05]  /*4af0*/  @!P0 BRA `(.L_x_69) ;  /* 0x000000e800d08947 */ /* 0x006fea0003800000 */
.L_x_204:
[----:B------:R-:W-:Y:S01]  /*4b00*/  NOP ;  /* 0x0000000000007918 */ /* 0x000fe20000000000 */
[----:B-1----:R-:W1:Y:S01]  /*4b10*/  LDS R0, [UR6+0x14] ;  /* 0x00001406ff007984 */ /* 0x002e620008000800 */
[----:B------:R-:W-:Y:S01]  /*4b20*/  ULOP3.LUT UR4, UR11, 0xffff, URZ, 0xc0, !UPT ;  /* 0x0000ffff0b047892 */ /* 0x000fe2000f8ec0ff */
[----:B------:R-:W-:Y:S01]  /*4b30*/  UMOV UR5, 0xffff ;  /* 0x0000ffff00057882 */ /* 0x000fe20000000000 */
[----:B------:R-:W-:Y:S02]  /*4b40*/  UMOV UR7, 0x1 ;  /* 0x0000000100077882 */ /* 0x000fe40000000000 */
[----:B------:R-:W-:-:S04]  /*4b50*/  USHF.R.U32.HI UR4, URZ, 0x5, UR4 ;  /* 0x00000005ff047899 */ /* 0x000fc80008011604 */
[----:B------:R-:W-:Y:S02]  /*4b60*/  USHF.L.U32 UR5, UR5, UR4, URZ ;  /* 0x0000000405057299 */ /* 0x000fe400080006ff */
[----:B------:R-:W-:-:S04]  /*4b70*/  USHF.L.U32 UR4, UR7, UR4, URZ ;  /* 0x0000000407047299 */ /* 0x000fc800080006ff */
[----:B-1----:R-:W-:-:S04]  /*4b80*/  LOP3.LUT R0, R0, UR5, RZ, 0xc0, !PT ;  /* 0x0000000500007c12 */ /* 0x002fc8000f8ec0ff */
[----:B------:R-:W-:-:S13]  /*4b90*/  ISETP.NE.AND P0, PT, R0, UR5, PT ;  /* 0x0000000500007c0c */ /* 0x000fda000bf05270 */
[----:B------:R-:W-:Y:S05]  /*4ba0*/  @P0 BRA `(.L_x_70) ;  /* 0x0000000000580947 */ /* 0x000fea0003800000 */
[----:B------:R-:W1:Y:S02]  /*4bb0*/  LDS R0, [UR6+0x18] ;  /* 0x00001806ff007984 */ /* 0x000e640008000800 */
[----:B-1----:R-:W-:-:S04]  /*4bc0*/  LOP3.LUT R0, R0, UR4, RZ, 0xc0, !PT ;  /* 0x0000000400007c12 */ /* 0x002fc8000f8ec0ff */
[----:B------:R-:W-:-:S13]  /*4bd0*/  ISETP.NE.AND P0, PT, R0, UR4, PT ;  /* 0x0000000400007c0c */ /* 0x000fda000bf05270 */
[----:B------:R-:W-:Y:S05]  /*4be0*/  @P0 BRA `(.L_x_71) ;  /* 0x00000000003c0947 */ /* 0x000fea0003800000 */
[----:B------:R-:W1:Y:S01]  /*4bf0*/  S2R R2, SR_LANEID ;  /* 0x0000000000027919 */ /* 0x000e620000000000 */
[----:B------:R-:W-:Y:S01]  /*4c00*/  ULOP3.LUT UR5, URZ, UR5, URZ, 0x33, !UPT ;  /* 0x00000005ff057292 */ /* 0x000fe2000f8e33ff */
[----:B------:R-:W-:Y:S01]  /*4c10*/  LOP3.LUT R4, RZ, UR4, RZ, 0x33, !PT ;  /* 0x00000004ff047c12 */ /* 0x000fe2000f8e33ff */
[----:B------:R-:W-:Y:S02]  /*4c20*/  VOTEU.ANY UR4, UPT, PT ;  /* 0x0000000000047886 */ /* 0x000fe400038e0100 */
[----:B------:R-:W-:Y:S01]  /*4c30*/  UFLO.U32 UR4, UR4 ;  /* 0x00000004000472bd */ /* 0x000fe200080e0000 */
[----:B------:R-:W2:Y:S01]  /*4c40*/  REDUX UR7, R4 ;  /* 0x00000000040773c4 */ /* 0x000ea20000000000 */
[----:B------:R-:W-:-:S06]  /*4c50*/  IMAD.U32 R0, RZ, RZ, UR5 ;  /* 0x00000005ff007e24 */ /* 0x000fcc000f8e00ff */
[----:B------:R3:W-:Y:S01]  /*4c60*/  UTCATOMSWS.AND URZ, UR5 ;  /* 0x0000000500ff79e3 */ /* 0x0007e20008000000 */
[----:B------:R-:W4:Y:S01]  /*4c70*/  REDUX UR8, R0 ;  /* 0x00000000000873c4 */ /* 0x000f220000000000 */
[----:B-1----:R-:W-:Y:S01]  /*4c80*/  ISETP.EQ.U32.AND P0, PT, R2, UR4, PT ;  /* 0x0000000402007c0c */ /* 0x002fe2000bf02070 */
[----:B--2---:R-:W-:Y:S01]  /*4c90*/  IMAD.U32 R2, RZ, RZ, UR7 ;  /* 0x00000007ff027e24 */ /* 0x004fe2000f8e00ff */
[----:B----4-:R-:W-:-:S11]  /*4ca0*/  MOV R3, UR8 ;  /* 0x0000000800037c02 */ /* 0x010fd60008000f00 */
[----:B------:R3:W-:Y:S04]  /*4cb0*/  @P0 ATOMS.AND RZ, [UR6+0x14], R3 ;  /* 0x00001403ffff098c */ /* 0x0007e8000a800006 */
[----:B------:R3:W-:Y:S01]  /*4cc0*/  @P0 ATOMS.AND RZ, [UR6+0x18], R2 ;  /* 0x00001802ffff098c */ /* 0x0007e2000a800006 */
[----:B------:R-:W-:Y:S05]  /*4cd0*/  BRA `(.L_x_72) ;  /* 0x0000000000147947 */ /* 0x000fea0003800000 */
.L_x_71:
[----:B------:R-:W-:Y:S02]  /*4ce0*/  MOV R2, 0x4d00 ;  /* 0x00004d0000027802 */ /* 0x000fe40000000f00 */
[----:B-----5:R-:W-:Y:S05]  /*4cf0*/  CALL.REL.NOINC `($__internal_0_$__cuda_sm10x_tcgen05_guardrail_trap_col_being_dealloced_not_returned_by_alloc) ;  /* 0x000000f0006c7944 */ /* 0x020fea0003c00000 */
[----:B------:R-:W-:Y:S05]  /*4d00*/  BRA `(.L_x_72) ;  /* 0x0000000000087947 */ /* 0x000fea0003800000 */
.L_x_70:
[----:B------:R-:W-:Y:S02]  /*4d10*/  MOV R2, 0x4d30 ;  /* 0x00004d3000027802 */ /* 0x000fe40000000f00 */
[----:B-----5:R-:W-:Y:S05]  /*4d20*/  CALL.REL.NOINC `($__internal_2_$__cuda_sm10x_tcgen05_guardrail_trap_unallocated_columns_being_dealloced) ;  /* 0x000000f000787944 */ /* 0x020fea0003c00000 */
.L_x_72:
[----:B------:R-:W-:Y:S01]  /*4d30*/  NOP ;  /* 0x0000000000007918 */ /* 0x000fe20000000000 */
[----:B---3--:R-:W-:Y:S05]  /*4d40*/  EXIT ;  /* 0x000000000000794d */ /* 0x008fea0003800000 */
.L_x_54:
[----:B------:R-:W-:-:S09]  /*4d50*/  UISETP.NE.OR UP0, UPT, UR18, 0x3, !UP3 ;  /* 0x000000031200788c */ /* 0x000fd2000df05670 */
[----:B------:R-:W-:Y:S05]  /*4d60*/  BRA.U UP0, `(.L_x_73) ;  /* 0x0000001900f87547 */ /* 0x000fea000b800000 */
[----:B------:R-:W2:Y:S01]  /*4d70*/  LDCU.64 UR4, c[0x0][0xc88] ;  /* 0x00019100ff0477ac */ /* 0x000ea20008000a00 */
[----:B------:R-:W3:Y:S01]  /*4d80*/  S2UR UR10, SR_CgaCtaId ;  /* 0x00000000000a79c3 */ /* 0x000ee20000008800 */
[----:B------:R-:W-:Y:S01]  /*4d90*/  HFMA2 R10, -RZ, RZ, 0, 0 ;  /* 0x00000000ff0a7431 */ /* 0x000fe200000001ff */
[----:B------:R-:W-:Y:S01]  /*4da0*/  MOV R9, RZ ;  /* 0x000000ff00097202 */ /* 0x000fe20000000f00 */
[----:B------:R-:W4:Y:S01]  /*4db0*/  LDCU UR61, c[0x0][0x370] ;  /* 0x00006e00ff3d77ac */ /* 0x000f220008000800 */
[----:B------:R-:W-:Y:S01]  /*4dc0*/  HFMA2 R3, -RZ, RZ, 0, 0.0078125 ;  /* 0x00002000ff037431 */ /* 0x000fe200000001ff */
[----:B------:R-:W4:Y:S03]  /*4dd0*/  LDCU.128 UR64, c[0x0][0xf10] ;  /* 0x0001e200ff4077ac */ /* 0x000f260008000c00 */
[----:B------:R-:W1:Y:S01]  /*4de0*/  LDC.64 R12, c[0x0][0x348] ;  /* 0x0000d200ff0c7b82 */ /* 0x000e620000000a00 */
[----:B------:R-:W3:Y:S01]  /*4df0*/  LDCU UR53, c[0x0][0x374] ;  /* 0x00006e80ff3577ac */ /* 0x000ee20008000800 */
[----:B------:R-:W3:Y:S01]  /*4e00*/  LDCU.64 UR54, c[0x0][0xc90] ;  /* 0x00019200ff3677ac */ /* 0x000ee20008000a00 */
[----:B--2---:R-:W-:Y:S01]  /*4e10*/  UISETP.NE.U32.AND UP0, UPT, UR4, URZ, UPT ;  /* 0x000000ff0400728c */ /* 0x004fe2000bf05070 */
[----:B------:R-:W2:Y:S01]  /*4e20*/  LDCU UR15, c[0x0][0xf0c] ;  /* 0x0001e180ff0f77ac */ /* 0x000ea20008000800 */
[----:B------:R-:W2:Y:S01]  /*4e30*/  LDCU UR69, c[0x0][0xf20] ;  /* 0x0001e400ff4577ac */ /* 0x000ea20008000800 */
[----:B------:R-:W2:Y:S01]  /*4e40*/  LDCU UR4, c[0x0][0xf30] ;  /* 0x0001e600ff0477ac */ /* 0x000ea20008000800 */
[----:B------:R-:W-:Y:S01]  /*4e50*/  UMOV UR21, 0x400 ;  /* 0x0000040000157882 */ /* 0x000fe20000000000 */
[----:B----4-:R-:W-:-:S02]  /*4e60*/  UIMAD.WIDE.U32 UR6, UR61, UR64, URZ ;  /* 0x000000403d0672a5 */ /* 0x010fc4000f8e00ff */
[----:B---3--:R-:W-:Y:S02]  /*4e70*/  UIMAD.WIDE.U32 UR8, UR53, UR67, URZ ;  /* 0x00000043350872a5 */ /* 0x008fe4000f8e00ff */
[----:B------:R-:W-:Y:S02]  /*4e80*/  ULEA UR21, UR10, UR21, 0x18 ;  /* 0x000000150a157291 */ /* 0x000fe4000f8ec0ff */
[----:B------:R-:W-:Y:S02]  /*4e90*/  UISETP.NE.AND.EX UP6, UPT, UR5, URZ, UPT, UP0 ;  /* 0x000000ff0500728c */ /* 0x000fe4000bfc5300 */
[----:B------:R-:W-:Y:S02]  /*4ea0*/  UISETP.NE.AND UP0, UPT, UR39, 0x1, UPT ;  /* 0x000000012700788c */ /* 0x000fe4000bf05270 */
[----:B------:R-:W-:Y:S02]  /*4eb0*/  UISETP.NE.U32.AND UP0, UPT, UR54, URZ, UPT ;  /* 0x000000ff3600728c */ /* 0x000fe4000bf05070 */
[----:B------:R-:W-:-:S02]  /*4ec0*/  UIADD3 UR57, UPT, UPT, UR21, 0x10, URZ ;  /* 0x0000001015397890 */ /* 0x000fc4000fffe0ff */
[----:B------:R-:W-:Y:S02]  /*4ed0*/  UIADD3 UR49, UPT, UPT, UR21, 0x18, URZ ;  /* 0x0000001815317890 */ /* 0x000fe4000fffe0ff */
[----:B------:R-:W-:Y:S02]  /*4ee0*/  UIADD3 UR41, UPT, UPT, UR21, 0x20, URZ ;  /* 0x0000002015297890 */ /* 0x000fe4000fffe0ff */
[----:B------:R-:W-:Y:S02]  /*4ef0*/  UIADD3 UR33, UPT, UPT, UR21, 0x28, URZ ;  /* 0x0000002815217890 */ /* 0x000fe4000fffe0ff */
[----:B------:R-:W-:Y:S01]  /*4f00*/  USEL UR68, URZ, 0x1, UP5 ;  /* 0x00000001ff447887 */ /* 0x000fe2000a800000 */
[----:B------:R-:W-:Y:S01]  /*4f10*/  UMOV UR6, UR7 ;  /* 0x0000000700067c82 */ /* 0x000fe20008000000 */
[----:B------:R-:W-:Y:S01]  /*4f20*/  UMOV UR62, UR9 ;  /* 0x00000009003e7c82 */ /* 0x000fe20008000000 */
[----:B------:R-:W-:Y:S02]  /*4f30*/  UISETP.GE.AND UP3, UPT, UR39, 0x1, UPT ;  /* 0x000000012700788c */ /* 0x000fe4000bf66270 */
[----:B------:R-:W-:Y:S01]  /*4f40*/  UISETP.NE.AND.EX UP5, UPT, UR55, URZ, UPT, UP0 ;  /* 0x000000ff3700728c */ /* 0x000fe2000bfa5300 */
[----:B------:R-:W-:Y:S01]  /*4f50*/  UMOV UR29, URZ ;  /* 0x000000ff001d7c82 */ /* 0x000fe20008000000 */
[----:B------:R-:W-:Y:S01]  /*4f60*/  UPLOP3.LUT UP1, UPT, UPT, UPT, UPT, 0x40, 0x4 ;  /* 0x000000000004789c */ /* 0x000fe20003f2e870 */
[----:B------:R-:W3:Y:S01]  /*4f70*/  LDCU.64 UR22, c[0x0][0xf28] ;  /* 0x0001e500ff1677ac */ /* 0x000ee20008000a00 */
[----:B--2---:R-:W-:-:S02]  /*4f80*/  UISETP.NE.AND UP3, UPT, UR15, 0x1, UPT ;  /* 0x000000010f00788c */ /* 0x004fc4000bf65270 */
[----:B------:R-:W-:Y:S02]  /*4f90*/  UPRMT UR46, UR10, 0x654, UR57 ;  /* 0x000006540a2e7896 */ /* 0x000fe40008000039 */
[----:B------:R-:W-:Y:S02]  /*4fa0*/  UPRMT UR45, UR10, 0x654, UR49 ;  /* 0x000006540a2d7896 */ /* 0x000fe40008000031 */
[----:B------:R-:W-:Y:S02]  /*4fb0*/  UPRMT UR38, UR10, 0x654, UR41 ;  /* 0x000006540a267896 */ /* 0x000fe40008000029 */
[----:B------:R-:W-:Y:S02]  /*4fc0*/  UPRMT UR37, UR10, 0x654, UR33 ;  /* 0x000006540a257896 */ /* 0x000fe40008000021 */
[----:B------:R-:W-:Y:S02]  /*4fd0*/  USHF.R.U32.HI UR63, URZ, UR65, UR6 ;  /* 0x00000041ff3f7299 */ /* 0x000fe40008011606 */
[----:B------:R-:W-:-:S02]  /*4fe0*/  USHF.R.U32.HI UR62, URZ, UR69, UR62 ;  /* 0x00000045ff3e7299 */ /* 0x000fc4000801163e */
[----:B------:R-:W-:Y:S02]  /*4ff0*/  UISETP.NE.AND UP0, UPT, UR66, 0x1, UPT ;  /* 0x000000014200788c */ /* 0x000fe4000bf05270 */
[----:B-1----:R-:W-:-:S11]  /*5000*/  UISETP.NE.AND UP4, UPT, UR4, 0x1, UPT ;  /* 0x000000010400788c */ /* 0x002fd6000bf85270 */
.L_x_88:
[C---:B------:R-:W-:Y:S02]  /*5010*/  LEA R8, R10.reuse, UR21, 0x3 ;  /* 0x000000150a087c11 */ /* 0x040fe4000f8e18ff */
[----:B------:R-:W-:Y:S02]  /*5020*/  SHF.L.U32 R5, R9, 0x1f, RZ ;  /* 0x0000001f09057819 */ /* 0x000fe400000006ff */
[----:B------:R-:W-:Y:S02]  /*5030*/  LEA R6, R10, UR21, 0x4 ;  /* 0x000000150a067c11 */ /* 0x000fe4000f8e20ff */
[----:B------:R-:W1:Y:S02]  /*5040*/  SYNCS.PHASECHK.TRANS64.TRYWAIT P0, [R8+URZ+0x60], R5 ;  /* 0x00006005080075a7 */ /* 0x000e6400080011ff */
[----:B-12---:R-:W-:Y:S05]  /*5050*/  @!P0 BRA `(.L_x_74) ;  /* 0x000000e400908947 */ /* 0x006fea0003800000 */
.L_x_205:
[----:B-1----:R-:W1:Y:S01]  /*5060*/  LDS.128 R4, [R6+0xc0] ;  /* 0x0000c00006047984 */ /* 0x002e620000000c00 */
[----:B------:R-:W-:Y:S01]  /*5070*/  UISETP.GE.AND UP0, UPT, UR39, 0x1, UPT ;  /* 0x000000012700788c */ /* 0x000fe2000bf06270 */
[----:B------:R-:W-:Y:S01]  /*5080*/  @!PT LDS RZ, [RZ] ;  /* 0x00000000fffff984 */ /* 0x000fe20000000800 */
[----:B------:R-:W-:Y:S01]  /*5090*/  @!PT LDS RZ, [RZ] ;  /* 0x00000000fffff984 */ /* 0x000fe20000000800 */
[----:B------:R-:W-:Y:S01]  /*50a0*/  @!PT LDS RZ, [RZ] ;  /* 0x00000000fffff984 */ /* 0x000fe20000000800 */
[----:B------:R-:W-:Y:S01]  /*50b0*/  @!PT LDS RZ, [RZ] ;  /* 0x00000000fffff984 */ /* 0x000fe20000000800 */
[----:B------:R2:W-:Y:S06]  /*50c0*/  MEMBAR.ALL.CTA ;  /* 0x0000000000007992 */ /* 0x0005ec0000008000 */
[----:B--2---:R-:W2:Y:S01]  /*50d0*/  FENCE.VIEW.ASYNC.S ;  /* 0x00000000000073c6 */ /* 0x004ea20000000000 */
[----:B-1----:R-:W-:Y:S11]  /*50e0*/  LOP3.LUT P0, RZ, R6, 0x1, RZ, 0xc0, !PT ;  /* 0x0000000106ff7812 */ /* 0x002ff6000780c0ff */
[----:B------:R-:W-:Y:S02]  /*50f0*/  @!UPT UIADD3 URZ, UPT, UPT, URZ, URZ, URZ ;  /* 0x000000fffffff290 */ /* 0x000fe4000fffe0ff */
[----:B--2---:R-:W-:Y:S01]  /*5100*/  VOTEU.ANY UP3, P0 ;  /* 0x0000000000ff7886 */ /* 0x004fe20000060100 */
[----:B------:R-:W-:Y:S11]  /*5110*/  PLOP3.LUT P0, PT, PT, PT, UP3, 0x80, 0x8 ;  /* 0x000000000008781c */ /* 0x000ff60003f0f038 */
[----:B------:R-:W-:Y:S02]  /*5120*/  @!UPT UIADD3 URZ, UPT, UPT, URZ, URZ, URZ ;  /* 0x000000fffffff290 */ /* 0x000fe4000fffe0ff */
[----:B------:R-:W-:Y:S02]  /*5130*/  @P0 SHF.R.U32.HI R0, RZ, 0x10, R5 ;  /* 0x00000010ff000819 */ /* 0x000fe40000011605 */
[----:B------:R-:W-:Y:S02]  /*5140*/  @P0 MOV R2, R4 ;  /* 0x0000000400020202 */ /* 0x000fe40000000f00 */
[----:B------:R-:W-:Y:S01]  /*5150*/  @P0 R2UR UR4, R0 ;  /* 0x00000000000402ca */ /* 0x000fe200000e0000 */
[----:B------:R-:W-:Y:S01]  /*5160*/  VIADD R0, R8, 0x70 ;  /* 0x0000007008007836 */ /* 0x000fe20000000000 */
[----:B------:R-:W-:Y:S02]  /*5170*/  @P0 LOP3.LUT R4, R5, 0xffff, RZ, 0xc0, !PT ;  /* 0x0000ffff05040812 */ /* 0x000fe400078ec0ff */
[----:B------:R-:W-:Y:S02]  /*5180*/  @P0 R2UR UR6, R2 ;  /* 0x00000000020602ca */ /* 0x000fe400000e0000 */
[----:B------:R-:W-:Y:S02]  /*5190*/  PRMT R0, RZ, 0x654, R0 ;  /* 0x00000654ff007816 */ /* 0x000fe40000000000 */
[----:B------:R-:W-:Y:S02]  /*51a0*/  @P0 R2UR UR5, R4 ;  /* 0x00000000040502ca */ /* 0x000fe400000e0000 */
[----:B------:R1:W-:Y:S03]  /*51b0*/  SYNCS.ARRIVE.TRANS64.RED.A1T0 RZ, [R0+URZ], RZ ;  /* 0x000000ff00ff79a7 */ /* 0x0003e600081004ff */
[----:B------:R-:W-:Y:S04]  /*51c0*/  @UP3 UMOV UR47, UR4 ;  /* 0x00000004002f3c82 */ /* 0x000fe80008000000 */
[----:B------:R-:W-:Y:S04]  /*51d0*/  @UP3 UMOV UR14, UR6 ;  /* 0x00000006000e3c82 */ /* 0x000fe80008000000 */
[----:B------:R-:W-:Y:S01]  /*51e0*/  @UP3 UMOV UR13, UR5 ;  /* 0x00000005000d3c82 */ /* 0x000fe20008000000 */
[----:B------:R-:W-:Y:S05]  /*51f0*/  BRA.U !UP0, `(.L_x_75) ;  /* 0x0000000108c07547 */ /* 0x000fea000b800000 */
[----:B------:R-:W-:Y:S02]  /*5200*/  UIMAD.WIDE.U32 UR16, UR13, UR67, URZ ;  /* 0x000000430d1072a5 */ /* 0x000fe4000f8e00ff */
[----:B------:R-:W-:Y:S02]  /*5210*/  UP2UR UR24, UPR, URZ, 0x4 ;  /* 0x00000004ff187883 */ /* 0x000fe40008000000 */
[----:B------:R-:W-:Y:S02]  /*5220*/  UISETP.NE.AND UP2, UPT, UR66, 0x1, UPT ;  /* 0x000000014200788c */ /* 0x000fe4000bf45270 */
[----:B------:R-:W-:Y:S02]  /*5230*/  UIMAD.WIDE.U32 UR18, UR14, UR64, URZ ;  /* 0x000000400e1272a5 */ /* 0x000fe4000f8e00ff */
[----:B------:R-:W-:Y:S02]  /*5240*/  USEL UR4, UR53, UR62, !UP2 ;  /* 0x0000003e35047287 */ /* 0x000fe4000d000000 */
[----:B------:R-:W-:Y:S02]  /*5250*/  UISETP.NE.AND UP0, UPT, UR15, 0x1, UPT ;  /* 0x000000010f00788c */ /* 0x000fe4000bf05270 */
[----:B------:R-:W-:Y:S02]  /*5260*/  UP2UR UR25, UPR, URZ, 0x2 ;  /* 0x00000002ff197883 */ /* 0x000fe40008000000 */
[----:B------:R-:W-:Y:S02]  /*5270*/  UISETP.NE.AND UP1, UPT, UR39, 0x1, UPT ;  /* 0x000000012700788c */ /* 0x000fe4000bf25270 */
[----:B---3--:R-:W-:Y:S02]  /*5280*/  UIMAD.WIDE.U32 UR8, UR4, UR22, URZ ;  /* 0x00000016040872a5 */ /* 0x008fe4000f8e00ff */
[----:B------:R-:W-:Y:S01]  /*5290*/  USEL UR7, UR61, UR63, !UP0 ;  /* 0x0000003f3d077287 */ /* 0x000fe2000c000000 */
[----:B------:R-:W-:Y:S02]  /*52a0*/  UMOV UR5, UR17 ;  /* 0x0000001100057c82 */ /* 0x000fe40008000000 */
[----:B------:R-:W-:Y:S02]  /*52b0*/  USHF.R.U32.HI UR6, URZ, UR69, UR5 ;  /* 0x00000045ff067299 */ /* 0x000fe40008011605 */
[----:B------:R-:W-:Y:S02]  /*52c0*/  UIMAD.WIDE.U32 UR10, UR7, UR22, URZ ;  /* 0x00000016070a72a5 */ /* 0x000fe4000f8e00ff */
[----:B------:R-:W-:Y:S02]  /*52d0*/  USEL UR6, UR13, UR6, !UP2 ;  /* 0x000000060d067287 */ /* 0x000fe4000d000000 */
[----:B------:R-:W-:Y:S01]  /*52e0*/  UISETP.NE.AND UP2, UPT, UR24, URZ, UPT ;  /* 0x000000ff1800728c */ /* 0x000fe2000bf45270 */
[----:B------:R-:W-:Y:S02]  /*52f0*/  UMOV UR5, UR19 ;  /* 0x0000001300057c82 */ /* 0x000fe40008000000 */
[----:B------:R-:W-:Y:S03]  /*5300*/  USHF.R.U32.HI UR12, URZ, UR65, UR5 ;  /* 0x00000041ff0c7299 */ /* 0x000fe60008011605 */
[----:B------:R-:W-:Y:S02]  /*5310*/  UMOV UR5, UR9 ;  /* 0x0000000900057c82 */ /* 0x000fe40008000000 */
[----:B------:R-:W-:Y:S03]  /*5320*/  @UP1 USHF.R.U32.HI UR4, URZ, UR23, UR5 ;  /* 0x00000017ff041299 */ /* 0x000fe60008011605 */
[----:B------:R-:W-:Y:S01]  /*5330*/  UMOV UR5, UR11 ;  /* 0x0000000b00057c82 */ /* 0x000fe20008000000 */
[----:B------:R-:W-:Y:S02]  /*5340*/  UIMAD UR4, UR39, UR4, URZ ;  /* 0x00000004270472a4 */ /* 0x000fe4000f8e02ff */
[----:B------:R-:W-:Y:S02]  /*5350*/  @UP1 USHF.R.U32.HI UR7, URZ, UR23, UR5 ;  /* 0x00000017ff071299 */ /* 0x000fe40008011605 */
[----:B------:R-:W-:Y:S02]  /*5360*/  USEL UR5, UR14, UR12, !UP0 ;  /* 0x0000000c0e057287 */ /* 0x000fe4000c000000 */
[----:B------:R-:W-:Y:S02]  /*5370*/  UIMAD.WIDE.U32 UR10, UR6, UR22, URZ ;  /* 0x00000016060a72a5 */ /* 0x000fe4000f8e00ff */
[----:B------:R-:W-:Y:S02]  /*5380*/  UIMAD UR8, UR39, UR7, URZ ;  /* 0x00000007270872a4 */ /* 0x000fe4000f8e02ff */
[----:B------:R-:W-:Y:S03]  /*5390*/  UISETP.GE.AND UP0, UPT, UR6, UR4, UPT ;  /* 0x000000040600728c */ /* 0x000fe6000bf06270 */
[----:B------:R-:W-:Y:S01]  /*53a0*/  UMOV UR4, UR11 ;  /* 0x0000000b00047c82 */ /* 0x000fe20008000000 */
[----:B------:R-:W-:Y:S02]  /*53b0*/  UISETP.GE.OR UP0, UPT, UR5, UR8, UP0 ;  /* 0x000000080500728c */ /* 0x000fe40008706670 */
[----:B------:R-:W-:Y:S02]  /*53c0*/  USHF.R.U32.HI UR4, URZ, UR23, UR4 ;  /* 0x00000017ff047299 */ /* 0x000fe40008011604 */
[----:B------:R-:W-:Y:S02]  /*53d0*/  UIMAD.WIDE.U32 UR8, UR5, UR22, URZ ;  /* 0x00000016050872a5 */ /* 0x000fe4000f8e00ff */
[----:B------:R-:W-:Y:S04]  /*53e0*/  USEL UR10, UR6, UR4, !UP1 ;  /* 0x00000004060a7287 */ /* 0x000fe8000c800000 */
[----:B------:R-:W-:Y:S01]  /*53f0*/  UIADD3 UR11, UPT, UPT, -UR10, URZ, URZ ;  /* 0x000000ff0a0b7290 */ /* 0x000fe2000fffe1ff */
[----:B------:R-:W-:Y:S02]  /*5400*/  @!UP0 UMOV UR4, UR9 ;  /* 0x0000000900048c82 */ /* 0x000fe40008000000 */
[----:B------:R-:W-:Y:S02]  /*5410*/  @!UP0 USHF.R.U32.HI UR4, URZ, UR23, UR4 ;  /* 0x00000017ff048299 */ /* 0x000fe40008011604 */
[----:B------:R-:W-:Y:S02]  /*5420*/  UIMAD UR8, UR39, UR11, UR6 ;  /* 0x0000000b270872a4 */ /* 0x000fe4000f8e0206 */
[----:B------:R-:W-:Y:S02]  /*5430*/  @!UP0 USEL UR4, UR5, UR4, !UP1 ;  /* 0x0000000405048287 */ /* 0x000fe4000c800000 */
[----:B------:R-:W-:Y:S02]  /*5440*/  UISETP.NE.AND UP1, UPT, UR25, URZ, UPT ;  /* 0x000000ff1900728c */ /* 0x000fe4000bf25270 */
[----:B------:R-:W-:Y:S02]  /*5450*/  @!UP0 UIMAD UR7, UR7, UR8, UR4 ;  /* 0x00000008070782a4 */ /* 0x000fe4000f8e0204 */
[----:B------:R-:W-:Y:S02]  /*5460*/  @!UP0 UIADD3 UR9, UPT, UPT, UR10, -UR4, URZ ;  /* 0x800000040a098290 */ /* 0x000fe4000fffe0ff */
[----:B------:R-:W-:Y:S02]  /*5470*/  UIADD3 UR8, UPT, UPT, -UR6, URZ, URZ ;  /* 0x000000ff06087290 */ /* 0x000fe4000fffe1ff */
[----:B------:R-:W-:Y:S02]  /*5480*/  UIADD3 UR4, UPT, UPT, -UR5, URZ, URZ ;  /* 0x000000ff05047290 */ /* 0x000fe4000fffe1ff */
[----:B------:R-:W-:Y:S03]  /*5490*/  @!UP0 UIMAD UR6, UR9, UR39, UR5 ;  /* 0x00000027090682a4 */ /* 0x000fe6000f8e0205 */
[----:B------:R-:W-:Y:S01]  /*54a0*/  @!UP0 UMOV UR5, UR7 ;  /* 0x0000000700058c82 */ /* 0x000fe20008000000 */
[----:B------:R-:W-:Y:S02]  /*54b0*/  UIMAD UR7, UR15, UR4, UR14 ;  /* 0x000000040f0772a4 */ /* 0x000fe4000f8e020e */
[----:B------:R-:W-:Y:S02]  /*54c0*/  UIMAD UR4, UR66, UR8, UR13 ;  /* 0x00000008420472a4 */ /* 0x000fe4000f8e020d */
[----:B------:R-:W-:Y:S02]  /*54d0*/  UIMAD UR14, UR5, UR15, UR7 ;  /* 0x0000000f050e72a4 */ /* 0x000fe4000f8e0207 */
[----:B------:R-:W-:Y:S11]  /*54e0*/  UIMAD UR13, UR6, UR66, UR4 ;  /* 0x00000042060d72a4 */ /* 0x000ff6000f8e0204 */
[----:B------:R-:W-:Y:S01]  /*54f0*/  @!UPT UIADD3 URZ, UPT, UPT, URZ, URZ, URZ ;  /* 0x000000fffffff290 */ /* 0x000fe2000fffe0ff */
.L_x_75:
[----:B------:R-:W2:Y:S01]  /*5500*/  @!UP4 LDCU.128 UR8, c[0x0][0xf10] ;  /* 0x0001e200ff08c7ac */ /* 0x000ea20008000c00 */
[----:B------:R-:W-:Y:S04]  /*5510*/  ISETP.NE.U32.AND P0, PT, RZ, UR54, PT ;  /* 0x00000036ff007c0c */ /* 0x000fe8000bf05070 */
[----:B------:R-:W-:Y:S01]  /*5520*/  ISETP.NE.AND.EX P0, PT, RZ, UR55, PT, P0 ;  /* 0x00000037ff007c0c */ /* 0x000fe2000bf05300 */
[----:B------:R-:W4:Y:S01]  /*5530*/  @!UP4 LDCU UR5, c[0x0][0xf0c] ;  /* 0x0001e180ff05c7ac */ /* 0x000f220008000800 */
[----:B------:R-:W3:Y:S01]  /*5540*/  @!UP4 LDCU UR4, c[0x0][0xf20] ;  /* 0x0001e400ff04c7ac */ /* 0x000ee20008000800 */
[----:B------:R-:W-:Y:S02]  /*5550*/  USHF.L.U32 UR17, UR27, 0x8, URZ ;  /* 0x000000081b117899 */ /* 0x000fe400080006ff */
[----:B--2---:R-:W-:Y:S02]  /*5560*/  UIMAD.WIDE.U32 UR6, UR14, UR8, URZ ;  /* 0x000000080e0672a5 */ /* 0x004fe4000f8e00ff */
[----:B------:R-:W-:Y:S02]  /*5570*/  UIADD3 UR18, UPT, UPT, UR17, 0x60, URZ ;  /* 0x0000006011127890 */ /* 0x000fe4000fffe0ff */
[----:B------:R-:W-:Y:S02]  /*5580*/  @!UP4 USHF.R.U32.HI UR7, URZ, UR9, UR7 ;  /* 0x00000009ff07c299 */ /* 0x000fe40008011607 */
[----:B------:R-:W-:Y:S02]  /*5590*/  UIMAD.WIDE.U32 UR8, UR13, UR11, URZ ;  /* 0x0000000b0d0872a5 */ /* 0x000fe4000f8e00ff */
[----:B----4-:R-:W-:Y:S02]  /*55a0*/  @!UP4 UISETP.NE.AND UP0, UPT, UR5, 0x1, UPT ;  /* 0x000000010500c88c */ /* 0x010fe4000bf05270 */
[----:B------:R-:W-:Y:S02]  /*55b0*/  USHF.L.U32 UR59, UR20, 0x7, URZ ;  /* 0x00000007143b7899 */ /* 0x000fe400080006ff */
[----:B------:R-:W-:Y:S02]  /*55c0*/  @!UP4 USEL UR7, UR14, UR7, !UP0 ;  /* 0x000000070e07c287 */ /* 0x000fe4000c000000 */
[----:B------:R-:W-:Y:S01]  /*55d0*/  @!UP4 UISETP.NE.AND UP0, UPT, UR10, 0x1, UPT ;  /* 0x000000010a00c88c */ /* 0x000fe2000bf05270 */
[----:B------:R-:W-:Y:S01]  /*55e0*/  @!UP4 UMOV UR6, UR9 ;  /* 0x000000090006cc82 */ /* 0x000fe20008000000 */
[----:B------:R-:W-:Y:S01]  /*55f0*/  UMOV UR58, UR18 ;  /* 0x00000012003a7c82 */ /* 0x000fe20008000000 */
[----:B---3--:R-:W-:Y:S04]  /*5600*/  @!UP4 USHF.R.U32.HI UR6, URZ, UR4, UR6 ;  /* 0x00000004ff06c299 */ /* 0x008fe80008011606 */
[----:B------:R-:W-:Y:S04]  /*5610*/  @!UP4 USEL UR6, UR13, UR6, !UP0 ;  /* 0x000000060d06c287 */ /* 0x000fe8000c000000 */
[----:B------:R-:W-:Y:S02]  /*5620*/  @!UP4 UIADD3 UR4, UPT, UPT, -UR7, UR6, URZ ;  /* 0x000000060704c290 */ /* 0x000fe4000fffe1ff */
[----:B------:R-:W-:Y:S02]  /*5630*/  @!UP4 UIADD3 UR6, UPT, UPT, UR7, -UR6, URZ ;  /* 0x800000060706c290 */ /* 0x000fe4000fffe0ff */
[----:B------:R-:W-:Y:S02]  /*5640*/  @!UP4 UIMAD UR14, UR4, UR5, UR14 ;  /* 0x00000005040ec2a4 */ /* 0x000fe4000f8e020e */
[----:B------:R-:W-:Y:S01]  /*5650*/  @!UP4 UIMAD UR13, UR6, UR10, UR13 ;  /* 0x0000000a060dc2a4 */ /* 0x000fe2000f8e020d */
[----:B------:R-:W-:Y:S11]  /*5660*/  BRA.U UP1, `(.L_x_76) ;  /* 0x0000000101107547 */ /* 0x000ff6000b800000 */
[----:B-1----:R-:W-:Y:S04]  /*5670*/  MOV R0, UR68 ;  /* 0x0000004400007c02 */ /* 0x002fe80008000f00 */
[----:B------:R-:W-:Y:S04]  /*5680*/  SHF.L.U32 R5, R0, 0x1f, RZ ;  /* 0x0000001f00057819 */ /* 0x000fe800000006ff */
[----:B------:R-:W1:Y:S02]  /*5690*/  SYNCS.PHASECHK.TRANS64.TRYWAIT P1, [UR21+0x58], R5 ;  /* 0x00005805ff0075a7 */ /* 0x000e640008021115 */
[----:B-1----:R-:W-:Y:S05]  /*56a0*/  @!P1 BRA `(.L_x_77) ;  /* 0x000000e000109947 */ /* 0x002fea0003800000 */
.L_x_76:
[----:B------:R-:W-:Y:S05]  /*56b0*/  BRA.U !UP5, `(.L_x_78) ;  /* 0x000000010d387547 */ /* 0x000fea000b800000 */
[----:B------:R-:W-:Y:S01]  /*56c0*/  UPLOP3.LUT UP2, UPT, UPT, UPT, UP6, 0x80, 0x8 ;  /* 0x000000000008789c */ /* 0x000fe20003f4f060 */
[----:B-1----:R-:W-:Y:S01]  /*56d0*/  HFMA2 R0, -RZ, RZ, 0, 5.9604644775390625e-08 ;  /* 0x00000001ff007431 */ /* 0x002fe200000001ff */
[----:B------:R-:W1:Y:S01]  /*56e0*/  LDCU.64 UR8, c[0x0][0x358] ;  /* 0x00006b00ff0877ac */ /* 0x000e620008000a00 */
[----:B------:R-:W-:Y:S03]  /*56f0*/  IMAD.MOV.U32 R176, RZ, RZ, 0x1 ;  /* 0x00000001ffb07424 */ /* 0x000fe600078e00ff */
[----:B------:R-:W-:Y:S05]  /*5700*/  PLOP3.LUT P1, PT, PT, PT, UP2, 0x80, 0x8 ;  /* 0x000000000008781c */ /* 0x000fea0003f2f028 */
[----:B------:R-:W2:Y:S01]  /*5710*/  @UP2 LDCU.64 UR4, c[0x0][0xc88] ;  /* 0x00019100ff0427ac */ /* 0x000ea20008000a00 */
[----:B------:R-:W-:Y:S07]  /*5720*/  @UP2 UIMAD UR6, UR52, UR54, URZ ;  /* 0x00000036340622a4 */ /* 0x000fee000f8e02ff */
[----:B------:R-:W-:Y:S01]  /*5730*/  @!P1 PRMT R176, R0, 0x7610, R176 ;  /* 0x0000761000b09816 */ /* 0x000fe200000000b0 */
[----:B--2---:R-:W-:Y:S06]  /*5740*/  @UP2 UIMAD.WIDE UR4, UR6, 0x4, UR4 ;  /* 0x00000004060428a5 */ /* 0x004fec000f8e0204 */
[----:B------:R-:W-:Y:S01]  /*5750*/  IMAD.U32 R4, RZ, RZ, UR4 ;  /* 0x00000004ff047e24 */ /* 0x000fe2000f8e00ff */
[----:B------:R-:W-:Y:S04]  /*5760*/  MOV R5, UR5 ;  /* 0x0000000500057c02 */ /* 0x000fe80008000f00 */
[----:B------:R-:W2:Y:S01]  /*5770*/  @!UP2 LDCU UR4, c[0x0][0xc80] ;  /* 0x00019000ff04a7ac */ /* 0x000ea20008000800 */
[----:B-1---5:R3:W5:Y:S02]  /*5780*/  @P1 LDG.E R133, desc[UR8][R4.64] ;  /* 0x0000000804851981 */ /* 0x022764000c1e1900 */
[----:B--23--:R-:W-:Y:S07]  /*5790*/  @!P1 IMAD.U32 R133, RZ, RZ, UR4 ;  /* 0x00000004ff859e24 */ /* 0x00cfee000f8e00ff */
.L_x_78:
[----:B-----5:R-:W-:Y:S01]  /*57a0*/  @!P0 FSETP.EQ.AND P2, PT, R133, RZ, PT ;  /* 0x000000ff8500820b */ /* 0x020fe20003f42000 */
[----:B------:R-:W-:Y:S01]  /*57b0*/  @!UPT UIADD3 URZ, UPT, UPT, URZ, URZ, URZ ;  /* 0x000000fffffff290 */ /* 0x000fe2000fffe0ff */
[----:B------:R-:W-:Y:S11]  /*57c0*/  @!P0 BRA `(.L_x_79) ;  /* 0x0000000000148947 */ /* 0x000ff60003800000 */
[----:B------:R-:W-:Y:S02]  /*57d0*/  LOP3.LUT P0, RZ, R176, 0xff, RZ, 0xc0, !PT ;  /* 0x000000ffb0ff7812 */ /* 0x000fe4000780c0ff */
[----:B------:R-:W-:Y:S04]  /*57e0*/  PLOP3.LUT P2, PT, PT, PT, UP2, 0x80, 0x8 ;  /* 0x000000000008781c */ /* 0x000fe80003f4f028 */
[----:B------:R-:W-:Y:S07]  /*57f0*/  PLOP3.LUT P2, PT, P2, PT, PT, 0x8, 0x80 ;  /* 0x000000000080781c */ /* 0x000fee000174e170 */
[----:B------:R-:W-:Y:S11]  /*5800*/  @P0 FSETP.EQ.AND P2, PT, R133, RZ, PT ;  /* 0x000000ff8500020b */ /* 0x000ff60003f42000 */
[----:B------:R-:W-:Y:S02]  /*5810*/  @!UPT UIADD3 URZ, UPT, UPT, URZ, URZ, URZ ;  /* 0x000000fffffff290 */ /* 0x000fe4000fffe0ff */
.L_x_79:
[----:B-1----:R-:W-:Y:S01]  /*5820*/  IMAD.MOV.U32 R0, RZ, RZ, 0x1 ;  /* 0x00000001ff007424 */ /* 0x002fe200078e00ff */
[----:B------:R-:W-:Y:S01]  /*5830*/  ULOP3.LUT UP0, UR19, UR29, 0x1, URZ, 0xc0, !UPT ;  /* 0x000000011d137892 */ /* 0x000fe2000f80c0ff */
[----:B------:R-:W-:Y:S03]  /*5840*/  ELECT P1, URZ, PT ;  /* 0x0000000000ff782f */ /* 0x000fe60003820000 */
[----:B------:R-:W-:Y:S02]  /*5850*/  SHF.L.U32 R5, R0, 0x1f, RZ ;  /* 0x0000001f00057819 */ /* 0x000fe400000006ff */
[----:B------:R-:W-:Y:S02]  /*5860*/  PLOP3.LUT P1, PT, P2, P1, PT, 0xf2, 0x2f ;  /* 0x00000000002f781c */ /* 0x000fe40001723e72 */
[----:B------:R-:W1:Y:S03]  /*5870*/  SYNCS.PHASECHK.TRANS64.TRYWAIT P0, [UR21+0x30], R5 ;  /* 0x00003005ff0075a7 */ /* 0x000e660008001115 */
[----:B------:R-:W-:Y:S01]  /*5880*/  @UP0 UIADD3 UR58, UPT, UPT, UR17, URZ, URZ ;  /* 0x000000ff113a0290 */ /* 0x000fe2000fffe0ff */
[----:B-1----:R-:W-:Y:S11]  /*5890*/  @!P0 BRA `(.L_x_80) ;  /* 0x000000dc00ac8947 */ /* 0x002ff60003800000 */
.L_x_208:
[----:B------:R-:W-:Y:S01]  /*58a0*/  @!P1 IADD3 R2, P0, PT, R12, 0x980, RZ ;  /* 0x000009800c029810 */ /* 0x000fe20007f1e0ff */
[----:B------:R-:W-:Y:S01]  /*58b0*/  VOTEU.ALL UP0, P1 ;  /* 0x0000000000ff7886 */ /* 0x000fe20000800000 */
[----:B------:R-:W-:Y:S01]  /*58c0*/  UMOV UR6, 0x0 ;  /* 0x0000000000067882 */ /* 0x000fe20000000000 */
[----:B------:R-:W-:Y:S01]  /*58d0*/  UMOV UR7, 0x10000000 ;  /* 0x1000000000077882 */ /* 0x000fe20000000000 */
[----:B------:R-:W-:Y:S01]  /*58e0*/  @!P1 R2UR UR5, R2 ;  /* 0x00000000020592ca */ /* 0x000fe200000e0000 */
[----:B-1----:R-:W-:Y:S01]  /*58f0*/  @!P1 IMAD.X R0, RZ, RZ, R13, P0 ;  /* 0x000000ffff009224 */ /* 0x002fe200000e060d */
[----:B------:R-:W-:Y:S02]  /*5900*/  @!UP0 UIADD3 UR56, UPT, UPT, UR21, 0x200, URZ ;  /* 0x0000020015388890 */ /* 0x000fe4000fffe0ff */
[----:B------:R-:W-:Y:S02]  /*5910*/  @!UP0 UIADD3 UR10, UPT, UPT, UR58, 0x80, URZ ;  /* 0x000000803a0a8890 */ /* 0x000fe4000fffe0ff */
[----:B------:R-:W-:Y:S01]  /*5920*/  @!P1 R2UR UR4, R0 ;  /* 0x00000000000492ca */ /* 0x000fe200000e0000 */
[----:B------:R-:W-:Y:S01]  /*5930*/  @!UP0 UIADD3 UR8, UPT, UPT, UR21, 0x1200, URZ ;  /* 0x0000120015088890 */ /* 0x000fe2000fffe0ff */
[----:B------:R-:W-:Y:S01]  /*5940*/  @!P1 IMAD.MOV.U32 R0, RZ, RZ, 0x2000 ;  /* 0x00002000ff009424 */ /* 0x000fe200078e00ff */
[----:B------:R-:W-:Y:S01]  /*5950*/  VOTEU.ALL UP0, P1 ;  /* 0x0000000000ff7886 */ /* 0x000fe20000800000 */
[----:B------:R-:W-:Y:S01]  /*5960*/  UMOV UR60, UR52 ;  /* 0x00000034003c7c82 */ /* 0x000fe20008000000 */
[----:B------:R-:W-:Y:S01]  /*5970*/  UMOV UR9, UR57 ;  /* 0x0000003900097c82 */ /* 0x000fe20008000000 */
[----:B------:R-:W-:Y:S01]  /*5980*/  UMOV UR11, UR59 ;  /* 0x0000003b000b7c82 */ /* 0x000fe20008000000 */
[----:B------:R-:W-:Y:S01]  /*5990*/  IMAD.U32 R6, RZ, RZ, UR5 ;  /* 0x00000005ff067e24 */ /* 0x000fe2000f8e00ff */
[----:B------:R-:W-:Y:S05]  /*59a0*/  UMOV UR12, UR52 ;  /* 0x00000034000c7c82 */ /* 0x000fea0008000000 */
[----:B------:R-:W-:Y:S01]  /*59b0*/  IMAD.U32 R7, RZ, RZ, UR4 ;  /* 0x00000004ff077e24 */ /* 0x000fe2000f8e00ff */
[----:B------:R-:W-:Y:S04]  /*59c0*/  @!P1 R2UR UR4, R6 ;  /* 0x00000000060492ca */ /* 0x000fe800000e0000 */
[----:B------:R-:W-:Y:S11]  /*59d0*/  @!P1 R2UR UR5, R7 ;  /* 0x00000000070592ca */ /* 0x000ff600000e0000 */
[----:B------:R-:W-:Y:S02]  /*59e0*/  @!UPT UIADD3 URZ, UPT, UPT, URZ, URZ, URZ ;  /* 0x000000fffffff290 */ /* 0x000fe4000fffe0ff */
[----:B------:R1:W-:Y:S01]  /*59f0*/  @!UP0 UTMALDG.3D [UR56], [UR4], desc[UR6] ;  /* 0x00000638040085b4 */ /* 0x0003e20008011000 */
[----:B------:R-:W-:Y:S05]  /*5a00*/  VOTEU.ALL UP0, P1 ;  /* 0x0000000000ff7886 */ /* 0x000fea0000800000 */
[----:B------:R1:W-:Y:S01]  /*5a10*/  @!UP0 UTMALDG.3D [UR8], [UR4], desc[UR6] ;  /* 0x00000608040085b4 */ /* 0x0003e20008011000 */
[----:B------:R1:W-:Y:S01]  /*5a20*/  @!P1 SYNCS.ARRIVE.TRANS64.RED.A0TR RZ, [UR21+0x10], R0 ;  /* 0x00001000ffff99a7 */ /* 0x0003e20008300415 */
[----:B------:R-:W-:Y:S01]  /*5a30*/  SYNCS.ARRIVE.TRANS64.RED.A1T0 RZ, [UR46], RZ ;  /* 0x000000ffffff79a7 */ /* 0x000fe2000810042e */
[----:B------:R-:W2:Y:S02]  /*5a40*/  SYNCS.PHASECHK.TRANS64.TRYWAIT P0, [UR21+0x38], R5 ;  /* 0x00003805ff0075a7 */ /* 0x000ea40008001115 */
[----:B-12---:R-:W-:Y:S05]  /*5a50*/  @!P0 BRA `(.L_x_81) ;  /* 0x000000dc00548947 */ /* 0x006fea0003800000 */
.L_x_210:
        /* <DEDUP_REMOVED lines=11> */
[----:B------:R-:W-:Y:S01]  /*5b10*/  @!UP0 UIADD3 UR8, UPT, UPT, UR21, 0x3200, URZ ;  /* 0x0000320015088890 */ /* 0x000fe2000fffe0ff */
[----:B------:R-:W-:Y:S01]  /*5b20*/  VOTEU.ALL UP0, P1 ;  /* 0x0000000000ff7886 */ /* 0x000fe20000800000 */
[----:B------:R-:W-:Y:S02]  /*5b30*/  UMOV UR50, UR58 ;  /* 0x0000003a00327c82 */ /* 0x000fe40008000000 */
[----:B------:R-:W-:Y:S01]  /*5b40*/  IMAD.U32 R6, RZ, RZ, UR5 ;  /* 0x00000005ff067e24 */ /* 0x000fe2000f8e00ff */
[----:B------:R-:W-:Y:S01]  /*5b50*/  UMOV UR9, UR49 ;  /* 0x0000003100097c82 */ /* 0x000fe20008000000 */
[----:B------:R-:W-:Y:S01]  /*5b60*/  UMOV UR12, UR52 ;  /* 0x00000034000c7c82 */ /* 0x000fe20008000000 */
[----:B------:R-:W-:Y:S01]  /*5b70*/  UMOV UR11, UR51 ;  /* 0x00000033000b7c82 */ /* 0x000fe20008000000 */
[----:B------:R-:W-:Y:S02]  /*5b80*/  USHF.L.U32 UR16, UR19, 0x5, URZ ;  /* 0x0000000513107899 */ /* 0x000fe400080006ff */
[----:B------:R-:W-:Y:S01]  /*5b90*/  IMAD.U32 R7, RZ, RZ, UR4 ;  /* 0x00000004ff077e24 */ /* 0x000fe2000f8e00ff */
[----:B------:R-:W-:Y:S04]  /*5ba0*/  @!P1 R2UR UR4, R6 ;  /* 0x00000000060492ca */ /* 0x000fe800000e0000 */
[----:B------:R-:W-:Y:S11]  /*5bb0*/  @!P1 R2UR UR5, R7 ;  /* 0x00000000070592ca */ /* 0x000ff600000e0000 */
[----:B------:R-:W-:Y:S02]  /*5bc0*/  @!UPT UIADD3 URZ, UPT, UPT, URZ, URZ, URZ ;  /* 0x000000fffffff290 */ /* 0x000fe4000fffe0ff */
[----:B------:R-:W-:Y:S01]  /*5bd0*/  @!UP0 UTMALDG.3D [UR48], [UR4], desc[UR6] ;  /* 0x00000630040085b4 */ /* 0x000fe20008011000 */
[----:B------:R-:W-:Y:S05]  /*5be0*/  VOTEU.ALL UP0, P1 ;  /* 0x0000000000ff7886 */ /* 0x000fea0000800000 */
[----:B------:R1:W-:Y:S01]  /*5bf0*/  @!UP0 UTMALDG.3D [UR8], [UR4], desc[UR6] ;  /* 0x00000608040085b4 */ /* 0x0003e20008011000 */
[----:B------:R2:W-:Y:S01]  /*5c00*/  @!P1 SYNCS.ARRIVE.TRANS64.RED.A0TR RZ, [UR21+0x18], R0 ;  /* 0x00001800ffff99a7 */ /* 0x0005e20008300415 */
[----:B------:R-:W-:Y:S01]  /*5c10*/  SYNCS.ARRIVE.TRANS64.RED.A1T0 RZ, [UR45], RZ ;  /* 0x000000ffffff79a7 */ /* 0x000fe2000810042d */
[----:B------:R-:W3:Y:S01]  /*5c20*/  SYNCS.PHASECHK.TRANS64.TRYWAIT P0, [UR21+0x40], R5 ;  /* 0x00004005ff0075a7 */ /* 0x000ee20008001115 */
[----:B-1----:R-:W-:Y:S01]  /*5c30*/  UIADD3 UR4, UPT, UPT, UR17, -UR16, URZ ;  /* 0x8000001011047290 */ /* 0x002fe2000fffe0ff */
[----:B--23--:R-:W-:Y:S11]  /*5c40*/  @!P0 BRA `(.L_x_82) ;  /* 0x000000d800f08947 */ /* 0x00cff60003800000 */
.L_x_212:
[----:B------:R-:W-:Y:S01]  /*5c50*/  @!P1 IADD3 R2, P0, PT, R12, 0x980, RZ ;  /* 0x000009800c029810 */ /* 0x000fe20007f1e0ff */
[----:B------:R-:W-:Y:S01]  /*5c60*/  VOTEU.ALL UP0, P1 ;  /* 0x0000000000ff7886 */ /* 0x000fe20000800000 */
[----:B------:R-:W-:Y:S02]  /*5c70*/  UIADD3 UR42, UPT, UPT, UR4, 0x40, URZ ;  /* 0x00000040042a7890 */ /* 0x000fe4000fffe0ff */
        /* <DEDUP_REMOVED lines=8> */
[----:B------:R-:W-:Y:S01]  /*5d00*/  UMOV UR24, 0x0 ;  /* 0x0000000000187882 */ /* 0x000fe20000000000 */
[----:B------:R-:W-:Y:S01]  /*5d10*/  UMOV UR25, 0x10000000 ;  /* 0x1000000000197882 */ /* 0x000fe20000000000 */
[----:B------:R-:W-:Y:S01]  /*5d20*/  UMOV UR43, UR59 ;  /* 0x0000003b002b7c82 */ /* 0x000fe20008000000 */
[----:B------:R-:W-:Y:S01]  /*5d30*/  IMAD.U32 R6, RZ, RZ, UR6 ;  /* 0x00000006ff067e24 */ /* 0x000fe2000f8e00ff */
[----:B------:R-:W-:Y:S01]  /*5d40*/  UMOV UR44, UR52 ;  /* 0x00000034002c7c82 */ /* 0x000fe20008000000 */
[----:B------:R-:W-:Y:S01]  /*5d50*/  UMOV UR9, UR41 ;  /* 0x0000002900097c82 */ /* 0x000fe20008000000 */
[----:B------:R-:W-:Y:S01]  /*5d60*/  UMOV UR11, UR59 ;  /* 0x0000003b000b7c82 */ /* 0x000fe20008000000 */
[----:B------:R-:W-:Y:S01]  /*5d70*/  UMOV UR12, UR52 ;  /* 0x00000034000c7c82 */ /* 0x000fe20008000000 */
[----:B------:R-:W-:Y:S01]  /*5d80*/  @!P1 R2UR UR6, R6 ;  /* 0x00000000060692ca */ /* 0x000fe200000e0000 */
[----:B------:R-:W-:Y:S05]  /*5d90*/  IMAD.U32 R7, RZ, RZ, UR5 ;  /* 0x00000005ff077e24 */ /* 0x000fea000f8e00ff */
        /* <DEDUP_REMOVED lines=9> */
.L_x_214:
[----:B------:R-:W-:Y:S01]  /*5e30*/  @!P1 IADD3 R2, P0, PT, R12, 0x980, RZ ;  /* 0x000009800c029810 */ /* 0x000fe20007f1e0ff */
[----:B------:R-:W-:Y:S01]  /*5e40*/  VOTEU.ALL UP0, P1 ;  /* 0x0000000000ff7886 */ /* 0x000fe20000800000 */
[----:B------:R-:W-:Y:S01]  /*5e50*/  UMOV UR6, 0x0 ;  /* 0x0000000000067882 */ /* 0x000fe20000000000 */
[----:B------:R-:W-:Y:S01]  /*5e60*/  UMOV UR7, 0x10000000 ;  /* 0x1000000000077882 */ /* 0x000fe20000000000 */
[----:B------:R-:W-:Y:S01]  /*5e70*/  @!P1 R2UR UR5, R2 ;  /* 0x00000000020592ca */ /* 0x000fe200000e0000 */
[----:B-1----:R-:W-:Y:S01]  /*5e80*/  @!P1 IMAD.X R0, RZ, RZ, R13, P0 ;  /* 0x000000ffff009224 */ /* 0x002fe200000e060d */
[----:B------:R-:W-:Y:S01]  /*5e90*/  @!UP0 UIADD3 UR10, UPT, UPT, UR4, 0xc0, URZ ;  /* 0x000000c0040a8890 */ /* 0x000fe2000fffe0ff */
[----:B------:R-:W-:Y:S01]  /*5ea0*/  SHF.L.U32 R4, RZ, 0x1f, RZ ;  /* 0x0000001fff047819 */ /* 0x000fe200000006ff */
        /* <DEDUP_REMOVED lines=11> */
[----:B------:R-:W-:Y:S02]  /*5f60*/  UMOV UR11, UR35 ;  /* 0x00000023000b7c82 */ /* 0x000fe40008000000 */
        /* <DEDUP_REMOVED lines=10> */
[----:B-1----:R-:W-:Y:S01]  /*6010*/  UIADD3 UR4, UPT, UPT, UR17, UR16, URZ ;  /* 0x0000001011047290 */ /* 0x002fe2000fffe0ff */
[----:B--23--:R-:W-:Y:S11]  /*6020*/  @!P0 BRA `(.L_x_84) ;  /* 0x000000d800288947 */ /* 0x00cff60003800000 */
.L_x_216:
[----:B------:R-:W-:Y:S01]  /*6030*/  @!P1 IADD3 R2, P0, PT, R12, 0x980, RZ ;  /* 0x000009800c029810 */ /* 0x000fe20007f1e0ff */
[----:B------:R-:W-:Y:S01]  /*6040*/  VOTEU.ALL UP0, P1 ;  /* 0x0000000000ff7886 */ /* 0x000fe20000800000 */
[----:B------:R-:W-:Y:S02]  /*6050*/  UIADD3 UR26, UPT, UPT, UR4, 0x20, URZ ;  /* 0x00000020041a7890 */ /* 0x000fe4000fffe0ff */
[----:B------:R-:W-:Y:S01]  /*6060*/  @!P1 R2UR UR6, R2 ;  /* 0x00000000020692ca */ /* 0x000fe200000e0000 */
[----:B------:R-:W-:Y:S01]  /*6070*/  @!P1 IMAD.X R0, RZ, RZ, R13, P0 ;  /* 0x000000ffff009224 */ /* 0x000fe200000e060d */
        /* <DEDUP_REMOVED lines=15> */
[----:B-1----:R-:W-:Y:S01]  /*6170*/  IMAD.U32 R7, RZ, RZ, UR5 ;  /* 0x00000005ff077e24 */ /* 0x002fe2000f8e00ff */
[----:B------:R-:W-:Y:S04]  /*6180*/  UMOV UR12, UR52 ;  /* 0x00000034000c7c82 */ /* 0x000fe80008000000 */
        /* <DEDUP_REMOVED lines=9> */
.L_x_218:
[----:B------:R-:W-:Y:S01]  /*6220*/  @!P1 IADD3 R2, P0, PT, R12, 0x980, RZ ;  /* 0x000009800c029810 */ /* 0x000fe20007f1e0ff */
[----:B------:R-:W-:Y:S01]  /*6230*/  VOTEU.ALL UP0, P1 ;  /* 0x0000000000ff7886 */ /* 0x000fe20000800000 */
[----:B------:R-:W-:Y:S01]  /*6240*/  UMOV UR6, 0x0 ;  /* 0x0000000000067882 */ /* 0x000fe20000000000 */
[----:B------:R-:W-:Y:S01]  /*6250*/  UMOV UR7, 0x10000000 ;  /* 0x1000000000077882 */ /* 0x000fe20000000000 */
[----:B------:R-:W-:Y:S01]  /*6260*/  @!P1 R2UR UR5, R2 ;  /* 0x00000000020592ca */ /* 0x000fe200000e0000 */
[----:B------:R-:W-:Y:S01]  /*6270*/  @!P1 IMAD.X R0, RZ, RZ, R13, P0 ;  /* 0x000000ffff009224 */ /* 0x000fe200000e060d */
[----:B------:R-:W-:Y:S02]  /*6280*/  @!UP0 UIADD3 UR10, UPT, UPT, UR4, 0xa0, URZ ;  /* 0x000000a0040a8890 */ /* 0x000fe4000fffe0ff */
[----:B------:R-:W-:Y:S02]  /*6290*/  @!UP0 UIADD3 UR27, UPT, UPT, UR59, 0x40, URZ ;  /* 0x000000403b1b8890 */ /* 0x000fe4000fffe0ff */
[----:B------:R-:W-:Y:S01]  /*62a0*/  @!P1 R2UR UR4, R0 ;  /* 0x00000000000492ca */ /* 0x000fe200000e0000 */
[----:B------:R-:W-:Y:S01]  /*62b0*/  @!UP0 UIADD3 UR24, UPT, UPT, UR21, 0x2200, URZ ;  /* 0x0000220015188890 */ /* 0x000fe2000fffe0ff */
[----:B------:R-:W-:Y:S01]  /*62c0*/  @!P1 IMAD.MOV.U32 R0, RZ, RZ, 0x2000 ;  /* 0x00002000ff009424 */ /* 0x000fe200078e00ff */
[----:B------:R-:W-:Y:S02]  /*62d0*/  @!UP0 UIADD3 UR8, UPT, UPT, UR21, 0x3200, URZ ;  /* 0x0000320015088890 */ /* 0x000fe4000fffe0ff */
[----:B------:R-:W-:Y:S02]  /*62e0*/  UISETP.NE.AND UP0, UPT, UR19, URZ, UPT ;  /* 0x000000ff1300728c */ /* 0x000fe4000bf05270 */
[----:B------:R-:W-:Y:S01]  /*62f0*/  IMAD.U32 R6, RZ, RZ, UR5 ;  /* 0x00000005ff067e24 */ /* 0x000fe2000f8e00ff */
[----:B------:R-:W-:Y:S01]  /*6300*/  UMOV UR25, UR49 ;  /* 0x0000003100197c82 */ /* 0x000fe20008000000 */
[----:B------:R-:W-:Y:S01]  /*6310*/  UMOV UR28, UR52 ;  /* 0x00000034001c7c82 */ /* 0x000fe20008000000 */
[----:B------:R-:W-:Y:S01]  /*6320*/  UMOV UR9, UR49 ;  /* 0x0000003100097c82 */ /* 0x000fe20008000000 */
[----:B------:R-:W-:Y:S01]  /*6330*/  UMOV UR12, UR52 ;  /* 0x00000034000c7c82 */ /* 0x000fe20008000000 */
[----:B------:R-:W-:Y:S01]  /*6340*/  UMOV UR11, UR27 ;  /* 0x0000001b000b7c82 */ /* 0x000fe20008000000 */
[----:B-1----:R-:W-:Y:S01]  /*6350*/  IMAD.U32 R7, RZ, RZ, UR4 ;  /* 0x00000004ff077e24 */ /* 0x002fe2000f8e00ff */
[----:B------:R-:W-:Y:S02]  /*6360*/  @!P1 R2UR UR4, R6 ;  /* 0x00000000060492ca */ /* 0x000fe400000e0000 */
[----:B------:R-:W-:Y:S02]  /*6370*/  @!UP0 UIADD3 UR18, UPT, UPT, UR17, URZ, URZ ;  /* 0x000000ff11128290 */ /* 0x000fe4000fffe0ff */
[----:B------:R-:W-:Y:S01]  /*6380*/  @!P1 R2UR UR5, R7 ;  /* 0x00000000070592ca */ /* 0x000fe200000e0000 */
[----:B------:R-:W-:Y:S11]  /*6390*/  VOTEU.ALL UP0, P1 ;  /* 0x0000000000ff7886 */ /* 0x000ff60000800000 */
[----:B------:R-:W-:Y:S01]  /*63a0*/  @!UPT UIADD3 URZ, UPT, UPT, URZ, URZ, URZ ;  /* 0x000000fffffff290 */ /* 0x000fe2000fffe0ff */
[----:B------:R1:W-:Y:S01]  /*63b0*/  @!UP0 UTMALDG.3D [UR24], [UR4], desc[UR6] ;  /* 0x00000618040085b4 */ /* 0x0003e20008011000 */
[----:B------:R-:W-:Y:S05]  /*63c0*/  VOTEU.ALL UP0, P1 ;  /* 0x0000000000ff7886 */ /* 0x000fea0000800000 */
[----:B------:R1:W-:Y:S01]  /*63d0*/  @!UP0 UTMALDG.3D [UR8], [UR4], desc[UR6] ;  /* 0x00000608040085b4 */ /* 0x0003e20008011000 */
[----:B------:R1:W-:Y:S01]  /*63e0*/  @!P1 SYNCS.ARRIVE.TRANS64.RED.A0TR RZ, [UR21+0x18], R0 ;  /* 0x00001800ffff99a7 */ /* 0x0003e20008300415 */
[----:B------:R-:W-:Y:S01]  /*63f0*/  SYNCS.ARRIVE.TRANS64.RED.A1T0 RZ, [UR45], RZ ;  /* 0x000000ffffff79a7 */ /* 0x000fe2000810042d */
[----:B------:R-:W2:Y:S02]  /*6400*/  SYNCS.PHASECHK.TRANS64.TRYWAIT P0, [UR21+0x40], R4 ;  /* 0x00004004ff0075a7 */ /* 0x000ea40008001115 */
[----:B-12---:R-:W-:Y:S05]  /*6410*/  @!P0 BRA `(.L_x_86) ;  /* 0x000000d4005c8947 */ /* 0x006fea0003800000 */
.L_x_220:
[----:B------:R-:W-:Y:S01]  /*6420*/  @!P1 IADD3 R2, P0, PT, R12, 0x980, RZ ;  /* 0x000009800c029810 */ /* 0x000fe20007f1e0ff */
[----:B------:R-:W-:Y:S01]  /*6430*/  VOTEU.ALL UP0, P1 ;  /* 0x0000000000ff7886 */ /* 0x000fe20000800000 */
[----:B------:R-:W-:Y:S01]  /*6440*/  UMOV UR6, 0x0 ;  /* 0x0000000000067882 */ /* 0x000fe20000000000 */
[----:B------:R-:W-:Y:S01]  /*6450*/  UMOV UR7, 0x10000000 ;  /* 0x1000000000077882 */ /* 0x000fe20000000000 */
[----:B------:R-:W-:Y:S01]  /*6460*/  @!P1 R2UR UR5, R2 ;  /* 0x00000000020592ca */ /* 0x000fe200000e0000 */
[----:B------:R-:W-:Y:S01]  /*6470*/  @!P1 IMAD.X R0, RZ, RZ, R13, P0 ;  /* 0x000000ffff009224 */ /* 0x000fe200000e060d */
[----:B------:R-:W-:Y:S01]  /*6480*/  @!UP0 UIADD3 UR16, UPT, UPT, UR21, 0x4200, URZ ;  /* 0x0000420015108890 */ /* 0x000fe2000fffe0ff */
[----:B------:R-:W-:Y:S01]  /*6490*/  VIADD R10, R10, 0x1 ;  /* 0x000000010a0a7836 */ /* 0x000fe20000000000 */
        /* <DEDUP_REMOVED lines=9> */
[----:B------:R-:W-:Y:S01]  /*6530*/  UMOV UR9, UR41 ;  /* 0x0000002900097c82 */ /* 0x000fe20008000000 */
[----:B------:R-:W-:Y:S01]  /*6540*/  UMOV UR11, UR59 ;  /* 0x0000003b000b7c82 */ /* 0x000fe20008000000 */
[----:B------:R-:W-:Y:S03]  /*6550*/  UMOV UR12, UR52 ;  /* 0x00000034000c7c82 */ /* 0x000fe60008000000 */
[----:B-1----:R-:W-:Y:S01]  /*6560*/  IMAD.U32 R7, RZ, RZ, UR4 ;  /* 0x00000004ff077e24 */ /* 0x002fe2000f8e00ff */
        /* <DEDUP_REMOVED lines=10> */
.L_x_222:
[----:B------:R-:W-:Y:S01]  /*6610*/  UIADD3 UR29, UPT, UPT, UR29, 0x1, URZ ;  /* 0x000000011d1d7890 */ /* 0x000fe2000fffe0ff */
[----:B------:R-:W-:Y:S01]  /*6620*/  @!P1 IADD3 R2, P0, PT, R12, 0x980, RZ ;  /* 0x000009800c029810 */ /* 0x000fe20007f1e0ff */
[----:B------:R-:W-:Y:S01]  /*6630*/  UPLOP3.LUT UP1, UPT, UPT, UPT, UPT, 0x80, 0x8 ;  /* 0x000000000008789c */ /* 0x000fe20003f2f070 */
[----:B------:R-:W-:Y:S01]  /*6640*/  R2UR UR25, R178 ;  /* 0x00000000b21972ca */ /* 0x000fe200000e0000 */
[----:B------:R-:W-:Y:S01]  /*6650*/  VOTEU.ALL UP0, P1 ;  /* 0x0000000000ff7886 */ /* 0x000fe20000800000 */
[----:B------:R-:W-:Y:S01]  /*6660*/  @!P1 R2UR UR5, R2 ;  /* 0x00000000020592ca */ /* 0x000fe200000e0000 */
[----:B------:R-:W-:Y:S01]  /*6670*/  @!P1 IMAD.X R0, RZ, RZ, R13, P0 ;  /* 0x000000ffff009224 */ /* 0x000fe200000e060d */
[----:B------:R-:W-:Y:S01]  /*6680*/  UMOV UR6, 0x0 ;  /* 0x0000000000067882 */ /* 0x000fe20000000000 */
[----:B------:R-:W-:Y:S01]  /*6690*/  UMOV UR7, 0x10000000 ;  /* 0x1000000000077882 */ /* 0x000fe20000000000 */
[----:B------:R-:W-:Y:S01]  /*66a0*/  @!UP0 UIADD3 UR19, UPT, UPT, UR59, 0x40, URZ ;  /* 0x000000403b138890 */ /* 0x000fe2000fffe0ff */
[----:B------:R-:W-:Y:S01]  /*66b0*/  R2UR UR24, R179 ;  /* 0x00000000b31872ca */ /* 0x000fe200000e0000 */
[----:B------:R-:W-:Y:S01]  /*66c0*/  @!UP0 UIADD3 UR16, UPT, UPT, UR21, 0x6200, URZ ;  /* 0x0000620015108890 */ /* 0x000fe2000fffe0ff */
[----:B------:R-:W-:Y:S01]  /*66d0*/  @!P1 R2UR UR4, R0 ;  /* 0x00000000000492ca */ /* 0x000fe200000e0000 */
[----:B------:R-:W-:Y:S01]  /*66e0*/  @!UP0 UIADD3 UR10, UPT, UPT, UR18, 0x80, URZ ;  /* 0x00000080120a8890 */ /* 0x000fe2000fffe0ff */
[----:B------:R-:W-:Y:S01]  /*66f0*/  ISETP.NE.AND P0, PT, R10, 0x2, PT ;  /* 0x000000020a00780c */ /* 0x000fe20003f05270 */
[----:B------:R-:W-:Y:S01]  /*6700*/  @!UP0 UIADD3 UR8, UPT, UPT, UR21, 0x7200, URZ ;  /* 0x0000720015088890 */ /* 0x000fe2000fffe0ff */
[----:B------:R-:W-:Y:S02]  /*6710*/  VOTEU.ALL UP0, P1 ;  /* 0x0000000000ff7886 */ /* 0x000fe40000800000 */
[----:B------:R-:W-:Y:S01]  /*6720*/  IMAD.U32 R6, RZ, RZ, UR5 ;  /* 0x00000005ff067e24 */ /* 0x000fe2000f8e00ff */
[----:B------:R-:W-:Y:S01]  /*6730*/  UMOV UR17, UR33 ;  /* 0x0000002100117c82 */ /* 0x000fe20008000000 */
[----:B------:R-:W-:Y:S01]  /*6740*/  UMOV UR20, UR52 ;  /* 0x0000003400147c82 */ /* 0x000fe20008000000 */
[----:B------:R-:W-:Y:S01]  /*6750*/  UMOV UR9, UR33 ;  /* 0x0000002100097c82 */ /* 0x000fe20008000000 */
[----:B------:R-:W-:Y:S01]  /*6760*/  UMOV UR12, UR52 ;  /* 0x00000034000c7c82 */ /* 0x000fe20008000000 */
[----:B------:R-:W-:Y:S01]  /*6770*/  UMOV UR11, UR19 ;  /* 0x00000013000b7c82 */ /* 0x000fe20008000000 */
[----:B------:R-:W-:Y:S01]  /*6780*/  SEL R0, RZ, 0x1, P0 ;  /* 0x00000001ff007807 */ /* 0x000fe20000000000 */
[----:B-1----:R-:W-:Y:S01]  /*6790*/  IMAD.U32 R7, RZ, RZ, UR4 ;  /* 0x00000004ff077e24 */ /* 0x002fe2000f8e00ff */
[----:B------:R-:W-:Y:S01]  /*67a0*/  @!P1 R2UR UR4, R6 ;  /* 0x00000000060492ca */ /* 0x000fe200000e0000 */
[----:B------:R-:W-:Y:S01]  /*67b0*/  UIADD3 UR27, UPT, UPT, UR13, UR25, URZ ;  /* 0x000000190d1b7290 */ /* 0x000fe2000fffe0ff */
[----:B------:R-:W-:Y:S01]  /*67c0*/  LOP3.LUT R9, R9, R0, RZ, 0x3c, !PT ;  /* 0x0000000009097212 */ /* 0x000fe200078e3cff */
[----:B------:R-:W-:Y:S01]  /*67d0*/  UMOV UR52, UR47 ;  /* 0x0000002f00347c82 */ /* 0x000fe20008000000 */
[----:B------:R-:W-:Y:S02]  /*67e0*/  @!P1 R2UR UR5, R7 ;  /* 0x00000000070592ca */ /* 0x000fe400000e0000 */
[----:B------:R-:W-:Y:S11]  /*67f0*/  SEL R10, R10, RZ, P0 ;  /* 0x000000ff0a0a7207 */ /* 0x000ff60000000000 */
[----:B------:R1:W-:Y:S01]  /*6800*/  @!UP0 UTMALDG.3D [UR16], [UR4], desc[UR6] ;  /* 0x00000610040085b4 */ /* 0x0003e20008011000 */
[----:B------:R-:W-:Y:S05]  /*6810*/  VOTEU.ALL UP0, P1 ;  /* 0x0000000000ff7886 */ /* 0x000fea0000800000 */
[----:B------:R2:W-:Y:S01]  /*6820*/  @!UP0 UTMALDG.3D [UR8], [UR4], desc[UR6] ;  /* 0x00000608040085b4 */ /* 0x0005e20008011000 */
[----:B------:R2:W-:Y:S01]  /*6830*/  @!P1 SYNCS.ARRIVE.TRANS64.RED.A0TR RZ, [UR21+0x28], R3 ;  /* 0x00002803ffff99a7 */ /* 0x0005e20008300415 */
[----:B------:R-:W-:Y:S01]  /*6840*/  SYNCS.ARRIVE.TRANS64.RED.A1T0 RZ, [UR37], RZ ;  /* 0x000000ffffff79a7 */ /* 0x000fe20008100425 */
[----:B-1----:R-:W-:Y:S01]  /*6850*/  UIADD3 UR20, UPT, UPT, UR14, UR24, URZ ;  /* 0x000000180e147290 */ /* 0x002fe2000fffe0ff */
[----:B------:R-:W-:Y:S11]  /*6860*/  BRA.U UP3, `(.L_x_88) ;  /* 0xffffffe503e87547 */ /* 0x000ff6000b83ffff */
[----:B------:R-:W1:Y:S02]  /*6870*/  SYNCS.PHASECHK.TRANS64.TRYWAIT P0, [UR21+0x30], R5 ;  /* 0x00003005ff0075a7 */ /* 0x000e640008001115 */
[----:B-1----:R-:W-:Y:S05]  /*6880*/  @!P0 BRA `(.L_x_89) ;  /* 0x000000d000708947 */ /* 0x002fea0003800000 */
.L_x_224:
[----:B------:R-:W3:Y:S02]  /*6890*/  SYNCS.PHASECHK.TRANS64.TRYWAIT P0, [UR21+0x38], R5 ;  /* 0x00003805ff0075a7 */ /* 0x000ee40008001115 */
[----:B---3--:R-:W-:Y:S05]  /*68a0*/  @!P0 BRA `(.L_x_90) ;  /* 0x000000d000808947 */ /* 0x008fea0003800000 */
.L_x_226:
[----:B------:R-:W3:Y:S01]  /*68b0*/  SYNCS.PHASECHK.TRANS64.TRYWAIT P0, [UR21+0x40], R5 ;  /* 0x00004005ff0075a7 */ /* 0x000ee20008001115 */
[----:B-1----:R-:W-:Y:S01]  /*68c0*/  HFMA2 R0, -RZ, RZ, 0, 5.9604644775390625e-08 ;  /* 0x00000001ff007431 */ /* 0x002fe200000001ff */
[----:B---3--:R-:W-:Y:S06]  /*68d0*/  @!P0 BRA `(.L_x_91) ;  /* 0x000000d0008c8947 */ /* 0x008fec0003800000 */
.L_x_228:
[----:B-1----:R-:W-:Y:S02]  /*68e0*/  MOV R2, UR21 ;  /* 0x0000001500027c02 */ /* 0x002fe40008000f00 */
[----:B--2---:R-:W-:-:S07]  /*68f0*/  SHF.L.U32 R3, R0, 0x1f, RZ ;  /* 0x0000001f00037819 */ /* 0x004fce00000006ff */
.L_x_92:
[----:B-1----:R1:W2:Y:S02]  /*6900*/  SYNCS.PHASECHK.TRANS64.TRYWAIT P0, [R2+URZ+0x48], R3 ;  /* 0x00004803020075a7 */ /* 0x0022a400080011ff */
[----:B--2---:R-:W-:Y:S05]  /*6910*/  @!P0 NANOSLEEP.SYNCS 0x989680 ;  /* 0x009896800000895d */ /* 0x004fea0003900000 */
[----:B------:R-:W2:Y:S02]  /*6920*/  @!P0 SYNCS.PHASECHK.TRANS64 P0, [R2+URZ+0x48], R3 ;  /* 0x00004803020085a7 */ /* 0x000ea400080010ff */
[----:B--2---:R-:W-:Y:S05]  /*6930*/  @P0 EXIT ;  /* 0x000000000000094d */ /* 0x004fea0003800000 */
[----:B------:R-:W-:Y:S05]  /*6940*/  BRA `(.L_x_92) ;  /* 0xfffffffc00ec7947 */ /* 0x000fea000383ffff */
.L_x_73:
[----:B------:R-:W-:-:S06]  /*6950*/  UISETP.GE.AND UP0, UPT, UR18, 0x4, UPT ;  /* 0x000000041200788c */ /* 0x000fcc000bf06270 */
[----:B------:R-:W-:-:S13]  /*6960*/  PLOP3.LUT P0, PT, PT, PT, UP0, 0x80, 0x8 ;  /* 0x000000000008781c */ /* 0x000fda0003f0f008 */
[----:B-1----:R-:W-:Y:S05]  /*6970*/  @!P0 EXIT ;  /* 0x000000000000894d */ /* 0x002fea0003800000 */
[----:B------:R-:W1:Y:S08]  /*6980*/  S2UR UR4, SR_CgaCtaId ;  /* 0x00000000000479c3 */ /* 0x000e700000008800 */
[----:B------:R-:W-:Y:S01]  /*6990*/  BAR.SYNC.DEFER_BLOCKING 0x6, 0xa0 ;  /* 0x0182800000007b1d */ /* 0x000fe20000010000 */
[C---:B------:R-:W-:Y:S01]  /*69a0*/  IMAD.SHL.U32 R5, R184.reuse, 0x20, RZ ;  /* 0x00000020b8057824 */ /* 0x040fe200078e00ff */
[----:B------:R-:W-:Y:S01]  /*69b0*/  LOP3.LUT R185, R184, 0x2, RZ, 0xc0, !PT ;  /* 0x00000002b8b97812 */ /* 0x000fe200078ec0ff */
[----:B------:R-:W-:-:S02]  /*69c0*/  IMAD.SHL.U32 R188, R177, 0x400, RZ ;  /* 0x00000400b1bc7824 */ /* 0x000fc400078e00ff */
[----:B------:R-:W-:Y:S02]  /*69d0*/  HFMA2 R186, -RZ, RZ, 0, 0 ;  /* 0x00000000ffba7431 */ /* 0x000fe400000001ff */
[C---:B------:R-:W-:Y:S01]  /*69e0*/  IMAD.SHL.U32 R0, R184.reuse, 0x4, RZ ;  /* 0x00000004b8007824 */ /* 0x040fe200078e00ff */
[----:B------:R-:W-:Y:S01]  /*69f0*/  UMOV UR44, 0x400 ;  /* 0x00000400002c7882 */ /* 0x000fe20000000000 */
[----:B------:R-:W2:Y:S01]  /*6a00*/  LDC.64 R174, c[0x0][0xcb0] ;  /* 0x00032c00ffae7b82 */ /* 0x000ea20000000a00 */
[C---:B------:R-:W-:Y:S01]  /*6a10*/  LOP3.LUT R7, R5.reuse, 0x320, RZ, 0xc0, !PT ;  /* 0x0000032005077812 */ /* 0x040fe200078ec0ff */
[C---:B------:R-:W-:Y:S01]  /*6a20*/  IMAD.U32 R2, R184.reuse, 0x10000, RZ ;  /* 0x00010000b8027824 */ /* 0x040fe200078e00ff */
[----:B------:R-:W-:Y:S01]  /*6a30*/  LOP3.LUT R5, R5, 0xc0, RZ, 0xc0, !PT ;  /* 0x000000c005057812 */ /* 0x000fe200078ec0ff */
[----:B------:R-:W-:Y:S01]  /*6a40*/  IMAD.MOV.U32 R183, RZ, RZ, RZ ;  /* 0x000000ffffb77224 */ /* 0x000fe200078e00ff */
[----:B------:R-:W-:Y:S01]  /*6a50*/  LOP3.LUT R188, R7, 0x400, R188, 0xf8, !PT ;  /* 0x0000040007bc7812 */ /* 0x000fe200078ef8bc */
[----:B------:R-:W-:Y:S01]  /*6a60*/  IMAD.MOV R185, RZ, RZ, -R185 ;  /* 0x000000ffffb97224 */ /* 0x000fe200078e0ab9 */
[----:B------:R-:W-:Y:S01]  /*6a70*/  LOP3.LUT R5, R5, 0x18, R0, 0xf8, !PT ;  /* 0x0000001805057812 */ /* 0x000fe200078ef800 */
[----:B------:R-:W3:Y:S01]  /*6a80*/  LDC.64 R172, c[0x0][0xca8] ;  /* 0x00032a00ffac7b82 */ /* 0x000ee20000000a00 */
[----:B------:R-:W-:Y:S01]  /*6a90*/  LOP3.LUT R184, R184, 0x4, RZ, 0xc0, !PT ;  /* 0x00000004b8b87812 */ /* 0x000fe200078ec0ff */
[----:B------:R-:W4:Y:S01]  /*6aa0*/  LDCU UR63, c[0x0][0x370] ;  /* 0x00006e00ff3f77ac */ /* 0x000f220008000800 */
[----:B------:R-:W-:-:S02]  /*6ab0*/  LOP3.LUT R188, R188, R5, RZ, 0xfc, !PT ;  /* 0x00000005bcbc7212 */ /* 0x000fc400078efcff */
[----:B------:R-:W-:Y:S01]  /*6ac0*/  LOP3.LUT R2, R2, 0x200000, RZ, 0xc0, !PT ;  /* 0x0020000002027812 */ /* 0x000fe200078ec0ff */
[----:B------:R-:W2:Y:S01]  /*6ad0*/  LDCU.64 UR54, c[0x0][0x348] ;  /* 0x00006900ff3677ac */ /* 0x000ea20008000a00 */
[----:B------:R-:W-:Y:S01]  /*6ae0*/  IADD3 R187, PT, PT, -R184, 0x2, RZ ;  /* 0x00000002b8bb7810 */ /* 0x000fe20007ffe1ff */
[----:B------:R-:W-:Y:S01]  /*6af0*/  IMAD.MOV R184, RZ, RZ, -R184 ;  /* 0x000000ffffb87224 */ /* 0x000fe200078e0ab8 */
[----:B------:R-:W-:Y:S01]  /*6b00*/  LOP3.LUT R189, R177, 0x3, RZ, 0xc0, !PT ;  /* 0x00000003b1bd7812 */ /* 0x000fe200078ec0ff */
[----:B-1----:R-:W-:Y:S01]  /*6b10*/  ULEA UR44, UR4, UR44, 0x18 ;  /* 0x0000002c042c7291 */ /* 0x002fe2000f8ec0ff */
[----:B------:R-:W-:Y:S01]  /*6b20*/  SHF.L.U32 R187, R187, 0x4, RZ ;  /* 0x00000004bbbb7819 */ /* 0x000fe200000006ff */
[----:B------:R-:W1:Y:S01]  /*6b30*/  LDCU.64 UR4, c[0x0][0xc90] ;  /* 0x00019200ff0477ac */ /* 0x000e620008000a00 */
[----:B------:R-:W2:Y:S06]  /*6b40*/  LDCU UR42, c[0x0][0xf0c] ;  /* 0x0001e180ff2a77ac */ /* 0x000eac0008000800 */
[----:B------:R-:W4:Y:S01]  /*6b50*/  LDS R3, [UR44+0xe0] ;  /* 0x0000e02cff037984 */ /* 0x000f220008000800 */
[----:B------:R-:W2:Y:S01]  /*6b60*/  LDCU UR38, c[0x0][0xf30] ;  /* 0x0001e600ff2677ac */ /* 0x000ea20008000800 */
[----:B------:R-:W2:Y:S01]  /*6b70*/  LDCU.64 UR60, c[0x0][0xc88] ;  /* 0x00019100ff3c77ac */ /* 0x000ea20008000a00 */
[----:B------:R-:W2:Y:S01]  /*6b80*/  LDCU.64 UR40, c[0x0][0xf28] ;  /* 0x0001e500ff2877ac */ /* 0x000ea20008000a00 */
[----:B-1----:R-:W-:Y:S01]  /*6b90*/  IMAD.U32 R191, RZ, RZ, UR4 ;  /* 0x00000004ffbf7e24 */ /* 0x002fe2000f8e00ff */
[----:B------:R-:W-:Y:S01]  /*6ba0*/  UIADD3 UR4, UPT, UPT, UR44, 0x200, URZ ;  /* 0x000002002c047890 */ /* 0x000fe2000fffe0ff */
[----:B------:R-:W-:Y:S01]  /*6bb0*/  IMAD.U32 R190, RZ, RZ, UR5 ;  /* 0x00000005ffbe7e24 */ /* 0x000fe2000f8e00ff */
[----:B------:R-:W1:Y:S04]  /*6bc0*/  LDCU.128 UR56, c[0x0][0xf10] ;  /* 0x0001e200ff3877ac */ /* 0x000e680008000c00 */
[----:B------:R-:W-:Y:S01]  /*6bd0*/  IMAD.U32 R181, RZ, RZ, UR4 ;  /* 0x00000004ffb57e24 */ /* 0x000fe2000f8e00ff */
[----:B------:R-:W1:Y:S03]  /*6be0*/  LDCU UR62, c[0x0][0x374] ;  /* 0x00006e80ff3e77ac */ /* 0x000e660008000800 */
[----:B------:R-:W-:Y:S01]  /*6bf0*/  IMAD R188, R188, 0x2, R181 ;  /* 0x00000002bcbc7824 */ /* 0x000fe200078e02b5 */
[----:B------:R-:W-:Y:S01]  /*6c00*/  UMOV UR43, URZ ;  /* 0x000000ff002b7c82 */ /* 0x000fe20008000000 */
[----:B------:R-:W-:Y:S01]  /*6c10*/  UMOV UR53, URZ ;  /* 0x000000ff00357c82 */ /* 0x000fe20008000000 */
[----:B------:R-:W-:Y:S01]  /*6c20*/  UMOV UR46, URZ ;  /* 0x000000ff002e7c82 */ /* 0x000fe20008000000 */
[----:B-1234-:R-:W-:-:S07]  /*6c30*/  IADD3 R2, PT, PT, R3, R2, RZ ;  /* 0x0000000203027210 */ /* 0x01efce0007ffe0ff */
.L_x_184:
[C---:B------:R-:W-:Y:S02]  /*6c40*/  LEA R0, R183.reuse, UR44, 0x3 ;  /* 0x0000002cb7007c11 */ /* 0x040fe4000f8e18ff */
[----:B------:R-:W-:Y:S02]  /*6c50*/  SHF.L.U32 R3, R186, 0x1f, RZ ;  /* 0x0000001fba037819 */ /* 0x000fe400000006ff */
[----:B--2---:R-:W-:Y:S02]  /*6c60*/  LEA R5, R183, UR44, 0x4 ;  /* 0x0000002cb7057c11 */ /* 0x004fe4000f8e20ff */
[----:B------:R-:W1:Y:S02]  /*6c70*/  SYNCS.PHASECHK.TRANS64.TRYWAIT P0, [R0+URZ+0x60], R3 ;  /* 0x00006003000075a7 */ /* 0x000e6400080011ff */
[----:B-1-3--:R-:W-:Y:S05]  /*6c80*/  @!P0 BRA `(.L_x_93) ;  /* 0x000000cc00b88947 */ /* 0x00afea0003800000 */
.L_x_229:
[----:B------:R-:W-:Y:S01]  /*6c90*/  R2UR UR7, R192 ;  /* 0x00000000c00772ca */ /* 0x000fe200000e0000 */
[----:B------:R-:W2:Y:S01]  /*6ca0*/  LDS.128 R4, [R5+0xc0] ;  /* 0x0000c00005047984 */ /* 0x000ea20000000c00 */
[----:B-1----:R-:W-:Y:S01]  /*6cb0*/  VIADD R0, R0, 0x70 ;  /* 0x0000007000007836 */ /* 0x002fe20000000000 */
[----:B------:R-:W-:Y:S04]  /*6cc0*/  UISETP.GE.AND UP0, UPT, UR39, 0x1, UPT ;  /* 0x000000012700788c */ /* 0x000fe8000bf06270 */
[----:B------:R-:W-:Y:S01]  /*6cd0*/  PRMT R0, RZ, 0x654, R0 ;  /* 0x00000654ff007816 */ /* 0x000fe20000000000 */
[----:B------:R-:W-:Y:S01]  /*6ce0*/  @!PT LDS RZ, [RZ] ;  /* 0x00000000fffff984 */ /* 0x000fe20000000800 */
[----:B------:R-:W-:Y:S01]  /*6cf0*/  @!PT LDS RZ, [RZ] ;  /* 0x00000000fffff984 */ /* 0x000fe20000000800 */
[----:B------:R-:W-:Y:S01]  /*6d00*/  @!PT LDS RZ, [RZ] ;  /* 0x00000000fffff984 */ /* 0x000fe20000000800 */
[----:B------:R-:W-:Y:S01]  /*6d10*/  @!PT LDS RZ, [RZ] ;  /* 0x00000000fffff984 */ /* 0x000fe20000000800 */
[----:B------:R1:W-:Y:S06]  /*6d20*/  MEMBAR.ALL.CTA ;  /* 0x0000000000007992 */ /* 0x0003ec0000008000 */
[----:B-1----:R-:W1:Y:S02]  /*6d30*/  FENCE.VIEW.ASYNC.S ;  /* 0x00000000000073c6 */ /* 0x002e640000000000 */
[----:B-1----:R1:W-:Y:S01]  /*6d40*/  SYNCS.ARRIVE.TRANS64.RED.A1T0 RZ, [R0+URZ], RZ ;  /* 0x000000ff00ff79a7 */ /* 0x0023e200081004ff */
[----:B--2---:R-:W-:Y:S11]  /*6d50*/  LOP3.LUT P0, RZ, R6, 0x1, RZ, 0xc0, !PT ;  /* 0x0000000106ff7812 */ /* 0x004ff6000780c0ff */
[----:B------:R-:W-:Y:S02]  /*6d60*/  @!UPT UIADD3 URZ, UPT, UPT, URZ, URZ, URZ ;  /* 0x000000fffffff290 */ /* 0x000fe4000fffe0ff */
[----:B------:R-:W-:Y:S01]  /*6d70*/  VOTEU.ANY UP1, P0 ;  /* 0x0000000000ff7886 */ /* 0x000fe20000020100 */
[----:B------:R-:W-:Y:S01]  /*6d80*/  PLOP3.LUT P0, PT, PT, PT, UP1, 0x80, 0x8 ;  /* 0x000000000008781c */ /* 0x000fe20003f0f018 */
[----:B------:R-:W-:Y:S06]  /*6d90*/  UP2UR UR4, UPR, URZ, 0x2 ;  /* 0x00000002ff047883 */ /* 0x000fec0008000000 */
[----:B------:R-:W-:Y:S06]  /*6da0*/  IMAD.U32 R193, RZ, RZ, UR4 ;  /* 0x00000004ffc17e24 */ /* 0x000fec000f8e00ff */
[----:B------:R-:W-:Y:S02]  /*6db0*/  @P0 SHF.R.U32.HI R3, RZ, 0x10, R5 ;  /* 0x00000010ff030819 */ /* 0x000fe40000011605 */
[----:B------:R-:W-:Y:S02]  /*6dc0*/  @P0 MOV R8, R4 ;  /* 0x0000000400080202 */ /* 0x000fe40000000f00 */
[----:B------:R-:W-:Y:S02]  /*6dd0*/  @P0 R2UR UR4, R3 ;  /* 0x00000000030402ca */ /* 0x000fe400000e0000 */
[----:B------:R-:W-:Y:S02]  /*6de0*/  @P0 LOP3.LUT R4, R5, 0xffff, RZ, 0xc0, !PT ;  /* 0x0000ffff05040812 */ /* 0x000fe400078ec0ff */
[----:B------:R-:W-:Y:S02]  /*6df0*/  @P0 R2UR UR6, R8 ;  /* 0x00000000080602ca */ /* 0x000fe400000e0000 */
[----:B------:R-:W-:Y:S07]  /*6e00*/  @P0 R2UR UR5, R4 ;  /* 0x00000000040502ca */ /* 0x000fee00000e0000 */
[----:B------:R-:W-:Y:S02]  /*6e10*/  @UP1 UMOV UR7, UR4 ;  /* 0x0000000400071c82 */ /* 0x000fe40008000000 */
[----:B------:R-:W-:Y:S02]  /*6e20*/  IMAD.U32 R192, RZ, RZ, UR7 ;  /* 0x00000007ffc07e24 */ /* 0x000fe4000f8e00ff */
[----:B------:R-:W-:Y:S02]  /*6e30*/  @UP1 UMOV UR37, UR6 ;  /* 0x0000000600251c82 */ /* 0x000fe40008000000 */
[----:B------:R-:W-:Y:S01]  /*6e40*/  @UP1 UMOV UR36, UR5 ;  /* 0x0000000500241c82 */ /* 0x000fe20008000000 */
[----:B-1----:R-:W-:Y:S05]  /*6e50*/  BRA.U !UP0, `(.L_x_94) ;  /* 0x0000000108cc7547 */ /* 0x002fea000b800000 */
[----:B------:R-:W1:Y:S01]  /*6e60*/  LDCU UR12, c[0x0][0xf20] ;  /* 0x0001e400ff0c77ac */ /* 0x000e620008000800 */
[----:B------:R-:W-:Y:S02]  /*6e70*/  UIMAD.WIDE.U32 UR4, UR62, UR59, URZ ;  /* 0x0000003b3e0472a5 */ /* 0x000fe4000f8e00ff */
[----:B------:R-:W-:Y:S02]  /*6e80*/  UIMAD.WIDE.U32 UR6, UR63, UR56, URZ ;  /* 0x000000383f0672a5 */ /* 0x000fe4000f8e00ff */
[----:B------:R-:W-:Y:S02]  /*6e90*/  UISETP.NE.AND UP0, UPT, UR58, 0x1, UPT ;  /* 0x000000013a00788c */ /* 0x000fe4000bf05270 */
[----:B------:R-:W-:Y:S02]  /*6ea0*/  UIMAD.WIDE.U32 UR8, UR36, UR59, URZ ;  /* 0x0000003b240872a5 */ /* 0x000fe4000f8e00ff */
[----:B------:R-:W-:Y:S02]  /*6eb0*/  UISETP.NE.AND UP1, UPT, UR42, 0x1, UPT ;  /* 0x000000012a00788c */ /* 0x000fe4000bf25270 */
[----:B------:R-:W-:Y:S02]  /*6ec0*/  UIMAD.WIDE.U32 UR10, UR37, UR56, URZ ;  /* 0x00000038250a72a5 */ /* 0x000fe4000f8e00ff */
[----:B------:R-:W-:Y:S01]  /*6ed0*/  UISETP.NE.AND UP2, UPT, UR39, 0x1, UPT ;  /* 0x000000012700788c */ /* 0x000fe2000bf45270 */
[----:B------:R-:W-:Y:S02]  /*6ee0*/  UMOV UR4, UR5 ;  /* 0x0000000500047c82 */ /* 0x000fe40008000000 */
[----:B-1----:R-:W-:Y:S03]  /*6ef0*/  USHF.R.U32.HI UR5, URZ, UR12, UR4 ;  /* 0x0000000cff057299 */ /* 0x002fe60008011604 */
[----:B------:R-:W-:Y:S02]  /*6f00*/  UMOV UR4, UR7 ;  /* 0x0000000700047c82 */ /* 0x000fe40008000000 */
[----:B------:R-:W-:Y:S02]  /*6f10*/  USHF.R.U32.HI UR7, URZ, UR57, UR4 ;  /* 0x00000039ff077299 */ /* 0x000fe40008011604 */
[----:B------:R-:W-:Y:S02]  /*6f20*/  USEL UR4, UR62, UR5, !UP0 ;  /* 0x000000053e047287 */ /* 0x000fe4000c000000 */
[----:B------:R-:W-:Y:S01]  /*6f30*/  USEL UR7, UR63, UR7, !UP1 ;  /* 0x000000073f077287 */ /* 0x000fe2000c800000 */
[----:B------:R-:W-:Y:S01]  /*6f40*/  UMOV UR5, UR9 ;  /* 0x0000000900057c82 */ /* 0x000fe20008000000 */
[----:B------:R-:W-:Y:S02]  /*6f50*/  UIMAD.WIDE.U32 UR8, UR4, UR40, URZ ;  /* 0x00000028040872a5 */ /* 0x000fe4000f8e00ff */
[----:B------:R-:W-:Y:S03]  /*6f60*/  USHF.R.U32.HI UR6, URZ, UR12, UR5 ;  /* 0x0000000cff067299 */ /* 0x000fe60008011605 */
[----:B------:R-:W-:Y:S01]  /*6f70*/  UMOV UR5, UR11 ;  /* 0x0000000b00057c82 */ /* 0x000fe20008000000 */
[----:B------:R-:W-:Y:S02]  /*6f80*/  UIMAD.WIDE.U32 UR10, UR7, UR40, URZ ;  /* 0x00000028070a72a5 */ /* 0x000fe4000f8e00ff */
[----:B------:R-:W-:Y:S02]  /*6f90*/  USEL UR6, UR36, UR6, !UP0 ;  /* 0x0000000624067287 */ /* 0x000fe4000c000000 */
[----:B------:R-:W-:Y:S01]  /*6fa0*/  USHF.R.U32.HI UR5, URZ, UR57, UR5 ;  /* 0x00000039ff057299 */ /* 0x000fe20008011605 */
[----:B------:R-:W-:Y:S02]  /*6fb0*/  UMOV UR8, UR9 ;  /* 0x0000000900087c82 */ /* 0x000fe40008000000 */
[----:B------:R-:W-:Y:S01]  /*6fc0*/  UMOV UR10, UR11 ;  /* 0x0000000b000a7c82 */ /* 0x000fe20008000000 */
[----:B------:R-:W-:Y:S02]  /*6fd0*/  @UP2 USHF.R.U32.HI UR4, URZ, UR41, UR8 ;  /* 0x00000029ff042299 */ /* 0x000fe40008011608 */
[----:B------:R-:W-:Y:S02]  /*6fe0*/  @UP2 USHF.R.U32.HI UR7, URZ, UR41, UR10 ;  /* 0x00000029ff072299 */ /* 0x000fe4000801160a */
[----:B------:R-:W-:Y:S02]  /*6ff0*/  UIMAD UR4, UR39, UR4, URZ ;  /* 0x00000004270472a4 */ /* 0x000fe4000f8e02ff */
[----:B------:R-:W-:Y:S02]  /*7000*/  UIMAD.WIDE.U32 UR10, UR6, UR40, URZ ;  /* 0x00000028060a72a5 */ /* 0x000fe4000f8e00ff */
[----:B------:R-:W-:Y:S02]  /*7010*/  USEL UR5, UR37, UR5, !UP1 ;  /* 0x0000000525057287 */ /* 0x000fe4000c800000 */
[----:B------:R-:W-:Y:S02]  /*7020*/  UIMAD UR8, UR39, UR7, URZ ;  /* 0x00000007270872a4 */ /* 0x000fe4000f8e02ff */
[----:B------:R-:W-:Y:S03]  /*7030*/  UISETP.GE.AND UP0, UPT, UR6, UR4, UPT ;  /* 0x000000040600728c */ /* 0x000fe6000bf06270 */
[----:B------:R-:W-:Y:S01]  /*7040*/  UMOV UR4, UR11 ;  /* 0x0000000b00047c82 */ /* 0x000fe20008000000 */
[----:B------:R-:W-:Y:S02]  /*7050*/  UISETP.GE.OR UP0, UPT, UR5, UR8, UP0 ;  /* 0x000000080500728c */ /* 0x000fe40008706670 */
[----:B------:R-:W-:Y:S02]  /*7060*/  USHF.R.U32.HI UR4, URZ, UR41, UR4 ;  /* 0x00000029ff047299 */ /* 0x000fe40008011604 */
[----:B------:R-:W-:Y:S02]  /*7070*/  UIMAD.WIDE.U32 UR8, UR5, UR40, URZ ;  /* 0x00000028050872a5 */ /* 0x000fe4000f8e00ff */
[----:B------:R-:W-:Y:S02]  /*7080*/  USEL UR11, UR6, UR4, !UP2 ;  /* 0x00000004060b7287 */ /* 0x000fe4000d000000 */
[----:B------:R-:W-:Y:S02]  /*7090*/  UIADD3 UR8, UPT, UPT, -UR5, URZ, URZ ;  /* 0x000000ff05087290 */ /* 0x000fe4000fffe1ff */
[----:B------:R-:W-:Y:S01]  /*70a0*/  UIADD3 UR10, UPT, UPT, -UR11, URZ, URZ ;  /* 0x000000ff0b0a7290 */ /* 0x000fe2000fffe1ff */
[----:B------:R-:W-:Y:S01]  /*70b0*/  @!UP0 UMOV UR4, UR9 ;  /* 0x0000000900048c82 */ /* 0x000fe20008000000 */
[----:B------:R-:W-:Y:S02]  /*70c0*/  UIADD3 UR9, UPT, UPT, -UR6, URZ, URZ ;  /* 0x000000ff06097290 */ /* 0x000fe4000fffe1ff */
[----:B------:R-:W-:Y:S02]  /*70d0*/  @!UP0 USHF.R.U32.HI UR4, URZ, UR41, UR4 ;  /* 0x00000029ff048299 */ /* 0x000fe40008011604 */
[----:B------:R-:W-:Y:S02]  /*70e0*/  UIMAD UR10, UR39, UR10, UR6 ;  /* 0x0000000a270a72a4 */ /* 0x000fe4000f8e0206 */
[----:B------:R-:W-:Y:S04]  /*70f0*/  @!UP0 USEL UR4, UR5, UR4, !UP2 ;  /* 0x0000000405048287 */ /* 0x000fe8000d000000 */
[----:B------:R-:W-:Y:S02]  /*7100*/  @!UP0 UIMAD UR10, UR7, UR10, UR4 ;  /* 0x0000000a070a82a4 */ /* 0x000fe4000f8e0204 */
[----:B------:R-:W-:Y:S02]  /*7110*/  @!UP0 UIADD3 UR11, UPT, UPT, UR11, -UR4, URZ ;  /* 0x800000040b0b8290 */ /* 0x000fe4000fffe0ff */
[----:B------:R-:W-:Y:S02]  /*7120*/  UIMAD UR7, UR42, UR8, UR37 ;  /* 0x000000082a0772a4 */ /* 0x000fe4000f8e0225 */
[----:B------:R-:W-:Y:S02]  /*7130*/  @!UP0 UIMAD UR6, UR11, UR39, UR5 ;  /* 0x000000270b0682a4 */ /* 0x000fe4000f8e0205 */
[----:B------:R-:W-:Y:S01]  /*7140*/  UIMAD UR4, UR58, UR9, UR36 ;  /* 0x000000093a0472a4 */ /* 0x000fe2000f8e0224 */
[----:B------:R-:W-:Y:S02]  /*7150*/  @!UP0 UMOV UR5, UR10 ;  /* 0x0000000a00058c82 */ /* 0x000fe40008000000 */
[----:B------:R-:W-:Y:S02]  /*7160*/  UIMAD UR37, UR5, UR42, UR7 ;  /* 0x0000002a052572a4 */ /* 0x000fe4000f8e0207 */
[----:B------:R-:W-:Y:S11]  /*7170*/  UIMAD UR36, UR6, UR58, UR4 ;  /* 0x0000003a062472a4 */ /* 0x000ff6000f8e0204 */
[----:B------:R-:W-:Y:S01]  /*7180*/  @!UPT UIADD3 URZ, UPT, UPT, URZ, URZ, URZ ;  /* 0x000000fffffff290 */ /* 0x000fe2000fffe0ff */
.L_x_94:
[----:B------:R-:W-:Y:S01]  /*7190*/  UISETP.NE.AND UP0, UPT, UR38, 0x1, UPT ;  /* 0x000000012600788c */ /* 0x000fe2000bf05270 */
[----:B------:R-:W-:Y:S01]  /*71a0*/  LOP3.LUT P0, RZ, R181, 0x1b0, RZ, 0xc0, !PT ;  /* 0x000001b0b5ff7812 */ /* 0x000fe2000780c0ff */
[----:B------:R-:W-:Y:S01]  /*71b0*/  USHF.L.U32 UR50, UR20, 0x7, URZ ;  /* 0x0000000714327899 */ /* 0x000fe200080006ff */
[----:B------:R-:W-:Y:S01]  /*71c0*/  BSSY.RECONVERGENT B6, `(.L_x_95) ;  /* 0x0000034000067945 */ /* 0x000fe20003800200 */
[----:B------:R-:W-:Y:S01]  /*71d0*/  USHF.L.U32 UR47, UR27, 0x8, URZ ;  /* 0x000000081b2f7899 */ /* 0x000fe200080006ff */
[----:B------:R-:W-:Y:S06]  /*71e0*/  IADD3 R183, PT, PT, R183, 0x1, RZ ;  /* 0x00000001b7b77810 */ /* 0x000fec0007ffe0ff */
[----:B------:R-:W1:Y:S01]  /*71f0*/  @!UP0 LDCU.128 UR12, c[0x0][0xf10] ;  /* 0x0001e200ff0c87ac */ /* 0x000e620008000c00 */
[----:B------:R-:W2:Y:S01]  /*7200*/  @!UP0 LDCU UR5, c[0x0][0xf0c] ;  /* 0x0001e180ff0587ac */ /* 0x000ea20008000800 */
[----:B------:R-:W3:Y:S01]  /*7210*/  @!UP0 LDCU UR10, c[0x0][0xf20] ;  /* 0x0001e400ff0a87ac */ /* 0x000ee20008000800 */
[----:B-1----:R-:W-:Y:S02]  /*7220*/  UIMAD.WIDE.U32 UR8, UR37, UR12, URZ ;  /* 0x0000000c250872a5 */ /* 0x002fe4000f8e00ff */
[----:B------:R-:W-:Y:S02]  /*7230*/  UIMAD.WIDE.U32 UR6, UR36, UR15, URZ ;  /* 0x0000000f240672a5 */ /* 0x000fe4000f8e00ff */
[----:B------:R-:W-:Y:S03]  /*7240*/  @!UP0 UISETP.NE.AND UP1, UPT, UR14, 0x1, UPT ;  /* 0x000000010e00888c */ /* 0x000fe6000bf25270 */
[----:B------:R-:W-:Y:S01]  /*7250*/  @!UP0 UMOV UR4, UR9 ;  /* 0x0000000900048c82 */ /* 0x000fe20008000000 */
[----:B--2---:R-:W-:Y:S02]  /*7260*/  @!UP0 UISETP.NE.AND UP2, UPT, UR5, 0x1, UPT ;  /* 0x000000010500888c */ /* 0x004fe4000bf45270 */
[----:B------:R-:W-:Y:S01]  /*7270*/  @!UP0 USHF.R.U32.HI UR4, URZ, UR13, UR4 ;  /* 0x0000000dff048299 */ /* 0x000fe20008011604 */
[----:B------:R-:W-:Y:S02]  /*7280*/  @!UP0 UMOV UR6, UR7 ;  /* 0x0000000700068c82 */ /* 0x000fe40008000000 */
[----:B---3--:R-:W-:Y:S02]  /*7290*/  @!UP0 USHF.R.U32.HI UR6, URZ, UR10, UR6 ;  /* 0x0000000aff068299 */ /* 0x008fe40008011606 */
[----:B------:R-:W-:Y:S02]  /*72a0*/  @!UP0 USEL UR7, UR37, UR4, !UP2 ;  /* 0x0000000425078287 */ /* 0x000fe4000d000000 */
[----:B------:R-:W-:Y:S04]  /*72b0*/  @!UP0 USEL UR6, UR36, UR6, !UP1 ;  /* 0x0000000624068287 */ /* 0x000fe8000c800000 */
[----:B------:R-:W-:Y:S02]  /*72c0*/  @!UP0 UIADD3 UR4, UPT, UPT, -UR7, UR6, URZ ;  /* 0x0000000607048290 */ /* 0x000fe4000fffe1ff */
[----:B------:R-:W-:Y:S02]  /*72d0*/  @!UP0 UIADD3 UR6, UPT, UPT, UR7, -UR6, URZ ;  /* 0x8000000607068290 */ /* 0x000fe4000fffe0ff */
[----:B------:R-:W-:Y:S02]  /*72e0*/  @!UP0 UIMAD UR37, UR4, UR5, UR37 ;  /* 0x00000005042582a4 */ /* 0x000fe4000f8e0225 */
[----:B------:R-:W-:Y:S01]  /*72f0*/  @!UP0 UIMAD UR36, UR6, UR14, UR36 ;  /* 0x0000000e062482a4 */ /* 0x000fe2000f8e0224 */
[----:B------:R-:W-:Y:S11]  /*7300*/  @!P0 BRA `(.L_x_96) ;  /* 0x00000000007c8947 */ /* 0x000ff60003800000 */
[----:B------:R-:W1:Y:S01]  /*7310*/  LDCU.64 UR8, c[0x4][0x80] ;  /* 0x01001000ff0877ac */ /* 0x000e620008000a00 */
[----:B------:R-:W-:Y:S01]  /*7320*/  MOV R16, 0x0 ;  /* 0x0000000000107802 */ /* 0x000fe20000000f00 */
[----:B------:R-:W-:Y:S02]  /*7330*/  HFMA2 R12, -RZ, RZ, 0, 5.9604644775390625e-08 ;  /* 0x00000001ff0c7431 */ /* 0x000fe400000001ff */
[----:B------:R-:W-:Y:S01]  /*7340*/  IMAD.MOV.U32 R8, RZ, RZ, 0x70 ;  /* 0x00000070ff087424 */ /* 0x000fe200078e00ff */
[----:B------:R2:W3:Y:S01]  /*7350*/  LDC.64 R14, c[0x4][R16] ;  /* 0x01000000100e7b82 */ /* 0x0004e20000000a00 */
[----:B------:R-:W4:Y:S01]  /*7360*/  LDCU.64 UR6, c[0x4][0x88] ;  /* 0x01001100ff0677ac */ /* 0x000f220008000a00 */
[----:B------:R-:W-:Y:S01]  /*7370*/  IMAD.MOV.U32 R13, RZ, RZ, RZ ;  /* 0x000000ffff0d7224 */ /* 0x000fe200078e00ff */
[----:B------:R-:W2:Y:S01]  /*7380*/  LDCU.64 UR4, c[0x4][0x8] ;  /* 0x01000100ff0477ac */ /* 0x000ea20008000a00 */
[----:B-1----:R-:W-:Y:S01]  /*7390*/  MOV R5, UR9 ;  /* 0x0000000900057c02 */ /* 0x002fe20008000f00 */
[----:B------:R-:W-:Y:S01]  /*73a0*/  IMAD.U32 R4, RZ, RZ, UR8 ;  /* 0x00000008ff047e24 */ /* 0x000fe2000f8e00ff */
[----:B----4-:R-:W-:Y:S01]  /*73b0*/  MOV R7, UR7 ;  /* 0x0000000700077c02 */ /* 0x010fe20008000f00 */
[----:B------:R-:W-:Y:S01]  /*73c0*/  IMAD.U32 R6, RZ, RZ, UR6 ;  /* 0x00000006ff067e24 */ /* 0x000fe2000f8e00ff */
[----:B--2---:R-:W-:Y:S01]  /*73d0*/  MOV R11, UR5 ;  /* 0x00000005000b7c02 */ /* 0x004fe20008000f00 */
[----:B------:R-:W-:Y:S02]  /*73e0*/  IMAD.U32 R10, RZ, RZ, UR4 ;  /* 0x00000004ff0a7e24 */ /* 0x000fe4000f8e00ff */
[----:B------:R-:W-:Y:S07]  /*73f0*/  LEPC R20, `(.L_x_97) ;  /* 0x000000001014794e */ /* 0x000fee0000000000 */
[----:B---3-5:R-:W-:Y:S05]  /*7400*/  CALL.ABS.NOINC R14 ;  /* 0x000000000e007343 */ /* 0x028fea0003c00000 */
.L_x_97:
[----:B------:R-:W1:Y:S01]  /*7410*/  LDCU.64 UR8, c[0x4][0x80] ;  /* 0x01001000ff0877ac */ /* 0x000e620008000a00 */
[----:B------:R-:W2:Y:S01]  /*7420*/  LDC.64 R16, c[0x4][R16] ;  /* 0x0100000010107b82 */ /* 0x000ea20000000a00 */
[----:B------:R-:W-:Y:S02]  /*7430*/  HFMA2 R12, -RZ, RZ, 0, 5.9604644775390625e-08 ;  /* 0x00000001ff0c7431 */ /* 0x000fe400000001ff */
[----:B------:R-:W-:Y:S02]  /*7440*/  IMAD.MOV.U32 R8, RZ, RZ, 0x70 ;  /* 0x00000070ff087424 */ /* 0x000fe400078e00ff */
[----:B------:R-:W-:Y:S01]  /*7450*/  IMAD.MOV.U32 R13, RZ, RZ, RZ ;  /* 0x000000ffff0d7224 */ /* 0x000fe200078e00ff */
[----:B------:R-:W3:Y:S01]  /*7460*/  LDCU.64 UR6, c[0x4][0x88] ;  /* 0x01001100ff0677ac */ /* 0x000ee20008000a00 */
[----:B------:R-:W4:Y:S01]  /*7470*/  LDCU.64 UR4, c[0x4][0x8] ;  /* 0x01000100ff0477ac */ /* 0x000f220008000a00 */
[----:B-1----:R-:W-:Y:S02]  /*7480*/  MOV R4, UR8 ;  /* 0x0000000800047c02 */ /* 0x002fe40008000f00 */
[----:B------:R-:W-:Y:S02]  /*7490*/  MOV R5, UR9 ;  /* 0x0000000900057c02 */ /* 0x000fe40008000f00 */
[----:B---3--:R-:W-:Y:S01]  /*74a0*/  MOV R7, UR7 ;  /* 0x0000000700077c02 */ /* 0x008fe20008000f00 */
[----:B------:R-:W-:Y:S01]  /*74b0*/  IMAD.U32 R6, RZ, RZ, UR6 ;  /* 0x00000006ff067e24 */ /* 0x000fe2000f8e00ff */
[----:B----4-:R-:W-:Y:S01]  /*74c0*/  MOV R11, UR5 ;  /* 0x00000005000b7c02 */ /* 0x010fe20008000f00 */
[----:B------:R-:W-:Y:S02]  /*74d0*/  IMAD.U32 R10, RZ, RZ, UR4 ;  /* 0x00000004ff0a7e24 */ /* 0x000fe4000f8e00ff */
[----:B------:R-:W-:Y:S07]  /*74e0*/  LEPC R20, `(.L_x_96) ;  /* 0x000000001014794e */ /* 0x000fee0000000000 */
[----:B--2---:R-:W-:Y:S05]  /*74f0*/  CALL.ABS.NOINC R16 ;  /* 0x0000000010007343 */ /* 0x004fea0003c00000 */
.L_x_96:
[----:B------:R-:W-:Y:S05]  /*7500*/  BSYNC.RECONVERGENT B6 ;  /* 0x0000000000067941 */ /* 0x000fea0003800200 */
.L_x_95:
[----:B------:R-:W-:Y:S02]  /*7510*/  R2UR UR6, R180 ;  /* 0x00000000b40672ca */ /* 0x000fe400000e0000 */
[----:B------:R-:W-:Y:S02]  /*7520*/  R2UR UR5, R191 ;  /* 0x00000000bf0572ca */ /* 0x000fe400000e0000 */
[----:B------:R-:W-:Y:S02]  /*7530*/  R2UR UR4, R190 ;  /* 0x00000000be0472ca */ /* 0x000fe400000e0000 */
[----:B------:R-:W-:Y:S02]  /*7540*/  ISETP.NE.U32.AND P4, PT, R174, RZ, PT ;  /* 0x000000ffae00720c */ /* 0x000fe40003f85070 */
[----:B------:R-:W-:Y:S02]  /*7550*/  ISETP.NE.U32.AND P2, PT, RZ, UR60, PT ;  /* 0x0000003cff007c0c */ /* 0x000fe4000bf45070 */
[----:B------:R-:W-:Y:S02]  /*7560*/  ISETP.NE.AND.EX P4, PT, R175, RZ, PT, P4 ;  /* 0x000000ffaf00720c */ /* 0x000fe40003f85340 */
[----:B------:R-:W-:Y:S01]  /*7570*/  ISETP.NE.AND.EX P2, PT, RZ, UR61, PT, P2 ;  /* 0x0000003dff007c0c */ /* 0x000fe2000bf45320 */
[----:B------:R-:W-:Y:S02]  /*7580*/  UISETP.NE.AND UP2, UPT, UR6, URZ, UPT ;  /* 0x000000ff0600728c */ /* 0x000fe4000bf45270 */
[----:B------:R-:W-:Y:S04]  /*7590*/  UISETP.NE.U32.AND UP0, UPT, UR5, URZ, UPT ;  /* 0x000000ff0500728c */ /* 0x000fe8000bf05070 */
[----:B------:R-:W-:Y:S01]  /*75a0*/  UISETP.NE.AND.EX UP1, UPT, UR4, URZ, UPT, UP0 ;  /* 0x000000ff0400728c */ /* 0x000fe2000bf25300 */
[----:B------:R-:W-:Y:S01]  /*75b0*/  PLOP3.LUT P1, PT, PT, PT, UP2, 0x80, 0x8 ;  /* 0x000000000008781c */ /* 0x000fe20003f2f028 */
[----:B------:R-:W-:Y:S03]  /*75c0*/  UPLOP3.LUT UP0, UPT, UPT, UPT, UPT, 0x40, 0x4 ;  /* 0x000000000004789c */ /* 0x000fe60003f0e870 */
[----:B------:R-:W-:Y:S06]  /*75d0*/  @UP2 UPLOP3.LUT UP0, UPT, UPT, UPT, UP1, 0x80, 0x8 ;  /* 0x000000000008289c */ /* 0x000fec0003f0f010 */
[----:B------:R-:W-:Y:S01]  /*75e0*/  PLOP3.LUT P0, PT, PT, PT, UP0, 0x80, 0x8 ;  /* 0x000000000008781c */ /* 0x000fe20003f0f008 */
[----:B------:R-:W-:Y:S01]  /*75f0*/  @!UPT UIADD3 URZ, UPT, UPT, URZ, URZ, URZ ;  /* 0x000000fffffff290 */ /* 0x000fe2000fffe0ff */
[----:B------:R-:W-:Y:S11]  /*7600*/  BRA.U !UP1, `(.L_x_98) ;  /* 0x0000000109407547 */ /* 0x000ff6000b800000 */
[----:B------:R-:W-:Y:S01]  /*7610*/  UISETP.NE.U32.AND UP0, UPT, UR60, URZ, UPT ;  /* 0x000000ff3c00728c */ /* 0x000fe2000bf05070 */
[----:B------:R-:W-:Y:S01]  /*7620*/  R2UR UR6, R191 ;  /* 0x00000000bf0672ca */ /* 0x000fe200000e0000 */
[----:B------:R-:W1:Y:S01]  /*7630*/  LDCU.64 UR8, c[0x0][0x358] ;  /* 0x00006b00ff0877ac */ /* 0x000e620008000a00 */
[----:B------:R-:W-:Y:S02]  /*7640*/  HFMA2 R176, -RZ, RZ, 0, 5.9604644775390625e-08 ;  /* 0x00000001ffb07431 */ /* 0x000fe400000001ff */
[----:B------:R-:W-:Y:S01]  /*7650*/  IMAD.MOV.U32 R0, RZ, RZ, 0x1 ;  /* 0x00000001ff007424 */ /* 0x000fe200078e00ff */
[----:B------:R-:W-:Y:S06]  /*7660*/  UISETP.NE.AND.EX UP0, UPT, UR61, URZ, UPT, UP0 ;  /* 0x000000ff3d00728c */ /* 0x000fec000bf05300 */
[----:B------:R-:W-:Y:S05]  /*7670*/  PLOP3.LUT P3, PT, PT, PT, UP0, 0x80, 0x8 ;  /* 0x000000000008781c */ /* 0x000fea0003f6f008 */
[----:B------:R-:W2:Y:S01]  /*7680*/  @UP0 LDCU.64 UR4, c[0x0][0xc88] ;  /* 0x00019100ff0407ac */ /* 0x000ea20008000a00 */
[----:B------:R-:W-:Y:S07]  /*7690*/  @UP0 UIMAD UR6, UR52, UR6, URZ ;  /* 0x00000006340602a4 */ /* 0x000fee000f8e02ff */
[----:B------:R-:W-:Y:S01]  /*76a0*/  @!P3 PRMT R176, R0, 0x7610, R176 ;  /* 0x0000761000b0b816 */ /* 0x000fe200000000b0 */
[----:B--2---:R-:W-:Y:S06]  /*76b0*/  @UP0 UIMAD.WIDE UR4, UR6, 0x4, UR4 ;  /* 0x00000004060408a5 */ /* 0x004fec000f8e0204 */
[----:B------:R-:W-:Y:S02]  /*76c0*/  IMAD.U32 R4, RZ, RZ, UR4 ;  /* 0x00000004ff047e24 */ /* 0x000fe4000f8e00ff */
[----:B------:R-:W-:Y:S03]  /*76d0*/  IMAD.U32 R5, RZ, RZ, UR5 ;  /* 0x00000005ff057e24 */ /* 0x000fe6000f8e00ff */
[----:B------:R-:W2:Y:S02]  /*76e0*/  @!UP0 LDCU UR4, c[0x0][0xc80] ;  /* 0x00019000ff0487ac */ /* 0x000ea40008000800 */
[----:B-1---5:R1:W5:Y:S02]  /*76f0*/  @P3 LDG.E R133, desc[UR8][R4.64] ;  /* 0x0000000804853981 */ /* 0x022364000c1e1900 */
[----:B-12---:R-:W-:Y:S02]  /*7700*/  @!P3 MOV R133, UR4 ;  /* 0x000000040085bc02 */ /* 0x006fe40008000f00 */
.L_x_98:
[----:B------:R-:W-:Y:S05]  /*7710*/  @!P4 BRA `(.L_x_99) ;  /* 0x000000000024c947 */ /* 0x000fea0003800000 */
[----:B------:R-:W-:Y:S01]  /*7720*/  ISETP.NE.U32.AND P3, PT, R172, RZ, PT ;  /* 0x000000ffac00720c */ /* 0x000fe20003f65070 */
[----:B------:R-:W1:Y:S03]  /*7730*/  LDCU.64 UR4, c[0x0][0x358] ;  /* 0x00006b00ff0477ac */ /* 0x000e660008000a00 */
[----:B------:R-:W-:Y:S11]  /*7740*/  ISETP.NE.AND.EX P3, PT, R173, RZ, PT, P3 ;  /* 0x000000ffad00720c */ /* 0x000ff60003f65330 */
[----:B------:R-:W-:Y:S02]  /*7750*/  @!UPT UIADD3 URZ, UPT, UPT, URZ, URZ, URZ ;  /* 0x000000fffffff290 */ /* 0x000fe4000fffe0ff */
[----:B------:R-:W2:Y:S01]  /*7760*/  @P3 LDC.64 R4, c[0x0][0xca8] ;  /* 0x00032a00ff043b82 */ /* 0x000ea20000000a00 */
[----:B------:R-:W-:Y:S04]  /*7770*/  @P3 IMAD R0, R174, UR52, RZ ;  /* 0x00000034ae003c24 */ /* 0x000fe8000f8e02ff */
[----:B--2---:R-:W-:Y:S05]  /*7780*/  @P3 IMAD.WIDE R4, R0, 0x4, R4 ;  /* 0x0000000400043825 */ /* 0x004fea00078e0204 */
[----:B-1---5:R1:W5:Y:S02]  /*7790*/  @P3 LDG.E R130, desc[UR4][R4.64] ;  /* 0x0000000404823981 */ /* 0x022364000c1e1900 */
[----:B-1----:R-:W2:Y:S02]  /*77a0*/  @!P3 LDC R130, c[0x0][0xca0] ;  /* 0x00032800ff82bb82 */ /* 0x002ea40000000800 */
.L_x_99:
[----:B-----5:R-:W-:Y:S01]  /*77b0*/  FSETP.NEU.AND P3, PT, R133, RZ, PT ;  /* 0x000000ff8500720b */ /* 0x020fe20003f6d000 */
[----:B------:R-:W-:Y:S01]  /*77c0*/  IMAD.U32 R3, RZ, RZ, UR43 ;  /* 0x0000002bff037e24 */ /* 0x000fe2000f8e00ff */
[----:B------:R-:W-:Y:S01]  /*77d0*/  SEL R5, RZ, 0xffffffff, P2 ;  /* 0xffffffffff057807 */ /* 0x000fe20001000000 */
[----:B------:R-:W-:Y:S01]  /*77e0*/  IMAD.SHL.U32 R197, R185, 0x10, RZ ;  /* 0x00000010b9c57824 */ /* 0x000fe200078e00ff */
[----:B------:R-:W-:Y:S01]  /*77f0*/  @P1 LOP3.LUT P2, RZ, R176, 0xff, RZ, 0xc0, !PT ;  /* 0x000000ffb0ff1812 */ /* 0x000fe2000784c0ff */
[----:B------:R-:W-:Y:S01]  /*7800*/  IMAD R131, R3, 0xc0, R2 ;  /* 0x000000c003837824 */ /* 0x000fe200078e0202 */
[----:B------:R-:W-:Y:S01]  /*7810*/  @P1 SEL R0, RZ, 0xffffffff, P3 ;  /* 0xffffffffff001807 */ /* 0x000fe20001800000 */
[----:B------:R-:W-:Y:S01]  /*7820*/  IMAD.SHL.U32 R139, R184, 0x10, RZ ;  /* 0x00000010b88b7824 */ /* 0x000fe200078e00ff */
[----:B------:R-:W-:Y:S01]  /*7830*/  LOP3.LUT P4, R182, R176, 0xff, RZ, 0xc0, !PT ;  /* 0x000000ffb0b67812 */ /* 0x000fe2000788c0ff */
[----:B------:R-:W-:Y:S01]  /*7840*/  IMAD.IADD R198, R188, 0x1, R197 ;  /* 0x00000001bcc67824 */ /* 0x000fe200078e02c5 */
[C---:B------:R-:W-:Y:S01]  /*7850*/  @P0 SEL R0, R5.reuse, R0, !P2 ;  /* 0x0000000005000207 */ /* 0x040fe20005000000 */
[----:B------:R-:W-:Y:S01]  /*7860*/  BSSY B1, `(.L_x_100) ;  /* 0x000004d000017945 */ /* 0x000fe20003800000 */
[----:B------:R-:W-:Y:S01]  /*7870*/  PLOP3.LUT P2, PT, PT, PT, UP1, 0x80, 0x8 ;  /* 0x000000000008781c */ /* 0x000fe20003f4f018 */
[----:B------:R-:W-:Y:S01]  /*7880*/  IMAD.MOV.U32 R138, RZ, RZ, 0x1 ;  /* 0x00000001ff8a7424 */ /* 0x000fe200078e00ff */
[----:B------:R-:W-:Y:S01]  /*7890*/  @P1 LOP3.LUT R0, R0, 0x1, RZ, 0xc0, !PT ;  /* 0x0000000100001812 */ /* 0x000fe200078ec0ff */
[----:B------:R-:W-:Y:S01]  /*78a0*/  IMAD.MOV.U32 R137, RZ, RZ, RZ ;  /* 0x000000ffff897224 */ /* 0x000fe200078e00ff */
[----:B------:R-:W-:Y:S02]  /*78b0*/  CS2R R146, SRZ ;  /* 0x0000000000927805 */ /* 0x000fe4000001ff00 */
[----:B------:R-:W-:Y:S02]  /*78c0*/  CS2R R144, SRZ ;  /* 0x0000000000907805 */ /* 0x000fe4000001ff00 */
[----:B------:R-:W-:Y:S01]  /*78d0*/  ISETP.NE.U32.OR P5, PT, R0, 0x1, !P1 ;  /* 0x000000010000780c */ /* 0x000fe20004fa5470 */
[----:B------:R-:W-:Y:S01]  /*78e0*/  IMAD.U32 R0, RZ, RZ, UR43 ;  /* 0x0000002bff007e24 */ /* 0x000fe2000f8e00ff */
[----:B------:R-:W-:Y:S02]  /*78f0*/  CS2R R142, SRZ ;  /* 0x00000000008e7805 */ /* 0x000fe4000001ff00 */
[----:B------:R-:W-:Y:S02]  /*7900*/  CS2R R140, SRZ ;  /* 0x00000000008c7805 */ /* 0x000fe4000001ff00 */
[----:B------:R-:W-:Y:S02]  /*7910*/  P2R R194, PR, RZ, 0x20 ;  /* 0x00000020ffc27803 */ /* 0x000fe40000000000 */
[----:B------:R-:W-:Y:S02]  /*7920*/  CS2R R150, SRZ ;  /* 0x0000000000967805 */ /* 0x000fe4000001ff00 */
[----:B------:R-:W-:Y:S02]  /*7930*/  SHF.L.U32 R4, R0, 0x1f, RZ ;  /* 0x0000001f00047819 */ /* 0x000fe400000006ff */
[----:B------:R-:W-:Y:S02]  /*7940*/  CS2R R148, SRZ ;  /* 0x0000000000947805 */ /* 0x000fe4000001ff00 */
[----:B------:R-:W-:Y:S02]  /*7950*/  SEL R0, RZ, 0xffffffff, P3 ;  /* 0xffffffffff007807 */ /* 0x000fe40001800000 */
[----:B------:R-:W-:Y:S02]  /*7960*/  CS2R R154, SRZ ;  /* 0x00000000009a7805 */ /* 0x000fe4000001ff00 */
[----:B------:R-:W-:Y:S02]  /*7970*/  CS2R R152, SRZ ;  /* 0x0000000000987805 */ /* 0x000fe4000001ff00 */
[----:B------:R-:W-:Y:S02]  /*7980*/  CS2R R158, SRZ ;  /* 0x00000000009e7805 */ /* 0x000fe4000001ff00 */
[----:B------:R-:W-:Y:S02]  /*7990*/  @P2 SEL R0, R5, R0, !P4 ;  /* 0x0000000005002207 */ /* 0x000fe40006000000 */
[----:B------:R-:W-:Y:S02]  /*79a0*/  CS2R R156, SRZ ;  /* 0x00000000009c7805 */ /* 0x000fe4000001ff00 */
[----:B------:R-:W-:Y:S02]  /*79b0*/  @P5 SHF.L.U32 R6, RZ, 0x1f, RZ ;  /* 0x0000001fff065819 */ /* 0x000fe400000006ff */
[----:B------:R-:W-:Y:S02]  /*79c0*/  CS2R R162, SRZ ;  /* 0x0000000000a27805 */ /* 0x000fe4000001ff00 */
[----:B------:R-:W-:Y:S02]  /*79d0*/  ISETP.NE.AND P2, PT, RZ, UR43, PT ;  /* 0x0000002bff007c0c */ /* 0x000fe4000bf45270 */
[----:B------:R-:W-:Y:S01]  /*79e0*/  CS2R R160, SRZ ;  /* 0x0000000000a07805 */ /* 0x000fe2000001ff00 */
[----:B------:R-:W1:Y:S01]  /*79f0*/  @P5 SYNCS.PHASECHK.TRANS64.TRYWAIT P1, [UR44+0x10], R6 ;  /* 0x00001006ff0055a7 */ /* 0x000e62000802112c */
[----:B------:R-:W-:Y:S02]  /*7a00*/  LOP3.LUT R0, R0, 0x1, RZ, 0xc0, !PT ;  /* 0x0000000100007812 */ /* 0x000fe400078ec0ff */
[----:B------:R-:W-:Y:S02]  /*7a10*/  CS2R R166, SRZ ;  /* 0x0000000000a67805 */ /* 0x000fe4000001ff00 */
[----:B------:R-:W-:Y:S02]  /*7a20*/  SEL R212, RZ, 0x60, P2 ;  /* 0x00000060ffd47807 */ /* 0x000fe40001000000 */
[----:B------:R-:W-:Y:S02]  /*7a30*/  CS2R R164, SRZ ;  /* 0x0000000000a47805 */ /* 0x000fe4000001ff00 */
[----:B------:R-:W-:Y:S02]  /*7a40*/  ISETP.NE.U32.AND P3, PT, R0, 0x1, PT ;  /* 0x000000010000780c */ /* 0x000fe40003f65070 */
[----:B------:R-:W-:Y:S02]  /*7a50*/  CS2R R170, SRZ ;  /* 0x0000000000aa7805 */ /* 0x000fe4000001ff00 */
[----:B------:R-:W-:Y:S01]  /*7a60*/  CS2R R168, SRZ ;  /* 0x0000000000a87805 */ /* 0x000fe2000001ff00 */
[----:B------:R-:W-:Y:S01]  /*7a70*/  IMAD.IADD R213, R131, 0x1, R212 ;  /* 0x0000000183d57824 */ /* 0x000fe200078e02d4 */
[----:B------:R-:W-:Y:S01]  /*7a80*/  P2R R199, PR, RZ, 0x8 ;  /* 0x00000008ffc77803 */ /* 0x000fe20000000000 */
[----:B------:R-:W-:Y:S02]  /*7a90*/  IMAD.IADD R196, R188, 0x1, R139 ;  /* 0x00000001bcc47824 */ /* 0x000fe400078e028b */
[----:B------:R-:W-:Y:S01]  /*7aa0*/  VIADD R212, R212, UR47 ;  /* 0x0000002fd4d47c36 */ /* 0x000fe20008000000 */
[----:B------:R-:W-:Y:S01]  /*7ab0*/  SHF.R.U32.HI R0, RZ, 0x15, R213 ;  /* 0x00000015ff007819 */ /* 0x000fe200000116d5 */
[----:B------:R-:W-:Y:S01]  /*7ac0*/  IMAD.IADD R195, R187, 0x1, R198 ;  /* 0x00000001bbc37824 */ /* 0x000fe200078e02c6 */
[----:B------:R3:W4:Y:S02]  /*7ad0*/  SYNCS.PHASECHK.TRANS64.TRYWAIT P0, [UR44+0x80], R4 ;  /* 0x00008004ff0075a7 */ /* 0x000724000800112c */
[----:B------:R-:W-:Y:S02]  /*7ae0*/  LOP3.LUT R200, R0, 0x3, RZ, 0xc0, !PT ;  /* 0x0000000300c87812 */ /* 0x000fe400078ec0ff */
[----:B-1----:R-:W-:Y:S01]  /*7af0*/  @P5 SEL R138, RZ, 0x1, !P1 ;  /* 0x00000001ff8a5807 */ /* 0x002fe20004800000 */
[----:B---3--:R-:W-:Y:S06]  /*7b00*/  @!P5 BRA `(.L_x_101) ;  /* 0x000000000088d947 */ /* 0x008fec0003800000 */
[----:B------:R-:W-:Y:S01]  /*7b10*/  IMAD.MOV.U32 R147, RZ, RZ, RZ ;  /* 0x000000ffff937224 */ /* 0x000fe200078e00ff */
[----:B------:R-:W-:Y:S01]  /*7b20*/  ISETP.NE.AND P1, PT, R138, RZ, PT ;  /* 0x000000ff8a00720c */ /* 0x000fe20003f25270 */
[----:B------:R-:W-:Y:S01]  /*7b30*/  BSSY B0, `(.L_x_102) ;  /* 0x0000014000007945 */ /* 0x000fe20003800000 */
[----:B------:R-:W-:Y:S02]  /*7b40*/  CS2R R170, SRZ ;  /* 0x0000000000aa7805 */ /* 0x000fe4000001ff00 */
        /* <DEDUP_REMOVED lines=13> */
[----:B------:R-:W-:Y:S01]  /*7c20*/  CS2R R144, SRZ ;  /* 0x0000000000907805 */ /* 0x000fe2000001ff00 */
[----:B------:R-:W-:Y:S06]  /*7c30*/  @P1 BRA `(.L_x_103) ;  /* 0x00000000000c1947 */ /* 0x000fec0003800000 */
[----:B------:R-:W-:Y:S04]  /*7c40*/  SHF.L.U32 R6, RZ, 0x1f, RZ ;  /* 0x0000001fff067819 */ /* 0x000fe800000006ff */
[----:B------:R-:W1:Y:S02]  /*7c50*/  SYNCS.PHASECHK.TRANS64.TRYWAIT P1, [UR44+0x10], R6 ;  /* 0x00001006ff0075a7 */ /* 0x000e64000802112c */
[----:B-1----:R-:W-:Y:S05]  /*7c60*/  @!P1 BRA `(.L_x_104) ;  /* 0x000000bc00d49947 */ /* 0x002fea0003800000 */
.L_x_103:
[----:B------:R-:W-:Y:S05]  /*7c70*/  BSYNC B0 ;  /* 0x0000000000007941 */ /* 0x000fea0003800000 */
.L_x_102:
[----:B------:R-:W-:Y:S01]  /*7c80*/  ISETP.NE.AND P1, PT, R199, RZ, PT ;  /* 0x000000ffc700720c */ /* 0x000fe20003f25270 */
[----:B------:R-:W-:Y:S11]  /*7c90*/  HFMA2 R137, -RZ, RZ, 0, 5.9604644775390625e-08 ;  /* 0x00000001ff897431 */ /* 0x000ff600000001ff */
[----:B------:R-:W-:Y:S01]  /*7ca0*/  @!UPT UIADD3 URZ, UPT, UPT, URZ, URZ, URZ ;  /* 0x000000fffffff290 */ /* 0x000fe2000fffe0ff */
[----:B------:R3:W1:Y:S04]  /*7cb0*/  @P1 LDS.128 R168, [R188] ;  /* 0x00000000bca81984 */ /* 0x0006680000000c00 */
[----:B------:R3:W1:Y:S04]  /*7cc0*/  @P1 LDS.128 R164, [R198+0x10] ;  /* 0x00001000c6a41984 */ /* 0x0006680000000c00 */
[----:B------:R3:W1:Y:S04]  /*7cd0*/  @P1 LDS.128 R160, [R196+0x20] ;  /* 0x00002000c4a01984 */ /* 0x0006680000000c00 */
[----:B------:R3:W1:Y:S04]  /*7ce0*/  @P1 LDS.128 R156, [R195+0x10] ;  /* 0x00001000c39c1984 */ /* 0x0006680000000c00 */
[----:B------:R3:W1:Y:S04]  /*7cf0*/  @P1 LDS.128 R152, [R188+0x1000] ;  /* 0x00100000bc981984 */ /* 0x0006680000000c00 */
[----:B------:R3:W1:Y:S04]  /*7d00*/  @P1 LDS.128 R148, [R198+0x1010] ;  /* 0x00101000c6941984 */ /* 0x0006680000000c00 */
[----:B------:R3:W1:Y:S04]  /*7d10*/  @P1 LDS.128 R140, [R196+0x1020] ;  /* 0x00102000c48c1984 */ /* 0x0006680000000c00 */
[----:B------:R3:W1:Y:S02]  /*7d20*/  @P1 LDS.128 R144, [R195+0x1010] ;  /* 0x00101000c3901984 */ /* 0x0006640000000c00 */
.L_x_101:
[----:B------:R-:W-:Y:S05]  /*7d30*/  BSYNC B1 ;  /* 0x0000000000017941 */ /* 0x000fea0003800000 */
.L_x_100:
[----:B------:R-:W-:Y:S02]  /*7d40*/  ISETP.NE.AND P1, PT, R189, R200, PT ;  /* 0x000000c8bd00720c */ /* 0x000fe40003f25270 */
[----:B------:R-:W-:Y:S01]  /*7d50*/  MOV R55, RZ ;  /* 0x000000ff00377202 */ /* 0x000fe20000000f00 */
[----:B----4-:R-:W-:Y:S10]  /*7d60*/  @P0 BRA `(.L_x_105) ;  /* 0x0000000000080947 */ /* 0x010ff40003800000 */
[----:B------:R-:W4:Y:S02]  /*7d70*/  SYNCS.PHASECHK.TRANS64.TRYWAIT P0, [UR44+0x80], R4 ;  /* 0x00008004ff0075a7 */ /* 0x000f24000800112c */
[----:B----4-:R-:W-:Y:S05]  /*7d80*/  @!P0 BRA `(.L_x_106) ;  /* 0x000000bc00a48947 */ /* 0x010fea0003800000 */
.L_x_105:
[----:B------:R-:W-:Y:S01]  /*7d90*/  IMAD.MOV.U32 R54, RZ, RZ, RZ ;  /* 0x000000ffff367224 */ /* 0x000fe200078e00ff */
        /* <DEDUP_REMOVED lines=32> */
[----:B------:R-:W-:Y:S11]  /*7fa0*/  LOP3.LUT P0, RZ, R0, 0x3, R177, 0x48, !PT ;  /* 0x0000000300ff7812 */ /* 0x000ff600078048b1 */
[----:B------:R-:W-:Y:S02]  /*7fb0*/  @!UPT UIADD3 URZ, UPT, UPT, URZ, URZ, URZ ;  /* 0x000000fffffff290 */ /* 0x000fe4000fffe0ff */
[----:B------:R-:W-:Y:S05]  /*7fc0*/  @!P0 BRA `(.L_x_108) ;  /* 0x0000000000408947 */ /* 0x000fea0003800000 */
[----:B------:R-:W4:Y:S01]  /*7fd0*/  LDCU.64 UR8, c[0x4][0x70] ;  /* 0x01000e00ff0877ac */ /* 0x000f220008000a00 */
[----:B------:R-:W-:Y:S01]  /*7fe0*/  MOV R15, 0x0 ;  /* 0x00000000000f7802 */ /* 0x000fe20000000f00 */
[----:B------:R-:W-:Y:S02]  /*7ff0*/  HFMA2 R12, -RZ, RZ, 0, 5.9604644775390625e-08 ;  /* 0x00000001ff0c7431 */ /* 0x000fe400000001ff */
[----:B------:R-:W-:Y:S02]  /*8000*/  IMAD.MOV.U32 R8, RZ, RZ, 0x192 ;  /* 0x00000192ff087424 */ /* 0x000fe400078e00ff */
[----:B------:R-:W-:Y:S01]  /*8010*/  IMAD.MOV.U32 R13, RZ, RZ, RZ ;  /* 0x000000ffff0d7224 */ /* 0x000fe200078e00ff */
[----:B------:R-:W5:Y:S01]  /*8020*/  LDCU.64 UR6, c[0x4][0x78] ;  /* 0x01000f00ff0677ac */ /* 0x000f620008000a00 */
[----:B------:R-:W2:Y:S01]  /*8030*/  LDC.64 R14, c[0x4][R15] ;  /* 0x010000000f0e7b82 */ /* 0x000ea20000000a00 */
[----:B------:R-:W3:Y:S01]  /*8040*/  LDCU.64 UR4, c[0x4][0x10] ;  /* 0x01000200ff0477ac */ /* 0x000ee20008000a00 */
[----:B----4-:R-:W-:Y:S01]  /*8050*/  MOV R5, UR9 ;  /* 0x0000000900057c02 */ /* 0x010fe20008000f00 */
[----:B-1----:R-:W-:Y:S01]  /*8060*/  IMAD.U32 R4, RZ, RZ, UR8 ;  /* 0x00000008ff047e24 */ /* 0x002fe2000f8e00ff */
[----:B-----5:R-:W-:Y:S01]  /*8070*/  MOV R7, UR7 ;  /* 0x0000000700077c02 */ /* 0x020fe20008000f00 */
[----:B------:R-:W-:Y:S01]  /*8080*/  IMAD.U32 R6, RZ, RZ, UR6 ;  /* 0x00000006ff067e24 */ /* 0x000fe2000f8e00ff */
[----:B---3--:R-:W-:Y:S01]  /*8090*/  MOV R11, UR5 ;  /* 0x00000005000b7c02 */ /* 0x008fe20008000f00 */
[----:B------:R-:W-:Y:S02]  /*80a0*/  IMAD.U32 R10, RZ, RZ, UR4 ;  /* 0x00000004ff0a7e24 */ /* 0x000fe4000f8e00ff */
[----:B------:R-:W-:Y:S07]  /*80b0*/  LEPC R20, `(.L_x_108) ;  /* 0x000000001014794e */ /* 0x000fee0000000000 */
[----:B--2---:R-:W-:Y:S05]  /*80c0*/  CALL.ABS.NOINC R14 ;  /* 0x000000000e007343 */ /* 0x004fea0003c00000 */
.L_x_108:
[----:B------:R-:W-:Y:S05]  /*80d0*/  WARPSYNC.ALL ;  /* 0x0000000000007948 */ /* 0x000fea0003800000 */
[C---:B------:R-:W-:Y:S01]  /*80e0*/  R2UR UR4, R213.reuse ;  /* 0x00000000d50472ca */ /* 0x040fe200000e0000 */
[----:B------:R-:W-:Y:S05]  /*80f0*/  VIADD R0, R213, 0x80 ;  /* 0x00000080d5007836 */ /* 0x000fea0000000000 */
[----:B------:R-:W-:Y:S04]  /*8100*/  SHF.R.U32.HI R0, RZ, 0x15, R0 ;  /* 0x00000015ff007819 */ /* 0x000fe80000011600 */
[----:B------:R-:W-:Y:S03]  /*8110*/  LOP3.LUT P0, RZ, R0, 0x3, R177, 0x48, !PT ;  /* 0x0000000300ff7812 */ /* 0x000fe600078048b1 */
[----:B------:R-:W4:Y:S10]  /*8120*/  LDTM.x32 R24, tmem[UR4] ;  /* 0x00000004001879ee */ /* 0x000f3400082c0000 */
[----:B----4-:R-:W-:Y:S05]  /*8130*/  @!P0 BRA `(.L_x_109) ;  /* 0x0000000000408947 */ /* 0x010fea0003800000 */
        /* <DEDUP_REMOVED lines=16> */
.L_x_109:
[----:B------:R-:W-:Y:S05]  /*8240*/  WARPSYNC.ALL ;  /* 0x0000000000007948 */ /* 0x000fea0003800000 */
[----:B------:R-:W-:Y:S11]  /*8250*/  R2UR UR4, R213 ;  /* 0x00000000d50472ca */ /* 0x000ff600000e0000 */
[----:B------:R-:W-:Y:S02]  /*8260*/  @!UPT UIADD3 URZ, UPT, UPT, URZ, URZ, URZ ;  /* 0x000000fffffff290 */ /* 0x000fe4000fffe0ff */
[----:B------:R-:W4:Y:S02]  /*8270*/  LDTM.x32 R56, tmem[UR4+0x80] ;  /* 0x00008004003879ee */ /* 0x000f2400082c0000 */
[----:B----4-:R-:W-:Y:S01]  /*8280*/  NOP ;  /* 0x0000000000007918 */ /* 0x010fe20000000000 */
.L_x_107:
[----:B-1----:R-:W-:Y:S01]  /*8290*/  SHF.L.U32 R132, R168, 0x10, RZ ;  /* 0x00000010a8847819 */ /* 0x002fe200000006ff */
[----:B--2---:R-:W-:Y:S01]  /*82a0*/  FMUL R0, R130, R24 ;  /* 0x0000001882007220 */ /* 0x004fe20000400000 */
[----:B------:R-:W-:Y:S01]  /*82b0*/  LOP3.LUT R134, R168, 0xffff0000, RZ, 0xc0, !PT ;  /* 0xffff0000a8867812 */ /* 0x000fe200078ec0ff */
[C---:B------:R-:W-:Y:S01]  /*82c0*/  FMUL R3, R130.reuse, R25 ;  /* 0x0000001982037220 */ /* 0x040fe20000400000 */
[----:B------:R-:W-:Y:S01]  /*82d0*/  SHF.L.U32 R135, R169, 0x10, RZ ;  /* 0x00000010a9877819 */ /* 0x000fe200000006ff */
[----:B------:R-:W-:Y:S01]  /*82e0*/  FMUL R4, R130, R26 ;  /* 0x0000001a82047220 */ /* 0x000fe20000400000 */
[----:B------:R-:W-:Y:S01]  /*82f0*/  LOP3.LUT R136, R165, 0xffff0000, RZ, 0xc0, !PT ;  /* 0xffff0000a5887812 */ /* 0x000fe200078ec0ff */
[----:B------:R-:W-:Y:S01]  /*8300*/  FFMA R0, R133, R132, R0 ;  /* 0x0000008485007223 */ /* 0x000fe20000000000 */
[----:B------:R-:W-:Y:S01]  /*8310*/  LOP3.LUT R132, R169, 0xffff0000, RZ, 0xc0, !PT ;  /* 0xffff0000a9847812 */ /* 0x000fe200078ec0ff */
[C---:B------:R-:W-:Y:S01]  /*8320*/  FFMA R3, R133.reuse, R134, R3 ;  /* 0x0000008685037223 */ /* 0x040fe20000000003 */
[C---:B------:R-:W-:Y:S01]  /*8330*/  LOP3.LUT R134, R170.reuse, 0xffff0000, RZ, 0xc0, !PT ;  /* 0xffff0000aa867812 */ /* 0x040fe200078ec0ff */
[----:B------:R-:W-:Y:S01]  /*8340*/  FFMA R4, R133, R135, R4 ;  /* 0x0000008785047223 */ /* 0x000fe20000000004 */
[----:B------:R-:W-:Y:S01]  /*8350*/  SHF.L.U32 R135, R170, 0x10, RZ ;  /* 0x00000010aa877819 */ /* 0x000fe200000006ff */
[C---:B------:R-:W-:Y:S01]  /*8360*/  FMUL R5, R130.reuse, R27 ;  /* 0x0000001b82057220 */ /* 0x040fe20000400000 */
[----:B------:R-:W-:Y:S01]  /*8370*/  ISETP.NE.AND P0, PT, R189, R200, PT ;  /* 0x000000c8bd00720c */ /* 0x000fe20003f05270 */
[C---:B------:R-:W-:Y:S01]  /*8380*/  FMUL R6, R130.reuse, R28 ;  /* 0x0000001c82067220 */ /* 0x040fe20000400000 */
[----:B------:R-:W-:Y:S01]  /*8390*/  F2FP.BF16.F32.PACK_AB R200, R3, R0 ;  /* 0x0000000003c8723e */ /* 0x000fe200000010ff */
[C---:B------:R-:W-:Y:S01]  /*83a0*/  FMUL R7, R130.reuse, R29 ;  /* 0x0000001d82077220 */ /* 0x040fe20000400000 */
[----:B------:R-:W-:Y:S01]  /*83b0*/  ISETP.NE.AND P1, PT, R189, RZ, PT ;  /* 0x000000ffbd00720c */ /* 0x000fe20003f25270 */
[----:B------:R-:W-:Y:S01]  /*83c0*/  FFMA R5, R133, R132, R5 ;  /* 0x0000008485057223 */ /* 0x000fe20000000005 */
[----:B------:R-:W-:Y:S01]  /*83d0*/  SHF.L.U32 R132, R171, 0x10, RZ ;  /* 0x00000010ab847819 */ /* 0x000fe200000006ff */
[----:B------:R-:W-:Y:S01]  /*83e0*/  FFMA R6, R133, R135, R6 ;  /* 0x0000008785067223 */ /* 0x000fe20000000006 */
[----:B------:R-:W-:Y:S01]  /*83f0*/  SHF.L.U32 R135, R165, 0x10, RZ ;  /* 0x00000010a5877819 */ /* 0x000fe200000006ff */
[----:B------:R-:W-:Y:S01]  /*8400*/  FFMA R7, R133, R134, R7 ;  /* 0x0000008685077223 */ /* 0x000fe20000000007 */
[----:B------:R-:W-:Y:S01]  /*8410*/  LOP3.LUT R134, R171, 0xffff0000, RZ, 0xc0, !PT ;  /* 0xffff0000ab867812 */ /* 0x000fe200078ec0ff */
[C---:B------:R-:W-:Y:S01]  /*8420*/  FMUL R8, R130.reuse, R30 ;  /* 0x0000001e82087220 */ /* 0x040fe20000400000 */
[----:B------:R-:W-:Y:S01]  /*8430*/  F2FP.BF16.F32.PACK_AB R201, R5, R4 ;  /* 0x0000000405c9723e */ /* 0x000fe200000010ff */
[----:B------:R-:W-:Y:S01]  /*8440*/  FMUL R9, R130, R31 ;  /* 0x0000001f82097220 */ /* 0x000fe20000400000 */
[----:B------:R-:W-:Y:S01]  /*8450*/  F2FP.BF16.F32.PACK_AB R202, R7, R6 ;  /* 0x0000000607ca723e */ /* 0x000fe200000010ff */
[C---:B------:R-:W-:Y:S01]  /*8460*/  FFMA R8, R133.reuse, R132, R8 ;  /* 0x0000008485087223 */ /* 0x040fe20000000008 */
[C---:B------:R-:W-:Y:S01]  /*8470*/  SHF.L.U32 R132, R164.reuse, 0x10, RZ ;  /* 0x00000010a4847819 */ /* 0x040fe200000006ff */
[----:B------:R-:W-:Y:S01]  /*8480*/  FFMA R9, R133, R134, R9 ;  /* 0x0000008685097223 */ /* 0x000fe20000000009 */
[----:B------:R-:W-:Y:S01]  /*8490*/  LOP3.LUT R134, R164, 0xffff0000, RZ, 0xc0, !PT ;  /* 0xffff0000a4867812 */ /* 0x000fe200078ec0ff */
[C---:B------:R-:W-:Y:S01]  /*84a0*/  FMUL R10, R130.reuse, R32 ;  /* 0x00000020820a7220 */ /* 0x040fe20000400000 */
[C---:B------:R-:W-:Y:S01]  /*84b0*/  FMUL R11, R130.reuse, R33 ;  /* 0x00000021820b7220 */ /* 0x040fe20000400000 */
        /* <DEDUP_REMOVED lines=10> */
[----:B------:R-:W-:Y:S01]  /*8560*/  FFMA R12, R133, R135, R12 ;  /* 0x00000087850c7223 */ /* 0x000fe2000000000c */
[----:B------:R-:W-:Y:S01]  /*8570*/  SHF.L.U32 R135, R167, 0x10, RZ ;  /* 0x00000010a7877819 */ /* 0x000fe200000006ff */
[----:B------:R-:W-:Y:S01]  /*8580*/  FFMA R13, R133, R136, R13 ;  /* 0x00000088850d7223 */ /* 0x000fe2000000000d */
[----:B------:R-:W-:Y:S01]  /*8590*/  LOP3.LUT R136, R167, 0xffff0000, RZ, 0xc0, !PT ;  /* 0xffff0000a7887812 */ /* 0x000fe200078ec0ff */
[----:B------:R-:W-:Y:S01]  /*85a0*/  FFMA R14, R133, R132, R14 ;  /* 0x00000084850e7223 */ /* 0x000fe2000000000e */
[----:B------:R-:W-:Y:S01]  /*85b0*/  SHF.L.U32 R132, R160, 0x10, RZ ;  /* 0x00000010a0847819 */ /* 0x000fe200000006ff */
[----:B------:R-:W-:Y:S01]  /*85c0*/  FMUL R16, R130, R38 ;  /* 0x0000002682107220 */ /* 0x000fe20000400000 */
[----:B------:R-:W-:Y:S01]  /*85d0*/  F2FP.BF16.F32.PACK_AB R205, R13, R12 ;  /* 0x0000000c0dcd723e */ /* 0x000fe200000010ff */
[----:B------:R-:W-:Y:S01]  /*85e0*/  FFMA R15, R133, R134, R15 ;  /* 0x00000086850f7223 */ /* 0x000fe2000000000f */
[----:B------:R-:W-:Y:S01]  /*85f0*/  LOP3.LUT R134, R160, 0xffff0000, RZ, 0xc0, !PT ;  /* 0xffff0000a0867812 */ /* 0x000fe200078ec0ff */
[C---:B------:R-:W-:Y:S01]  /*8600*/  FMUL R17, R130.reuse, R39 ;  /* 0x0000002782117220 */ /* 0x040fe20000400000 */
[C---:B------:R-:W-:Y:S01]  /*8610*/  FMUL R18, R130.reuse, R40 ;  /* 0x0000002882127220 */ /* 0x040fe20000400000 */
[----:B------:R-:W-:Y:S01]  /*8620*/  FMUL R19, R130, R41 ;  /* 0x0000002982137220 */ /* 0x000fe20000400000 */
[----:B------:R-:W-:Y:S01]  /*8630*/  F2FP.BF16.F32.PACK_AB R206, R15, R14 ;  /* 0x0000000e0fce723e */ /* 0x000fe200000010ff */
[C---:B------:R-:W-:Y:S01]  /*8640*/  FFMA R16, R133.reuse, R135, R16 ;  /* 0x0000008785107223 */ /* 0x040fe20000000010 */
[----:B------:R-:W-:Y:S01]  /*8650*/  SHF.L.U32 R135, R162, 0x10, RZ ;  /* 0x00000010a2877819 */ /* 0x000fe200000006ff */
[----:B------:R-:W-:Y:S01]  /*8660*/  FFMA R17, R133, R136, R17 ;  /* 0x0000008885117223 */ /* 0x000fe20000000011 */
[----:B------:R-:W-:Y:S01]  /*8670*/  LOP3.LUT R136, R159, 0xffff0000, RZ, 0xc0, !PT ;  /* 0xffff00009f887812 */ /* 0x000fe200078ec0ff */
[----:B------:R-:W-:Y:S01]  /*8680*/  FFMA R18, R133, R132, R18 ;  /* 0x0000008485127223 */ /* 0x000fe20000000012 */
[----:B------:R-:W-:Y:S01]  /*8690*/  SHF.L.U32 R132, R161, 0x10, RZ ;  /* 0x00000010a1847819 */ /* 0x000fe200000006ff */
[----:B------:R-:W-:Y:S01]  /*86a0*/  FFMA R19, R133, R134, R19 ;  /* 0x0000008685137223 */ /* 0x000fe20000000013 */
[----:B------:R-:W-:Y:S01]  /*86b0*/  LOP3.LUT R134, R161, 0xffff0000, RZ, 0xc0, !PT ;  /* 0xffff0000a1867812 */ /* 0x000fe200078ec0ff */
[C---:B------:R-:W-:Y:S01]  /*86c0*/  FMUL R20, R130.reuse, R42 ;  /* 0x0000002a82147220 */ /* 0x040fe20000400000 */
[----:B------:R-:W-:Y:S01]  /*86d0*/  F2FP.BF16.F32.PACK_AB R207, R17, R16 ;  /* 0x0000001011cf723e */ /* 0x000fe200000010ff */
[C---:B------:R-:W-:Y:S01]  /*86e0*/  FMUL R21, R130.reuse, R43 ;  /* 0x0000002b82157220 */ /* 0x040fe20000400000 */
[----:B------:R-:W-:Y:S01]  /*86f0*/  FMUL R22, R130, R44 ;  /* 0x0000002c82167220 */ /* 0x000fe20000400000 */
[C---:B------:R-:W-:Y:S01]  /*8700*/  FFMA R20, R133.reuse, R132, R20 ;  /* 0x0000008485147223 */ /* 0x040fe20000000014 */
[----:B------:R-:W-:Y:S01]  /*8710*/  LOP3.LUT R132, R162, 0xffff0000, RZ, 0xc0, !PT ;  /* 0xffff0000a2847812 */ /* 0x000fe200078ec0ff */
[----:B------:R-:W-:Y:S01]  /*8720*/  FFMA R21, R133, R134, R21 ;  /* 0x0000008685157223 */ /* 0x000fe20000000015 */
[----:B------:R-:W-:Y:S01]  /*8730*/  LOP3.LUT R134, R163, 0xffff0000, RZ, 0xc0, !PT ;  /* 0xffff0000a3867812 */ /* 0x000fe200078ec0ff */
[----:B------:R-:W-:Y:S01]  /*8740*/  FFMA R22, R133, R135, R22 ;  /* 0x0000008785167223 */ /* 0x000fe20000000016 */
[----:B------:R-:W-:Y:S01]  /*8750*/  SHF.L.U32 R135, R163, 0x10, RZ ;  /* 0x00000010a3877819 */ /* 0x000fe200000006ff */
[C---:B------:R-:W-:Y:S01]  /*8760*/  FMUL R23, R130.reuse, R45 ;  /* 0x0000002d82177220 */ /* 0x040fe20000400000 */
[C---:B------:R-:W-:Y:S01]  /*8770*/  FMUL R88, R130.reuse, R46 ;  /* 0x0000002e82587220 */ /* 0x040fe20000400000 */
[C---:B------:R-:W-:Y:S01]  /*8780*/  FMUL R89, R130.reuse, R47 ;  /* 0x0000002f82597220 */ /* 0x040fe20000400000 */
[----:B------:R-:W-:Y:S01]  /*8790*/  FMUL R90, R130, R48 ;  /* 0x00000030825a7220 */ /* 0x000fe20000400000 */
[C---:B------:R-:W-:Y:S01]  /*87a0*/  FFMA R23, R133.reuse, R132, R23 ;  /* 0x0000008485177223 */ /* 0x040fe20000000017 */
[C---:B------:R-:W-:Y:S01]  /*87b0*/  SHF.L.U32 R132, R156.reuse, 0x10, RZ ;  /* 0x000000109c847819 */ /* 0x040fe200000006ff */
[----:B------:R-:W-:Y:S01]  /*87c0*/  FFMA R88, R133, R135, R88 ;  /* 0x0000008785587223 */ /* 0x000fe20000000058 */
[----:B------:R-:W-:Y:S01]  /*87d0*/  SHF.L.U32 R135, R159, 0x10, RZ ;  /* 0x000000109f877819 */ /* 0x000fe200000006ff */
[C---:B------:R-:W-:Y:S01]  /*87e0*/  FFMA R89, R133.reuse, R134, R89 ;  /* 0x0000008685597223 */ /* 0x040fe20000000059 */
[----:B------:R-:W-:Y:S01]  /*87f0*/  LOP3.LUT R134, R156, 0xffff0000, RZ, 0xc0, !PT ;  /* 0xffff00009c867812 */ /* 0x000fe200078ec0ff */
[C---:B------:R-:W-:Y:S01]  /*8800*/  FMUL R91, R130.reuse, R49 ;  /* 0x00000031825b7220 */ /* 0x040fe20000400000 */
[----:B------:R-:W-:Y:S01]  /*8810*/  FFMA R90, R133, R132, R90 ;  /* 0x00000084855a7223 */ /* 0x000fe2000000005a */
[----:B------:R-:W-:Y:S01]  /*8820*/  SHF.L.U32 R132, R157, 0x10, RZ ;  /* 0x000000109d847819 */ /* 0x000fe200000006ff */
[C---:B------:R-:W-:Y:S01]  /*8830*/  FMUL R92, R130.reuse, R50 ;  /* 0x00000032825c7220 */ /* 0x040fe20000400000 */
[----:B------:R-:W-:Y:S01]  /*8840*/  FFMA R91, R133, R134, R91 ;  /* 0x00000086855b7223 */ /* 0x000fe2000000005b */
[----:B------:R-:W-:Y:S01]  /*8850*/  LOP3.LUT R134, R157, 0xffff0000, RZ, 0xc0, !PT ;  /* 0xffff00009d867812 */ /* 0x000fe200078ec0ff */
[----:B------:R-:W-:Y:S01]  /*8860*/  FMUL R93, R130, R51 ;  /* 0x00000033825d7220 */ /* 0x000fe20000400000 */
[----:B------:R1:W-:Y:S01]  /*8870*/  @!P0 STS.128 [R188], R200 ;  /* 0x000000c8bc008388 */ /* 0x0003e20000000c00 */
[C---:B------:R-:W-:Y:S01]  /*8880*/  FFMA R92, R133.reuse, R132, R92 ;  /* 0x00000084855c7223 */ /* 0x040fe2000000005c */
[----:B------:R-:W-:Y:S01]  /*8890*/  SHF.L.U32 R132, R158, 0x10, RZ ;  /* 0x000000109e847819 */ /* 0x000fe200000006ff */
[----:B------:R-:W-:Y:S01]  /*88a0*/  FMUL R94, R130, R52 ;  /* 0x00000034825e7220 */ /* 0x000fe20000400000 */
[C---:B------:R-:W-:Y:S01]  /*88b0*/  FFMA R93, R133.reuse, R134, R93 ;  /* 0x00000086855d7223 */ /* 0x040fe2000000005d */
[----:B------:R-:W-:Y:S01]  /*88c0*/  LOP3.LUT R134, R158, 0xffff0000, RZ, 0xc0, !PT ;  /* 0xffff00009e867812 */ /* 0x000fe200078ec0ff */
[----:B------:R-:W-:Y:S01]  /*88d0*/  FMUL R95, R130, R53 ;  /* 0x00000035825f7220 */ /* 0x000fe20000400000 */
[C---:B------:R-:W-:Y:S01]  /*88e0*/  FFMA R94, R133.reuse, R132, R94 ;  /* 0x00000084855e7223 */ /* 0x040fe2000000005e */
[----:B------:R-:W-:Y:S01]  /*88f0*/  SHF.L.U32 R132, R152, 0x10, RZ ;  /* 0x0000001098847819 */ /* 0x000fe200000006ff */
[C---:B------:R-:W-:Y:S01]  /*8900*/  FMUL R96, R130.reuse, R54 ;  /* 0x0000003682607220 */ /* 0x040fe20000400000 */
[C---:B------:R-:W-:Y:S01]  /*8910*/  FMUL R97, R130.reuse, R55 ;  /* 0x0000003782617220 */ /* 0x040fe20000400000 */
[----:B------:R2:W-:Y:S01]  /*8920*/  @!P0 STS.128 [R198+0x10], R204 ;  /* 0x000010ccc6008388 */ /* 0x0005e20000000c00 */
[----:B------:R-:W-:Y:S01]  /*8930*/  FMUL R98, R130, R56 ;  /* 0x0000003882627220 */ /* 0x000fe20000400000 */
[C---:B------:R-:W-:Y:S01]  /*8940*/  FFMA R95, R133.reuse, R134, R95 ;  /* 0x00000086855f7223 */ /* 0x040fe2000000005f */
[----:B------:R-:W-:Y:S01]  /*8950*/  LOP3.LUT R134, R154, 0xffff0000, RZ, 0xc0, !PT ;  /* 0xffff00009a867812 */ /* 0x000fe200078ec0ff */
[----:B------:R-:W-:Y:S01]  /*8960*/  FFMA R96, R133, R135, R96 ;  /* 0x0000008785607223 */ /* 0x000fe20000000060 */
[----:B------:R-:W-:Y:S01]  /*8970*/  SHF.L.U32 R135, R153, 0x10, RZ ;  /* 0x0000001099877819 */ /* 0x000fe200000006ff */
[----:B------:R-:W-:Y:S01]  /*8980*/  FFMA R97, R133, R136, R97 ;  /* 0x0000008885617223 */ /* 0x000fe20000000061 */
[----:B------:R-:W-:Y:S01]  /*8990*/  LOP3.LUT R136, R145, 0xffff0000, RZ, 0xc0, !PT ;  /* 0xffff000091887812 */ /* 0x000fe200078ec0ff */
[C---:B------:R-:W-:Y:S01]  /*89a0*/  FFMA R98, R133.reuse, R132, R98 ;  /* 0x0000008485627223 */ /* 0x040fe20000000062 */
[----:B------:R-:W-:Y:S01]  /*89b0*/  LOP3.LUT R132, R152, 0xffff0000, RZ, 0xc0, !PT ;  /* 0xffff000098847812 */ /* 0x000fe200078ec0ff */
[C---:B------:R-:W-:Y:S01]  /*89c0*/  FMUL R99, R130.reuse, R57 ;  /* 0x0000003982637220 */ /* 0x040fe20000400000 */
[C---:B------:R-:W-:Y:S01]  /*89d0*/  FMUL R100, R130.reuse, R58 ;  /* 0x0000003a82647220 */ /* 0x040fe20000400000 */
[C---:B------:R-:W-:Y:S01]  /*89e0*/  FMUL R101, R130.reuse, R59 ;  /* 0x0000003b82657220 */ /* 0x040fe20000400000 */
[----:B------:R-:W-:Y:S01]  /*89f0*/  FMUL R102, R130, R60 ;  /* 0x0000003c82667220 */ /* 0x000fe20000400000 */
[----:B------:R-:W-:Y:S01]  /*8a00*/  FFMA R99, R133, R132, R99 ;  /* 0x0000008485637223 */ /* 0x000fe20000000063 */
[----:B------:R-:W-:Y:S01]  /*8a10*/  LOP3.LUT R132, R153, 0xffff0000, RZ, 0xc0, !PT ;  /* 0xffff000099847812 */ /* 0x000fe200078ec0ff */
[----:B------:R-:W-:Y:S01]  /*8a20*/  FFMA R100, R133, R135, R100 ;  /* 0x0000008785647223 */ /* 0x000fe20000000064 */
[----:B------:R-:W-:Y:S01]  /*8a30*/  SHF.L.U32 R135, R154, 0x10, RZ ;  /* 0x000000109a877819 */ /* 0x000fe200000006ff */
[C---:B------:R-:W-:Y:S01]  /*8a40*/  FMUL R103, R130.reuse, R61 ;  /* 0x0000003d82677220 */ /* 0x040fe20000400000 */
[C---:B------:R-:W-:Y:S01]  /*8a50*/  FMUL R104, R130.reuse, R62 ;  /* 0x0000003e82687220 */ /* 0x040fe20000400000 */
[----:B-1----:R-:W-:Y:S01]  /*8a60*/  F2FP.BF16.F32.PACK_AB R200, R19, R18 ;  /* 0x0000001213c8723e */ /* 0x002fe200000010ff */
[----:B------:R-:W-:Y:S01]  /*8a70*/  FFMA R101, R133, R132, R101 ;  /* 0x0000008485657223 */ /* 0x000fe20000000065 */
[----:B------:R-:W-:Y:S01]  /*8a80*/  SHF.L.U32 R132, R155, 0x10, RZ ;  /* 0x000000109b847819 */ /* 0x000fe200000006ff */
[----:B------:R-:W-:Y:S01]  /*8a90*/  FFMA R102, R133, R135, R102 ;  /* 0x0000008785667223 */ /* 0x000fe20000000066 */
[----:B------:R-:W-:Y:S01]  /*8aa0*/  F2FP.BF16.F32.PACK_AB R201, R21, R20 ;  /* 0x0000001415c9723e */ /* 0x000fe200000010ff */
[----:B------:R-:W-:Y:S01]  /*8ab0*/  FFMA R103, R133, R134, R103 ;  /* 0x0000008685677223 */ /* 0x000fe20000000067 */
[----:B------:R-:W-:Y:S01]  /*8ac0*/  LOP3.LUT R134, R155, 0xffff0000, RZ, 0xc0, !PT ;  /* 0xffff00009b867812 */ /* 0x000fe200078ec0ff */
[----:B------:R-:W-:Y:S01]  /*8ad0*/  FMUL R105, R130, R63 ;  /* 0x0000003f82697220 */ /* 0x000fe20000400000 */
[----:B------:R-:W-:Y:S01]  /*8ae0*/  F2FP.BF16.F32.PACK_AB R202, R23, R22 ;  /* 0x0000001617ca723e */ /* 0x000fe200000010ff */
[----:B------:R-:W-:Y:S01]  /*8af0*/  FFMA R104, R133, R132, R104 ;  /* 0x0000008485687223 */ /* 0x000fe20000000068 */
[----:B------:R-:W-:Y:S01]  /*8b00*/  F2FP.BF16.F32.PACK_AB R203, R89, R88 ;  /* 0x0000005859cb723e */ /* 0x000fe200000010ff */
[----:B------:R-:W-:Y:S01]  /*8b10*/  FFMA R105, R133, R134, R105 ;  /* 0x0000008685697223 */ /* 0x000fe20000000069 */
[----:B------:R-:W-:Y:S01]  /*8b20*/  SHF.L.U32 R132, R148, 0x10, RZ ;  /* 0x0000001094847819 */ /* 0x000fe200000006ff */
[----:B------:R-:W-:Y:S01]  /*8b30*/  FMUL R106, R130, R64 ;  /* 0x00000040826a7220 */ /* 0x000fe20000400000 */
[----:B------:R-:W-:Y:S01]  /*8b40*/  LOP3.LUT R134, R148, 0xffff0000, RZ, 0xc0, !PT ;  /* 0xffff000094867812 */ /* 0x000fe200078ec0ff */
[----:B------:R1:W-:Y:S01]  /*8b50*/  @!P0 STS.128 [R196+0x20], R200 ;  /* 0x000020c8c4008388 */ /* 0x0003e20000000c00 */
[----:B------:R-:W-:Y:S01]  /*8b60*/  SHF.L.U32 R135, R149, 0x10, RZ ;  /* 0x0000001095877819 */ /* 0x000fe200000006ff */
[C---:B------:R-:W-:Y:S01]  /*8b70*/  FMUL R107, R130.reuse, R65 ;  /* 0x00000041826b7220 */ /* 0x040fe20000400000 */
[----:B--2---:R-:W-:Y:S01]  /*8b80*/  F2FP.BF16.F32.PACK_AB R204, R91, R90 ;  /* 0x0000005a5bcc723e */ /* 0x004fe200000010ff */
[C---:B------:R-:W-:Y:S01]  /*8b90*/  FMUL R108, R130.reuse, R66 ;  /* 0x00000042826c7220 */ /* 0x040fe20000400000 */
[----:B------:R-:W-:Y:S01]  /*8ba0*/  F2FP.BF16.F32.PACK_AB R205, R93, R92 ;  /* 0x0000005c5dcd723e */ /* 0x000fe200000010ff */
[----:B------:R-:W-:Y:S01]  /*8bb0*/  FFMA R106, R133, R132, R106 ;  /* 0x00000084856a7223 */ /* 0x000fe2000000006a */
[----:B------:R-:W-:Y:S01]  /*8bc0*/  F2FP.BF16.F32.PACK_AB R206, R95, R94 ;  /* 0x0000005e5fce723e */ /* 0x000fe200000010ff */
[----:B------:R-:W-:Y:S01]  /*8bd0*/  FFMA R107, R133, R134, R107 ;  /* 0x00000086856b7223 */ /* 0x000fe2000000006b */
[----:B------:R-:W-:Y:S01]  /*8be0*/  F2FP.BF16.F32.PACK_AB R207, R97, R96 ;  /* 0x0000006061cf723e */ /* 0x000fe200000010ff */
[----:B------:R-:W-:Y:S01]  /*8bf0*/  FFMA R108, R133, R135, R108 ;  /* 0x00000087856c7223 */ /* 0x000fe2000000006c */
[----:B------:R-:W-:Y:S01]  /*8c00*/  LOP3.LUT R132, R149, 0xffff0000, RZ, 0xc0, !PT ;  /* 0xffff000095847812 */ /* 0x000fe200078ec0ff */
[----:B------:R-:W-:Y:S01]  /*8c10*/  FMUL R109, R130, R67 ;  /* 0x00000043826d7220 */ /* 0x000fe20000400000 */
[C---:B------:R-:W-:Y:S01]  /*8c20*/  SHF.L.U32 R135, R150.reuse, 0x10, RZ ;  /* 0x0000001096877819 */ /* 0x040fe200000006ff */
[----:B------:R2:W-:Y:S01]  /*8c30*/  @!P0 STS.128 [R195+0x10], R204 ;  /* 0x000010ccc3008388 */ /* 0x0005e20000000c00 */
[----:B------:R-:W-:Y:S01]  /*8c40*/  LOP3.LUT R134, R150, 0xffff0000, RZ, 0xc0, !PT ;  /* 0xffff000096867812 */ /* 0x000fe200078ec0ff */
[C---:B------:R-:W-:Y:S01]  /*8c50*/  FMUL R110, R130.reuse, R68 ;  /* 0x00000044826e7220 */ /* 0x040fe20000400000 */
[C---:B------:R-:W-:Y:S01]  /*8c60*/  FMUL R111, R130.reuse, R69 ;  /* 0x00000045826f7220 */ /* 0x040fe20000400000 */
[----:B------:R-:W-:Y:S01]  /*8c70*/  FFMA R109, R133, R132, R109 ;  /* 0x00000084856d7223 */ /* 0x000fe2000000006d */
[----:B------:R-:W-:Y:S01]  /*8c80*/  SHF.L.U32 R132, R151, 0x10, RZ ;  /* 0x0000001097847819 */ /* 0x000fe200000006ff */
[----:B------:R-:W-:Y:S01]  /*8c90*/  FFMA R110, R133, R135, R110 ;  /* 0x00000087856e7223 */ /* 0x000fe2000000006e */
[----:B------:R-:W-:Y:S01]  /*8ca0*/  SHF.L.U32 R135, R141, 0x10, RZ ;  /* 0x000000108d877819 */ /* 0x000fe200000006ff */
[----:B------:R-:W-:Y:S01]  /*8cb0*/  FFMA R111, R133, R134, R111 ;  /* 0x00000086856f7223 */ /* 0x000fe2000000006f */
[----:B------:R-:W-:Y:S01]  /*8cc0*/  LOP3.LUT R134, R151, 0xffff0000, RZ, 0xc0, !PT ;  /* 0xffff000097867812 */ /* 0x000fe200078ec0ff */
[C---:B------:R-:W-:Y:S01]  /*8cd0*/  FMUL R112, R130.reuse, R70 ;  /* 0x0000004682707220 */ /* 0x040fe20000400000 */
[C---:B------:R-:W-:Y:S01]  /*8ce0*/  FMUL R113, R130.reuse, R71 ;  /* 0x0000004782717220 */ /* 0x040fe20000400000 */
[C---:B------:R-:W-:Y:S01]  /*8cf0*/  FMUL R114, R130.reuse, R72 ;  /* 0x0000004882727220 */ /* 0x040fe20000400000 */
[----:B------:R-:W-:Y:S01]  /*8d00*/  FMUL R115, R130, R73 ;  /* 0x0000004982737220 */ /* 0x000fe20000400000 */
[C---:B------:R-:W-:Y:S01]  /*8d10*/  FFMA R112, R133.reuse, R132, R112 ;  /* 0x0000008485707223 */ /* 0x040fe20000000070 */
[C---:B------:R-:W-:Y:S01]  /*8d20*/  SHF.L.U32 R132, R140.reuse, 0x10, RZ ;  /* 0x000000108c847819 */ /* 0x040fe200000006ff */
[----:B------:R-:W-:Y:S01]  /*8d30*/  FFMA R113, R133, R134, R113 ;  /* 0x0000008685717223 */ /* 0x000fe20000000071 */
[----:B------:R-:W-:Y:S01]  /*8d40*/  LOP3.LUT R134, R140, 0xffff0000, RZ, 0xc0, !PT ;  /* 0xffff00008c867812 */ /* 0x000fe200078ec0ff */
[----:B------:R-:W-:Y:S01]  /*8d50*/  FMUL R116, R130, R74 ;  /* 0x0000004a82747220 */ /* 0x000fe20000400000 */
[----:B-1----:R-:W-:Y:S01]  /*8d60*/  F2FP.BF16.F32.PACK_AB R200, R99, R98 ;  /* 0x0000006263c8723e */ /* 0x002fe200000010ff */
[----:B------:R-:W-:Y:S01]  /*8d70*/  FFMA R114, R133, R132, R114 ;  /* 0x0000008485727223 */ /* 0x000fe20000000072 */
[----:B------:R-:W-:Y:S01]  /*8d80*/  LOP3.LUT R132, R141, 0xffff0000, RZ, 0xc0, !PT ;  /* 0xffff00008d847812 */ /* 0x000fe200078ec0ff */
[C---:B------:R-:W-:Y:S01]  /*8d90*/  FFMA R115, R133.reuse, R134, R115 ;  /* 0x0000008685737223 */ /* 0x040fe20000000073 */
[C---:B------:R-:W-:Y:S01]  /*8da0*/  LOP3.LUT R134, R142.reuse, 0xffff0000, RZ, 0xc0, !PT ;  /* 0xffff00008e867812 */ /* 0x040fe200078ec0ff */
[----:B------:R-:W-:Y:S01]  /*8db0*/  FFMA R116, R133, R135, R116 ;  /* 0x0000008785747223 */ /* 0x000fe20000000074 */
[----:B------:R-:W-:Y:S01]  /*8dc0*/  SHF.L.U32 R135, R142, 0x10, RZ ;  /* 0x000000108e877819 */ /* 0x000fe200000006ff */
[C---:B------:R-:W-:Y:S01]  /*8dd0*/  FMUL R117, R130.reuse, R75 ;  /* 0x0000004b82757220 */ /* 0x040fe20000400000 */
[----:B------:R-:W-:Y:S01]  /*8de0*/  F2FP.BF16.F32.PACK_AB R201, R101, R100 ;  /* 0x0000006465c9723e */ /* 0x000fe200000010ff */
[C---:B------:R-:W-:Y:S01]  /*8df0*/  FMUL R118, R130.reuse, R76 ;  /* 0x0000004c82767220 */ /* 0x040fe20000400000 */
[----:B------:R-:W-:Y:S01]  /*8e00*/  F2FP.BF16.F32.PACK_AB R202, R103, R102 ;  /* 0x0000006667ca723e */ /* 0x000fe200000010ff */
[C---:B------:R-:W-:Y:S01]  /*8e10*/  FMUL R119, R130.reuse, R77 ;  /* 0x0000004d82777220 */ /* 0x040fe20000400000 */
[C---:B------:R-:W-:Y:S01]  /*8e20*/  FFMA R117, R133.reuse, R132, R117 ;  /* 0x0000008485757223 */ /* 0x040fe20000000075 */
[----:B------:R-:W-:Y:S01]  /*8e30*/  FFMA R118, R133, R135, R118 ;  /* 0x0000008785767223 */ /* 0x000fe20000000076 */
[----:B------:R-:W-:Y:S01]  /*8e40*/  SHF.L.U32 R132, R143, 0x10, RZ ;  /* 0x000000108f847819 */ /* 0x000fe200000006ff */
[----:B------:R-:W-:Y:S01]  /*8e50*/  FFMA R119, R133, R134, R119 ;  /* 0x0000008685777223 */ /* 0x000fe20000000077 */
[----:B------:R-:W-:Y:S01]  /*8e60*/  F2FP.BF16.F32.PACK_AB R203, R105, R104 ;  /* 0x0000006869cb723e */ /* 0x000fe200000010ff */
[C---:B------:R-:W-:Y:S01]  /*8e70*/  FMUL R120, R130.reuse, R78 ;  /* 0x0000004e82787220 */ /* 0x040fe20000400000 */
[----:B------:R-:W-:Y:S01]  /*8e80*/  LOP3.LUT R134, R143, 0xffff0000, RZ, 0xc0, !PT ;  /* 0xffff00008f867812 */ /* 0x000fe200078ec0ff */
[----:B------:R-:W-:Y:S01]  /*8e90*/  FMUL R121, R130, R79 ;  /* 0x0000004f82797220 */ /* 0x000fe20000400000 */
[----:B--2---:R-:W-:Y:S01]  /*8ea0*/  F2FP.BF16.F32.PACK_AB R204, R107, R106 ;  /* 0x0000006a6bcc723e */ /* 0x004fe200000010ff */
[----:B------:R1:W-:Y:S01]  /*8eb0*/  @!P0 STS.128 [R188+0x1000], R200 ;  /* 0x001000c8bc008388 */ /* 0x0003e20000000c00 */
[C---:B------:R-:W-:Y:S01]  /*8ec0*/  FFMA R120, R133.reuse, R132, R120 ;  /* 0x0000008485787223 */ /* 0x040fe20000000078 */
[----:B------:R-:W-:Y:S01]  /*8ed0*/  FFMA R121, R133, R134, R121 ;  /* 0x0000008685797223 */ /* 0x000fe20000000079 */
[----:B------:R-:W-:Y:S01]  /*8ee0*/  SHF.L.U32 R132, R144, 0x10, RZ ;  /* 0x0000001090847819 */ /* 0x000fe200000006ff */
[----:B------:R-:W-:Y:S01]  /*8ef0*/  FMUL R122, R130, R80 ;  /* 0x00000050827a7220 */ /* 0x000fe20000400000 */
[----:B------:R-:W-:Y:S01]  /*8f00*/  LOP3.LUT R134, R144, 0xffff0000, RZ, 0xc0, !PT ;  /* 0xffff000090867812 */ /* 0x000fe200078ec0ff */
[C---:B------:R-:W-:Y:S01]  /*8f10*/  FMUL R123, R130.reuse, R81 ;  /* 0x00000051827b7220 */ /* 0x040fe20000400000 */
[----:B------:R-:W-:Y:S01]  /*8f20*/  SHF.L.U32 R135, R145, 0x10, RZ ;  /* 0x0000001091877819 */ /* 0x000fe200000006ff */
[C---:B------:R-:W-:Y:S01]  /*8f30*/  FMUL R124, R130.reuse, R82 ;  /* 0x00000052827c7220 */ /* 0x040fe20000400000 */
[----:B------:R-:W-:Y:S01]  /*8f40*/  F2FP.BF16.F32.PACK_AB R205, R109, R108 ;  /* 0x0000006c6dcd723e */ /* 0x000fe200000010ff */
[----:B------:R-:W-:Y:S01]  /*8f50*/  FMUL R125, R130, R83 ;  /* 0x00000053827d7220 */ /* 0x000fe20000400000 */
[----:B------:R-:W-:Y:S01]  /*8f60*/  F2FP.BF16.F32.PACK_AB R206, R111, R110 ;  /* 0x0000006e6fce723e */ /* 0x000fe200000010ff */
[----:B------:R-:W-:Y:S01]  /*8f70*/  FFMA R122, R133, R132, R122 ;  /* 0x00000084857a7223 */ /* 0x000fe2000000007a */
[----:B------:R-:W-:Y:S01]  /*8f80*/  F2FP.BF16.F32.PACK_AB R207, R113, R112 ;  /* 0x0000007071cf723e */ /* 0x000fe200000010ff */
[C---:B------:R-:W-:Y:S01]  /*8f90*/  FFMA R123, R133.reuse, R134, R123 ;  /* 0x00000086857b7223 */ /* 0x040fe2000000007b */
[----:B------:R-:W-:Y:S01]  /*8fa0*/  SHF.L.U32 R132, R146, 0x10, RZ ;  /* 0x0000001092847819 */ /* 0x000fe200000006ff */
[C---:B------:R-:W-:Y:S01]  /*8fb0*/  FFMA R124, R133.reuse, R135, R124 ;  /* 0x00000087857c7223 */ /* 0x040fe2000000007c */
[----:B------:R-:W-:Y:S01]  /*8fc0*/  FMUL R126, R130, R84 ;  /* 0x00000054827e7220 */ /* 0x000fe20000400000 */
[----:B------:R1:W-:Y:S01]  /*8fd0*/  @!P0 STS.128 [R198+0x1010], R204 ;  /* 0x001010ccc6008388 */ /* 0x0003e20000000c00 */
[----:B------:R-:W-:Y:S01]  /*8fe0*/  LOP3.LUT R134, R146, 0xffff0000, RZ, 0xc0, !PT ;  /* 0xffff000092867812 */ /* 0x000fe200078ec0ff */
[----:B------:R-:W-:Y:S01]  /*8ff0*/  FFMA R125, R133, R136, R125 ;  /* 0x00000088857d7223 */ /* 0x000fe2000000007d */
[C---:B------:R-:W-:Y:S01]  /*9000*/  FMUL R127, R130.reuse, R85 ;  /* 0x00000055827f7220 */ /* 0x040fe20000400000 */
[C---:B------:R-:W-:Y:S01]  /*9010*/  SHF.L.U32 R135, R147.reuse, 0x10, RZ ;  /* 0x0000001093877819 */ /* 0x040fe200000006ff */
[C---:B------:R-:W-:Y:S01]  /*9020*/  FMUL R128, R130.reuse, R86 ;  /* 0x0000005682807220 */ /* 0x040fe20000400000 */
[----:B------:R-:W-:Y:S01]  /*9030*/  LOP3.LUT R136, R147, 0xffff0000, RZ, 0xc0, !PT ;  /* 0xffff000093887812 */ /* 0x000fe200078ec0ff */
[----:B------:R-:W-:Y:S01]  /*9040*/  FMUL R129, R130, R87 ;  /* 0x0000005782817220 */ /* 0x000fe20000400000 */
[----:B------:R-:W-:Y:S01]  /*9050*/  F2FP.BF16.F32.PACK_AB R208, R115, R114 ;  /* 0x0000007273d0723e */ /* 0x000fe200000010ff */
[----:B------:R-:W-:Y:S01]  /*9060*/  FFMA R126, R133, R132, R126 ;  /* 0x00000084857e7223 */ /* 0x000fe2000000007e */
[----:B------:R-:W-:Y:S01]  /*9070*/  F2FP.BF16.F32.PACK_AB R209, R117, R116 ;  /* 0x0000007475d1723e */ /* 0x000fe200000010ff */
[----:B------:R-:W-:Y:S01]  /*9080*/  FFMA R127, R133, R134, R127 ;  /* 0x00000086857f7223 */ /* 0x000fe2000000007f */
[----:B------:R-:W-:Y:S01]  /*9090*/  F2FP.BF16.F32.PACK_AB R210, R119, R118 ;  /* 0x0000007677d2723e */ /* 0x000fe200000010ff */
[----:B------:R-:W-:Y:S01]  /*90a0*/  FFMA R128, R133, R135, R128 ;  /* 0x0000008785807223 */ /* 0x000fe20000000080 */
[----:B------:R-:W-:Y:S01]  /*90b0*/  F2FP.BF16.F32.PACK_AB R211, R121, R120 ;  /* 0x0000007879d3723e */ /* 0x000fe200000010ff */
[----:B------:R-:W-:Y:S01]  /*90c0*/  FFMA R129, R133, R136, R129 ;  /* 0x0000008885817223 */ /* 0x000fe20000000081 */
[----:B------:R-:W-:Y:S02]  /*90d0*/  F2FP.BF16.F32.PACK_AB R216, R123, R122 ;  /* 0x0000007a7bd8723e */ /* 0x000fe400000010ff */
[----:B------:R-:W-:Y:S01]  /*90e0*/  F2FP.BF16.F32.PACK_AB R217, R125, R124 ;  /* 0x0000007c7dd9723e */ /* 0x000fe200000010ff */
[----:B------:R1:W-:Y:S01]  /*90f0*/  @!P0 STS.128 [R196+0x1020], R208 ;  /* 0x001020d0c4008388 */ /* 0x0003e20000000c00 */
[----:B------:R-:W-:Y:S02]  /*9100*/  F2FP.BF16.F32.PACK_AB R218, R127, R126 ;  /* 0x0000007e7fda723e */ /* 0x000fe400000010ff */
[----:B------:R-:W-:Y:S05]  /*9110*/  F2FP.BF16.F32.PACK_AB R219, R129, R128 ;  /* 0x0000008081db723e */ /* 0x000fea00000010ff */
[----:B------:R1:W-:Y:S01]  /*9120*/  @!P0 STS.128 [R195+0x1010], R216 ;  /* 0x001010d8c3008388 */ /* 0x0003e20000000c00 */
[----:B------:R-:W-:Y:S01]  /*9130*/  @!PT LDS RZ, [RZ] ;  /* 0x00000000fffff984 */ /* 0x000fe20000000800 */
[----:B------:R-:W-:Y:S01]  /*9140*/  @!PT LDS RZ, [RZ] ;  /* 0x00000000fffff984 */ /* 0x000fe20000000800 */
[----:B------:R-:W-:Y:S01]  /*9150*/  @!PT LDS RZ, [RZ] ;  /* 0x00000000fffff984 */ /* 0x000fe20000000800 */
[----:B------:R-:W-:Y:S01]  /*9160*/  @!PT LDS RZ, [RZ] ;  /* 0x00000000fffff984 */ /* 0x000fe20000000800 */
[----:B------:R2:W-:Y:S07]  /*9170*/  MEMBAR.ALL.CTA ;  /* 0x0000000000007992 */ /* 0x0005ee0000008000 */
[----:B--2---:R-:W2:Y:S01]  /*9180*/  FENCE.VIEW.ASYNC.S ;  /* 0x00000000000073c6 */ /* 0x004ea20000000000 */
[----:B------:R-:W-:Y:S05]  /*9190*/  WARPSYNC.ALL ;  /* 0x0000000000007948 */ /* 0x000fea0003800000 */
[----:B------:R-:W-:Y:S01]  /*91a0*/  BSSY.RECONVERGENT B0, `(.L_x_110) ;  /* 0x0000012000007945 */ /* 0x000fe20003800200 */
[----:B--2---:R-:W-:Y:S06]  /*91b0*/  BAR.SYNC.DEFER_BLOCKING 0x1, 0x80 ;  /* 0x0042000000007b1d */ /* 0x004fec0000010000 */
[----:B------:R-:W-:Y:S05]  /*91c0*/  @P1 BRA `(.L_x_111) ;  /* 0x00000000003c1947 */ /* 0x000fea0003800000 */
[----:B------:R-:W-:Y:S01]  /*91d0*/  UIADD3 UR4, UPT, UPT, UR44, 0x200, URZ ;  /* 0x000002002c047890 */ /* 0x000fe2000fffe0ff */
[----:B------:R-:W-:Y:S01]  /*91e0*/  R2UR UR49, R212 ;  /* 0x00000000d43172ca */ /* 0x000fe200000e0000 */
[----:B------:R-:W-:Y:S01]  /*91f0*/  UMOV UR51, UR52 ;  /* 0x0000003400337c82 */ /* 0x000fe20008000000 */
[----:B------:R-:W-:Y:S01]  /*9200*/  UIADD3 UR8, UPT, UPT, UR44, 0x1200, URZ ;  /* 0x000012002c087890 */ /* 0x000fe2000fffe0ff */
[----:B------:R-:W-:Y:S02]  /*9210*/  UMOV UR10, UR50 ;  /* 0x00000032000a7c82 */ /* 0x000fe40008000000 */
[----:B------:R-:W-:Y:S01]  /*9220*/  IMAD.U32 R181, RZ, RZ, UR4 ;  /* 0x00000004ffb57e24 */ /* 0x000fe2000f8e00ff */
[----:B------:R-:W-:Y:S01]  /*9230*/  UIADD3 UR4, UP0, UPT, UR54, 0xa80, URZ ;  /* 0x00000a8036047890 */ /* 0x000fe2000ff1e0ff */
[----:B------:R-:W-:Y:S03]  /*9240*/  UMOV UR11, UR52 ;  /* 0x00000034000b7c82 */ /* 0x000fe60008000000 */
[----:B------:R-:W-:Y:S01]  /*9250*/  R2UR UR48, R181 ;  /* 0x00000000b53072ca */ /* 0x000fe200000e0000 */
[----:B------:R-:W-:Y:S02]  /*9260*/  UIADD3.X UR5, UPT, UPT, URZ, UR55, URZ, UP0, !UPT ;  /* 0x00000037ff057290 */ /* 0x000fe400087fe4ff */
[----:B------:R-:W-:Y:S10]  /*9270*/  UIADD3 UR9, UPT, UPT, UR49, 0x80, URZ ;  /* 0x0000008031097890 */ /* 0x000ff4000fffe0ff */
[----:B------:R2:W-:Y:S01]  /*9280*/  UTMASTG.3D [UR48], [UR4] ;  /* 0x00000030040073b5 */ /* 0x0005e20008010000 */
[----:B------:R2:W-:Y:S01]  /*9290*/  UTMASTG.3D [UR8], [UR4] ;  /* 0x00000008040073b5 */ /* 0x0005e20008010000 */
[----:B------:R0:W-:Y:S01]  /*92a0*/  UTMACMDFLUSH ;  /* 0x00000000000079b7 */ /* 0x0001e20000000000 */
[----:B--2---:R-:W-:Y:S04]  /*92b0*/  DEPBAR.LE SB0, 0x1 ;  /* 0x000080400000791a */ /* 0x004fe80000000000 */
.L_x_111:
[----:B------:R-:W-:Y:S05]  /*92c0*/  BSYNC.RECONVERGENT B0 ;  /* 0x0000000000007941 */ /* 0x000fea0003800200 */
.L_x_110:
[----:B------:R-:W-:Y:S01]  /*92d0*/  BAR.SYNC.DEFER_BLOCKING 0x1, 0x80 ;  /* 0x0042000000007b1d */ /* 0x000fe20000010000 */
[----:B------:R-:W-:Y:S01]  /*92e0*/  ISETP.NE.AND P1, PT, R194, RZ, PT ;  /* 0x000000ffc200720c */ /* 0x000fe20003f25270 */
[----:B------:R-:W-:Y:S01]  /*92f0*/  UISETP.NE.AND UP0, UPT, UR53, URZ, UPT ;  /* 0x000000ff3500728c */ /* 0x000fe2000bf05270 */
[----:B------:R-:W-:Y:S11]  /*9300*/  LEA R3, R137, UR44, 0x3 ;  /* 0x0000002c89037c11 */ /* 0x000ff6000f8e18ff */
[----:B------:R-:W-:Y:S01]  /*9310*/  @P1 SHF.L.U32 R6, RZ, 0x1f, RZ ;  /* 0x0000001fff061819 */ /* 0x000fe200000006ff */
[----:B------:R-:W-:Y:S06]  /*9320*/  BRA.U !UP0, `(.L_x_112) ;  /* 0x0000000108247547 */ /* 0x000fec000b800000 */
[----:B------:R-:W2:Y:S01]  /*9330*/  S2R R0, SR_CgaCtaId ;  /* 0x0000000000007919 */ /* 0x000ea20000008800 */
[----:B------:R-:W-:Y:S01]  /*9340*/  IMAD.U32 R4, RZ, RZ, UR46 ;  /* 0x0000002eff047e24 */ /* 0x000fe2000f8e00ff */
[----:B------:R-:W-:Y:S04]  /*9350*/  UIADD3 UR4, UPT, UPT, UR46, 0x1, URZ ;  /* 0x000000012e047890 */ /* 0x000fe8000fffe0ff */
[----:B------:R-:W-:Y:S01]  /*9360*/  @P1 LEA R4, R4, UR44, 0x3 ;  /* 0x0000002c04041c11 */ /* 0x000fe2000f8e18ff */
[----:B------:R-:W-:Y:S04]  /*9370*/  UISETP.NE.AND UP0, UPT, UR4, 0x4, UPT ;  /* 0x000000040400788c */ /* 0x000fe8000bf05270 */
[----:B------:R-:W-:Y:S01]  /*9380*/  @P1 VIADD R5, R4, 0x30 ;  /* 0x0000003004051836 */ /* 0x000fe20000000000 */
[----:B------:R-:W-:Y:S04]  /*9390*/  USEL UR46, UR4, URZ, UP0 ;  /* 0x000000ff042e7287 */ /* 0x000fe80008000000 */
[----:B--2---:R-:W-:Y:S04]  /*93a0*/  @P1 PRMT R0, R0, 0x654, R5 ;  /* 0x0000065400001816 */ /* 0x004fe80000000005 */
[----:B------:R2:W-:Y:S04]  /*93b0*/  @P1 SYNCS.ARRIVE.TRANS64.RED.A1T0 RZ, [R0+URZ], RZ ;  /* 0x000000ff00ff19a7 */ /* 0x0005e800081004ff */
.L_x_112:
[----:B------:R-:W4:Y:S01]  /*93c0*/  @P1 SYNCS.PHASECHK.TRANS64.TRYWAIT P0, [R3+URZ+0x10], R6 ;  /* 0x00001006030015a7 */ /* 0x000f2200080011ff */
[----:B------:R-:W-:Y:S01]  /*93d0*/  BSSY B1, `(.L_x_113) ;  /* 0x0000019000017945 */ /* 0x000fe20003800000 */
[----:B----4-:R-:W-:Y:S03]  /*93e0*/  @P1 SEL R138, RZ, 0x1, !P0 ;  /* 0x00000001ff8a1807 */ /* 0x010fe60004000000 */
[----:B------:R-:W-:Y:S05]  /*93f0*/  @!P1 BRA `(.L_x_114) ;  /* 0x0000000000589947 */ /* 0x000fea0003800000 */
[----:B------:R-:W-:Y:S01]  /*9400*/  ISETP.NE.AND P1, PT, R199, RZ, PT ;  /* 0x000000ffc700720c */ /* 0x000fe20003f25270 */
[----:B------:R-:W-:Y:S01]  /*9410*/  BSSY B0, `(.L_x_115) ;  /* 0x000000a000007945 */ /* 0x000fe20003800000 */
[----:B------:R-:W-:Y:S11]  /*9420*/  ISETP.NE.AND P0, PT, R138, RZ, PT ;  /* 0x000000ff8a00720c */ /* 0x000ff60003f05270 */
[----:B------:R-:W-:Y:S04]  /*9430*/  @P1 IMAD R8, R137, 0x2000, R188 ;  /* 0x0000200089081824 */ /* 0x000fe800078e02bc */
[----:B------:R-:W-:Y:S01]  /*9440*/  @P1 IMAD.IADD R6, R197, 0x1, R8 ;  /* 0x00000001c5061824 */ /* 0x000fe200078e0208 */
[----:B------:R-:W-:Y:S03]  /*9450*/  @P1 IADD3 R5, PT, PT, R139, R8, RZ ;  /* 0x000000088b051210 */ /* 0x000fe60007ffe0ff */
[----:B------:R-:W-:Y:S01]  /*9460*/  @P1 IMAD.IADD R4, R187, 0x1, R6 ;  /* 0x00000001bb041824 */ /* 0x000fe200078e0206 */
[----:B------:R-:W-:Y:S06]  /*9470*/  @P0 BRA `(.L_x_116) ;  /* 0x00000000000c0947 */ /* 0x000fec0003800000 */
[----:B--2---:R-:W-:Y:S04]  /*9480*/  SHF.L.U32 R0, RZ, 0x1f, RZ ;  /* 0x0000001fff007819 */ /* 0x004fe800000006ff */
[----:B------:R-:W2:Y:S02]  /*9490*/  SYNCS.PHASECHK.TRANS64.TRYWAIT P0, [R3+URZ+0x10], R0 ;  /* 0x00001000030075a7 */ /* 0x000ea400080011ff */
[----:B--2---:R-:W-:Y:S05]  /*94a0*/  @!P0 BRA `(.L_x_117) ;  /* 0x000000a400f48947 */ /* 0x004fea0003800000 */
.L_x_116:
[----:B------:R-:W-:Y:S05]  /*94b0*/  BSYNC B0 ;  /* 0x0000000000007941 */ /* 0x000fea0003800000 */
.L_x_115:
[----:B------:R-:W-:Y:S02]  /*94c0*/  ISETP.NE.AND P0, PT, R199, RZ, PT ;  /* 0x000000ffc700720c */ /* 0x000fe40003f05270 */
[----:B------:R-:W-:Y:S11]  /*94d0*/  IADD3 R137, PT, PT, R137, 0x1, RZ ;  /* 0x0000000189897810 */ /* 0x000ff60007ffe0ff */
[----:B------:R4:W1:Y:S04]  /*94e0*/  @P0 LDS.128 R160, [R5+0x20] ;  /* 0x0000200005a00984 */ /* 0x0008680000000c00 */
[----:B------:R4:W1:Y:S04]  /*94f0*/  @P0 LDS.128 R140, [R5+0x1020] ;  /* 0x00102000058c0984 */ /* 0x0008680000000c00 */
[----:B------:R4:W1:Y:S04]  /*9500*/  @P0 LDS.128 R168, [R8] ;  /* 0x0000000008a80984 */ /* 0x0008680000000c00 */
[----:B------:R4:W1:Y:S04]  /*9510*/  @P0 LDS.128 R152, [R8+0x1000] ;  /* 0x0010000008980984 */ /* 0x0008680000000c00 */
[----:B------:R4:W1:Y:S04]  /*9520*/  @P0 LDS.128 R164, [R6+0x10] ;  /* 0x0000100006a40984 */ /* 0x0008680000000c00 */
[----:B------:R4:W1:Y:S04]  /*9530*/  @P0 LDS.128 R148, [R6+0x1010] ;  /* 0x0010100006940984 */ /* 0x0008680000000c00 */
[----:B------:R4:W1:Y:S04]  /*9540*/  @P0 LDS.128 R156, [R4+0x10] ;  /* 0x00001000049c0984 */ /* 0x0008680000000c00 */
[----:B------:R4:W1:Y:S02]  /*9550*/  @P0 LDS.128 R144, [R4+0x1010] ;  /* 0x0010100004900984 */ /* 0x0008640000000c00 */
.L_x_114:
[----:B------:R-:W-:Y:S05]  /*9560*/  BSYNC B1 ;  /* 0x0000000000017941 */ /* 0x000fea0003800000 */
.L_x_113:
[----:B------:R-:W-:Y:S05]  /*9570*/  VIADD R213, R213, 0x400000 ;  /* 0x00400000d5d57836 */ /* 0x000fea0000000000 */
[----:B--2---:R-:W-:Y:S04]  /*9580*/  SHF.R.U32.HI R0, RZ, 0x15, R213 ;  /* 0x00000015ff007819 */ /* 0x004fe800000116d5 */
[----:B------:R-:W-:Y:S04]  /*9590*/  LOP3.LUT R16, R0, 0x3, RZ, 0xc0, !PT ;  /* 0x0000000300107812 */ /* 0x000fe800078ec0ff */
[----:B------:R-:W-:Y:S11]  /*95a0*/  ISETP.NE.AND P0, PT, R189, R16, PT ;  /* 0x00000010bd00720c */ /* 0x000ff60003f05270 */
[----:B------:R-:W-:Y:S02]  /*95b0*/  @!UPT UIADD3 URZ, UPT, UPT, URZ, URZ, URZ ;  /* 0x000000fffffff290 */ /* 0x000fe4000fffe0ff */
[----:B------:R-:W-:Y:S05]  /*95c0*/  @P0 BRA `(.L_x_118) ;  /* 0x0000000000bc0947 */ /* 0x000fea0003800000 */
[----:B------:R-:W-:Y:S11]  /*95d0*/  LOP3.LUT P0, RZ, R0, 0x3, R177, 0x48, !PT ;  /* 0x0000000300ff7812 */ /* 0x000ff600078048b1 */
[----:B------:R-:W-:Y:S02]  /*95e0*/  @!UPT UIADD3 URZ, UPT, UPT, URZ, URZ, URZ ;  /* 0x000000fffffff290 */ /* 0x000fe4000fffe0ff */
[----:B------:R-:W-:Y:S05]  /*95f0*/  @!P0 BRA `(.L_x_119) ;  /* 0x0000000000408947 */ /* 0x000fea0003800000 */
[----:B------:R-:W2:Y:S01]  /*9600*/  LDCU.64 UR8, c[0x4][0x70] ;  /* 0x01000e00ff0877ac */ /* 0x000ea20008000a00 */
[----:B------:R-:W-:Y:S01]  /*9610*/  MOV R15, 0x0 ;  /* 0x00000000000f7802 */ /* 0x000fe20000000f00 */
[----:B------:R-:W-:Y:S02]  /*9620*/  HFMA2 R12, -RZ, RZ, 0, 5.9604644775390625e-08 ;  /* 0x00000001ff0c7431 */ /* 0x000fe400000001ff */
[----:B----4-:R-:W-:Y:S02]  /*9630*/  IMAD.MOV.U32 R8, RZ, RZ, 0x192 ;  /* 0x00000192ff087424 */ /* 0x010fe400078e00ff */
[----:B------:R-:W-:Y:S01]  /*9640*/  IMAD.MOV.U32 R13, RZ, RZ, RZ ;  /* 0x000000ffff0d7224 */ /* 0x000fe200078e00ff */
[----:B------:R-:W4:Y:S01]  /*9650*/  LDCU.64 UR6, c[0x4][0x78] ;  /* 0x01000f00ff0677ac */ /* 0x000f220008000a00 */
[----:B------:R-:W1:Y:S01]  /*9660*/  LDC.64 R14, c[0x4][R15] ;  /* 0x010000000f0e7b82 */ /* 0x000e620000000a00 */
[----:B------:R-:W5:Y:S01]  /*9670*/  LDCU.64 UR4, c[0x4][0x10] ;  /* 0x01000200ff0477ac */ /* 0x000f620008000a00 */
[----:B--2---:R-:W-:Y:S01]  /*9680*/  MOV R5, UR9 ;  /* 0x0000000900057c02 */ /* 0x004fe20008000f00 */
[----:B------:R-:W-:Y:S01]  /*9690*/  IMAD.U32 R4, RZ, RZ, UR8 ;  /* 0x00000008ff047e24 */ /* 0x000fe2000f8e00ff */
[----:B----4-:R-:W-:Y:S01]  /*96a0*/  MOV R7, UR7 ;  /* 0x0000000700077c02 */ /* 0x010fe20008000f00 */
[----:B------:R-:W-:Y:S01]  /*96b0*/  IMAD.U32 R6, RZ, RZ, UR6 ;  /* 0x00000006ff067e24 */ /* 0x000fe2000f8e00ff */
[----:B-----5:R-:W-:Y:S01]  /*96c0*/  MOV R11, UR5 ;  /* 0x00000005000b7c02 */ /* 0x020fe20008000f00 */
[----:B------:R-:W-:Y:S02]  /*96d0*/  IMAD.U32 R10, RZ, RZ, UR4 ;  /* 0x00000004ff0a7e24 */ /* 0x000fe4000f8e00ff */
[----:B------:R-:W-:Y:S07]  /*96e0*/  LEPC R20, `(.L_x_119) ;  /* 0x000000001014794e */ /* 0x000fee0000000000 */
[----:B-1-3--:R-:W-:Y:S05]  /*96f0*/  CALL.ABS.NOINC R14 ;  /* 0x000000000e007343 */ /* 0x00afea0003c00000 */
.L_x_119:
[----:B------:R-:W-:Y:S05]  /*9700*/  WARPSYNC.ALL ;  /* 0x0000000000007948 */ /* 0x000fea0003800000 */
[C---:B------:R-:W-:Y:S01]  /*9710*/  R2UR UR4, R213.reuse ;  /* 0x00000000d50472ca */ /* 0x040fe200000e0000 */
[----:B------:R-:W-:Y:S05]  /*9720*/  VIADD R0, R213, 0x80 ;  /* 0x00000080d5007836 */ /* 0x000fea0000000000 */
[----:B------:R-:W-:Y:S04]  /*9730*/  SHF.R.U32.HI R0, RZ, 0x15, R0 ;  /* 0x00000015ff007819 */ /* 0x000fe80000011600 */
[----:B------:R-:W-:Y:S03]  /*9740*/  LOP3.LUT P0, RZ, R0, 0x3, R177, 0x48, !PT ;  /* 0x0000000300ff7812 */ /* 0x000fe600078048b1 */
[----:B------:R-:W2:Y:S10]  /*9750*/  LDTM.x32 R24, tmem[UR4] ;  /* 0x00000004001879ee */ /* 0x000eb400082c0000 */
[----:B--2---:R-:W-:Y:S05]  /*9760*/  @!P0 BRA `(.L_x_120) ;  /* 0x0000000000408947 */ /* 0x004fea0003800000 */
        /* <DEDUP_REMOVED lines=16> */
.L_x_120:
[----:B------:R-:W-:Y:S05]  /*9870*/  WARPSYNC.ALL ;  /* 0x0000000000007948 */ /* 0x000fea0003800000 */
[----:B------:R-:W-:Y:S11]  /*9880*/  R2UR UR4, R213 ;  /* 0x00000000d50472ca */ /* 0x000ff600000e0000 */
[----:B------:R-:W-:Y:S02]  /*9890*/  @!UPT UIADD3 URZ, UPT, UPT, URZ, URZ, URZ ;  /* 0x000000fffffff290 */ /* 0x000fe4000fffe0ff */
[----:B------:R-:W2:Y:S02]  /*98a0*/  LDTM.x32 R56, tmem[UR4+0x80] ;  /* 0x00008004003879ee */ /* 0x000ea400082c0000 */
[----:B--2---:R-:W-:Y:S01]  /*98b0*/  NOP ;  /* 0x0000000000007918 */ /* 0x004fe20000000000 */
.L_x_118:
[----:B-1----:R-:W-:Y:S01]  /*98c0*/  SHF.L.U32 R18, R168, 0x10, RZ ;  /* 0x00000010a8127819 */ /* 0x002fe200000006ff */
[----:B------:R-:W-:Y:S01]  /*98d0*/  FMUL R0, R130, R24 ;  /* 0x0000001882007220 */ /* 0x000fe20000400000 */
[C---:B------:R-:W-:Y:S01]  /*98e0*/  SHF.L.U32 R19, R169.reuse, 0x10, RZ ;  /* 0x00000010a9137819 */ /* 0x040fe200000006ff */
[----:B------:R-:W-:Y:S05]  /*98f0*/  WARPSYNC.ALL ;  /* 0x0000000000007948 */ /* 0x000fea0003800000 */
[----:B------:R-:W-:Y:S01]  /*9900*/  LOP3.LUT R20, R169, 0xffff0000, RZ, 0xc0, !PT ;  /* 0xffff0000a9147812 */ /* 0x000fe200078ec0ff */
[----:B------:R-:W1:Y:S01]  /*9910*/  S2UR UR5, SR_CgaCtaId ;  /* 0x00000000000579c3 */ /* 0x000e620000008800 */
[----:B------:R-:W-:Y:S01]  /*9920*/  ISETP.NE.AND P1, PT, R189, R16, PT ;  /* 0x00000010bd00720c */ /* 0x000fe20003f25270 */
[----:B------:R-:W-:Y:S01]  /*9930*/  FFMA R0, R133, R18, R0 ;  /* 0x0000001285007223 */ /* 0x000fe20000000000 */
[----:B------:R-:W-:Y:S01]  /*9940*/  LOP3.LUT R18, R168, 0xffff0000, RZ, 0xc0, !PT ;  /* 0xffff0000a8127812 */ /* 0x000fe200078ec0ff */
[----:B------:R-:W-:Y:S01]  /*9950*/  FMUL R3, R130, R25 ;  /* 0x0000001982037220 */ /* 0x000fe20000400000 */
[----:B------:R-:W-:Y:S01]  /*9960*/  LOP3.LUT R16, R164, 0xffff0000, RZ, 0xc0, !PT ;  /* 0xffff0000a4107812 */ /* 0x000fe200078ec0ff */
[C---:B----4-:R-:W-:Y:S01]  /*9970*/  FMUL R4, R130.reuse, R26 ;  /* 0x0000001a82047220 */ /* 0x050fe20000400000 */
[----:B------:R-:W-:Y:S01]  /*9980*/  SHF.L.U32 R15, R165, 0x10, RZ ;  /* 0x00000010a50f7819 */ /* 0x000fe200000006ff */
[----:B------:R-:W-:Y:S01]  /*9990*/  FMUL R5, R130, R27 ;  /* 0x0000001b82057220 */ /* 0x000fe20000400000 */
[----:B------:R-:W-:Y:S01]  /*99a0*/  SHF.L.U32 R17, R166, 0x10, RZ ;  /* 0x00000010a6117819 */ /* 0x000fe200000006ff */
[C---:B------:R-:W-:Y:S01]  /*99b0*/  FFMA R3, R133.reuse, R18, R3 ;  /* 0x0000001285037223 */ /* 0x040fe20000000003 */
[----:B------:R-:W-:Y:S01]  /*99c0*/  SHF.L.U32 R18, R170, 0x10, RZ ;  /* 0x00000010aa127819 */ /* 0x000fe200000006ff */
[C---:B------:R-:W-:Y:S01]  /*99d0*/  FFMA R4, R133.reuse, R19, R4 ;  /* 0x0000001385047223 */ /* 0x040fe20000000004 */
[----:B------:R-:W-:Y:S01]  /*99e0*/  SHF.L.U32 R19, R164, 0x10, RZ ;  /* 0x00000010a4137819 */ /* 0x000fe200000006ff */
[----:B------:R-:W-:Y:S01]  /*99f0*/  FFMA R5, R133, R20, R5 ;  /* 0x0000001485057223 */ /* 0x000fe20000000005 */
[----:B------:R-:W-:Y:S01]  /*9a00*/  LOP3.LUT R20, R170, 0xffff0000, RZ, 0xc0, !PT ;  /* 0xffff0000aa147812 */ /* 0x000fe200078ec0ff */
[C---:B------:R-:W-:Y:S01]  /*9a10*/  FMUL R6, R130.reuse, R28 ;  /* 0x0000001c82067220 */ /* 0x040fe20000400000 */
[----:B------:R-:W-:Y:S01]  /*9a20*/  F2FP.BF16.F32.PACK_AB R88, R3, R0 ;  /* 0x000000000358723e */ /* 0x000fe200000010ff */
[C---:B------:R-:W-:Y:S01]  /*9a30*/  FMUL R7, R130.reuse, R29 ;  /* 0x0000001d82077220 */ /* 0x040fe20000400000 */
[----:B------:R-:W-:Y:S01]  /*9a40*/  F2FP.BF16.F32.PACK_AB R89, R5, R4 ;  /* 0x000000040559723e */ /* 0x000fe200000010ff */
[----:B------:R-:W-:Y:S01]  /*9a50*/  FFMA R6, R133, R18, R6 ;  /* 0x0000001285067223 */ /* 0x000fe20000000006 */
[----:B------:R-:W-:Y:S01]  /*9a60*/  SHF.L.U32 R18, R171, 0x10, RZ ;  /* 0x00000010ab127819 */ /* 0x000fe200000006ff */
[----:B------:R-:W-:Y:S01]  /*9a70*/  FFMA R7, R133, R20, R7 ;  /* 0x0000001485077223 */ /* 0x000fe20000000007 */
[----:B------:R-:W-:Y:S01]  /*9a80*/  LOP3.LUT R20, R171, 0xffff0000, RZ, 0xc0, !PT ;  /* 0xffff0000ab147812 */ /* 0x000fe200078ec0ff */
[----:B------:R-:W-:Y:S01]  /*9a90*/  FMUL R8, R130, R30 ;  /* 0x0000001e82087220 */ /* 0x000fe20000400000 */
[----:B------:R-:W-:Y:S01]  /*9aa0*/  ISETP.NE.AND P2, PT, R194, RZ, PT ;  /* 0x000000ffc200720c */ /* 0x000fe20003f45270 */
[C---:B------:R-:W-:Y:S01]  /*9ab0*/  FMUL R9, R130.reuse, R31 ;  /* 0x0000001f82097220 */ /* 0x040fe20000400000 */
[----:B------:R-:W-:Y:S01]  /*9ac0*/  F2FP.BF16.F32.PACK_AB R90, R7, R6 ;  /* 0x00000006075a723e */ /* 0x000fe200000010ff */
[----:B------:R-:W-:Y:S01]  /*9ad0*/  UIADD3 UR4, UPT, UPT, UR44, 0x88, URZ ;  /* 0x000000882c047890 */ /* 0x000fe2000fffe0ff */
[----:B------:R-:W-:Y:S01]  /*9ae0*/  ISETP.NE.AND P0, PT, R189, RZ, PT ;  /* 0x000000ffbd00720c */ /* 0x000fe20003f05270 */
[----:B------:R-:W-:Y:S01]  /*9af0*/  FFMA R8, R133, R18, R8 ;  /* 0x0000001285087223 */ /* 0x000fe20000000008 */
[----:B------:R-:W-:Y:S01]  /*9b00*/  LOP3.LUT R18, R165, 0xffff0000, RZ, 0xc0, !PT ;  /* 0xffff0000a5127812 */ /* 0x000fe200078ec0ff */
[----:B------:R-:W-:Y:S01]  /*9b10*/  FFMA R9, R133, R20, R9 ;  /* 0x0000001485097223 */ /* 0x000fe20000000009 */
[----:B------:R-:W-:Y:S01]  /*9b20*/  LOP3.LUT R20, R167, 0xffff0000, RZ, 0xc0, !PT ;  /* 0xffff0000a7147812 */ /* 0x000fe200078ec0ff */
[----:B-1----:R-:W-:Y:S01]  /*9b30*/  UPRMT UR4, UR5, 0x654, UR4 ;  /* 0x0000065405047896 */ /* 0x002fe20008000004 */
[----:B------:R-:W-:Y:S01]  /*9b40*/  NOP ;  /* 0x0000000000007918 */ /* 0x000fe20000000000 */
[C---:B------:R-:W-:Y:S01]  /*9b50*/  FMUL R10, R130.reuse, R32 ;  /* 0x00000020820a7220 */ /* 0x040fe20000400000 */
[----:B------:R-:W-:Y:S01]  /*9b60*/  F2FP.BF16.F32.PACK_AB R91, R9, R8 ;  /* 0x00000008095b723e */ /* 0x000fe200000010ff */
[C---:B------:R-:W-:Y:S01]  /*9b70*/  FMUL R11, R130.reuse, R33 ;  /* 0x00000021820b7220 */ /* 0x040fe20000400000 */
[C---:B------:R-:W-:Y:S01]  /*9b80*/  FMUL R12, R130.reuse, R34 ;  /* 0x00000022820c7220 */ /* 0x040fe20000400000 */
[----:B------:R-:W-:Y:S01]  /*9b90*/  FMUL R13, R130, R35 ;  /* 0x00000023820d7220 */ /* 0x000fe20000400000 */
[----:B------:R-:W-:Y:S01]  /*9ba0*/  FFMA R10, R133, R19, R10 ;  /* 0x00000013850a7223 */ /* 0x000fe2000000000a */
[----:B------:R-:W-:Y:S01]  /*9bb0*/  SHF.L.U32 R19, R167, 0x10, RZ ;  /* 0x00000010a7137819 */ /* 0x000fe200000006ff */
[----:B------:R-:W-:Y:S01]  /*9bc0*/  SYNCS.ARRIVE.TRANS64.RED.A1T0 RZ, [UR4], RZ ;  /* 0x000000ffffff79a7 */ /* 0x000fe20008100404 */
[----:B------:R1:W-:Y:S01]  /*9bd0*/  @!P1 STS.128 [R188+0x2000], R88 ;  /* 0x00200058bc009388 */ /* 0x0003e20000000c00 */
[C---:B------:R-:W-:Y:S01]  /*9be0*/  FFMA R11, R133.reuse, R16, R11 ;  /* 0x00000010850b7223 */ /* 0x040fe2000000000b */
[C---:B------:R-:W-:Y:S01]  /*9bf0*/  FFMA R12, R133.reuse, R15, R12 ;  /* 0x0000000f850c7223 */ /* 0x040fe2000000000c */
[----:B------:R-:W-:Y:S01]  /*9c00*/  FFMA R13, R133, R18, R13 ;  /* 0x00000012850d7223 */ /* 0x000fe2000000000d */
[----:B------:R-:W-:Y:S01]  /*9c10*/  LOP3.LUT R18, R166, 0xffff0000, RZ, 0xc0, !PT ;  /* 0xffff0000a6127812 */ /* 0x000fe200078ec0ff */
[C---:B------:R-:W-:Y:S01]  /*9c20*/  FMUL R14, R130.reuse, R36 ;  /* 0x00000024820e7220 */ /* 0x040fe20000400000 */
[----:B------:R-:W-:Y:S01]  /*9c30*/  F2FP.BF16.F32.PACK_AB R92, R11, R10 ;  /* 0x0000000a0b5c723e */ /* 0x000fe200000010ff */
[----:B------:R-:W-:Y:S01]  /*9c40*/  FMUL R15, R130, R37 ;  /* 0x00000025820f7220 */ /* 0x000fe20000400000 */
[----:B------:R-:W-:Y:S01]  /*9c50*/  SHF.L.U32 R11, R160, 0x10, RZ ;  /* 0x00000010a00b7819 */ /* 0x000fe200000006ff */
[----:B------:R-:W-:Y:S01]  /*9c60*/  FFMA R14, R133, R17, R14 ;  /* 0x00000011850e7223 */ /* 0x000fe2000000000e */
[----:B------:R-:W-:Y:S01]  /*9c70*/  F2FP.BF16.F32.PACK_AB R93, R13, R12 ;  /* 0x0000000c0d5d723e */ /* 0x000fe200000010ff */
[----:B------:R-:W-:Y:S01]  /*9c80*/  FMUL R16, R130, R38 ;  /* 0x0000002682107220 */ /* 0x000fe20000400000 */
[----:B------:R-:W-:Y:S01]  /*9c90*/  LOP3.LUT R12, R160, 0xffff0000, RZ, 0xc0, !PT ;  /* 0xffff0000a00c7812 */ /* 0x000fe200078ec0ff */
[----:B------:R-:W-:Y:S01]  /*9ca0*/  FMUL R17, R130, R39 ;  /* 0x0000002782117220 */ /* 0x000fe20000400000 */
[----:B------:R-:W-:Y:S01]  /*9cb0*/  SHF.L.U32 R13, R161, 0x10, RZ ;  /* 0x00000010a10d7819 */ /* 0x000fe200000006ff */
[C---:B------:R-:W-:Y:S01]  /*9cc0*/  FFMA R15, R133.reuse, R18, R15 ;  /* 0x00000012850f7223 */ /* 0x040fe2000000000f */
[----:B------:R-:W-:Y:S01]  /*9cd0*/  LOP3.LUT R18, R158, 0xffff0000, RZ, 0xc0, !PT ;  /* 0xffff00009e127812 */ /* 0x000fe200078ec0ff */
[C---:B------:R-:W-:Y:S01]  /*9ce0*/  FFMA R16, R133.reuse, R19, R16 ;  /* 0x0000001385107223 */ /* 0x040fe20000000010 */
[C---:B------:R-:W-:Y:S01]  /*9cf0*/  FMUL R8, R130.reuse, R40 ;  /* 0x0000002882087220 */ /* 0x040fe20000400000 */
[----:B------:R-:W-:Y:S01]  /*9d00*/  FFMA R17, R133, R20, R17 ;  /* 0x0000001485117223 */ /* 0x000fe20000000011 */
[----:B------:R-:W-:Y:S01]  /*9d10*/  F2FP.BF16.F32.PACK_AB R94, R15, R14 ;  /* 0x0000000e0f5e723e */ /* 0x000fe200000010ff */
[C---:B------:R-:W-:Y:S01]  /*9d20*/  FMUL R9, R130.reuse, R41 ;  /* 0x0000002982097220 */ /* 0x040fe20000400000 */
[----:B------:R-:W-:Y:S01]  /*9d30*/  LOP3.LUT R14, R161, 0xffff0000, RZ, 0xc0, !PT ;  /* 0xffff0000a10e7812 */ /* 0x000fe200078ec0ff */
[----:B------:R-:W-:Y:S01]  /*9d40*/  FFMA R8, R133, R11, R8 ;  /* 0x0000000b85087223 */ /* 0x000fe20000000008 */
[----:B------:R-:W-:Y:S01]  /*9d50*/  F2FP.BF16.F32.PACK_AB R95, R17, R16 ;  /* 0x00000010115f723e */ /* 0x000fe200000010ff */
[----:B------:R-:W-:Y:S01]  /*9d60*/  FMUL R10, R130, R42 ;  /* 0x0000002a820a7220 */ /* 0x000fe20000400000 */
[----:B------:R-:W-:Y:S01]  /*9d70*/  SHF.L.U32 R15, R162, 0x10, RZ ;  /* 0x00000010a20f7819 */ /* 0x000fe200000006ff */
[----:B------:R-:W-:Y:S01]  /*9d80*/  FMUL R11, R130, R43 ;  /* 0x0000002b820b7220 */ /* 0x000fe20000400000 */
[----:B------:R-:W-:Y:S01]  /*9d90*/  LOP3.LUT R16, R157, 0xffff0000, RZ, 0xc0, !PT ;  /* 0xffff00009d107812 */ /* 0x000fe200078ec0ff */
[----:B------:R-:W-:Y:S01]  /*9da0*/  FFMA R9, R133, R12, R9 ;  /* 0x0000000c85097223 */ /* 0x000fe20000000009 */
[----:B------:R-:W-:Y:S01]  /*9db0*/  SHF.L.U32 R17, R159, 0x10, RZ ;  /* 0x000000109f117819 */ /* 0x000fe200000006ff */
[----:B------:R-:W-:Y:S01]  /*9dc0*/  FFMA R10, R133, R13, R10 ;  /* 0x0000000d850a7223 */ /* 0x000fe2000000000a */
[----:B------:R-:W-:Y:S01]  /*9dd0*/  LOP3.LUT R20, R159, 0xffff0000, RZ, 0xc0, !PT ;  /* 0xffff00009f147812 */ /* 0x000fe200078ec0ff */
[----:B------:R-:W-:Y:S01]  /*9de0*/  FFMA R11, R133, R14, R11 ;  /* 0x0000000e850b7223 */ /* 0x000fe2000000000b */
[----:B------:R-:W-:Y:S01]  /*9df0*/  LOP3.LUT R14, R162, 0xffff0000, RZ, 0xc0, !PT ;  /* 0xffff0000a20e7812 */ /* 0x000fe200078ec0ff */
[C---:B------:R-:W-:Y:S01]  /*9e00*/  FMUL R12, R130.reuse, R44 ;  /* 0x0000002c820c7220 */ /* 0x040fe20000400000 */
[----:B-1----:R-:W-:Y:S01]  /*9e10*/  F2FP.BF16.F32.PACK_AB R88, R9, R8 ;  /* 0x000000080958723e */ /* 0x002fe200000010ff */
[----:B------:R1:W-:Y:S01]  /*9e20*/  @!P1 STS.128 [R198+0x2010], R92 ;  /* 0x0020105cc6009388 */ /* 0x0003e20000000c00 */
[----:B------:R-:W-:Y:S01]  /*9e30*/  F2FP.BF16.F32.PACK_AB R89, R11, R10 ;  /* 0x0000000a0b59723e */ /* 0x000fe200000010ff */
[----:B------:R-:W-:Y:S01]  /*9e40*/  FMUL R13, R130, R45 ;  /* 0x0000002d820d7220 */ /* 0x000fe20000400000 */
[----:B------:R-:W-:Y:S01]  /*9e50*/  SHF.L.U32 R11, R163, 0x10, RZ ;  /* 0x00000010a30b7819 */ /* 0x000fe200000006ff */
[C---:B------:R-:W-:Y:S01]  /*9e60*/  FFMA R12, R133.reuse, R15, R12 ;  /* 0x0000000f850c7223 */ /* 0x040fe2000000000c */
[----:B------:R-:W-:Y:S01]  /*9e70*/  SHF.L.U32 R15, R156, 0x10, RZ ;  /* 0x000000109c0f7819 */ /* 0x000fe200000006ff */
[----:B------:R-:W-:Y:S01]  /*9e80*/  FFMA R13, R133, R14, R13 ;  /* 0x0000000e850d7223 */ /* 0x000fe2000000000d */
[----:B------:R-:W-:Y:S01]  /*9e90*/  LOP3.LUT R14, R163, 0xffff0000, RZ, 0xc0, !PT ;  /* 0xffff0000a30e7812 */ /* 0x000fe200078ec0ff */
[C---:B------:R-:W-:Y:S01]  /*9ea0*/  FMUL R8, R130.reuse, R46 ;  /* 0x0000002e82087220 */ /* 0x040fe20000400000 */
[C---:B------:R-:W-:Y:S01]  /*9eb0*/  FMUL R9, R130.reuse, R47 ;  /* 0x0000002f82097220 */ /* 0x040fe20000400000 */
[----:B------:R-:W-:Y:S01]  /*9ec0*/  FMUL R10, R130, R48 ;  /* 0x00000030820a7220 */ /* 0x000fe20000400000 */
[----:B------:R-:W-:Y:S01]  /*9ed0*/  F2FP.BF16.F32.PACK_AB R90, R13, R12 ;  /* 0x0000000c0d5a723e */ /* 0x000fe200000010ff */
[C---:B------:R-:W-:Y:S01]  /*9ee0*/  FFMA R8, R133.reuse, R11, R8 ;  /* 0x0000000b85087223 */ /* 0x040fe20000000008 */
[C---:B------:R-:W-:Y:S01]  /*9ef0*/  FFMA R9, R133.reuse, R14, R9 ;  /* 0x0000000e85097223 */ /* 0x040fe20000000009 */
[----:B------:R-:W-:Y:S01]  /*9f00*/  LOP3.LUT R14, R156, 0xffff0000, RZ, 0xc0, !PT ;  /* 0xffff00009c0e7812 */ /* 0x000fe200078ec0ff */
[----:B------:R-:W-:Y:S01]  /*9f10*/  FFMA R10, R133, R15, R10 ;  /* 0x0000000f850a7223 */ /* 0x000fe2000000000a */
[----:B------:R-:W-:Y:S01]  /*9f20*/  SHF.L.U32 R15, R157, 0x10, RZ ;  /* 0x000000109d0f7819 */ /* 0x000fe200000006ff */
[C---:B------:R-:W-:Y:S01]  /*9f30*/  FMUL R11, R130.reuse, R49 ;  /* 0x00000031820b7220 */ /* 0x040fe20000400000 */
[----:B------:R-:W-:Y:S01]  /*9f40*/  F2FP.BF16.F32.PACK_AB R91, R9, R8 ;  /* 0x00000008095b723e */ /* 0x000fe200000010ff */
[C---:B------:R-:W-:Y:S01]  /*9f50*/  FMUL R12, R130.reuse, R50 ;  /* 0x00000032820c7220 */ /* 0x040fe20000400000 */
[C---:B------:R-:W-:Y:S01]  /*9f60*/  FMUL R13, R130.reuse, R51 ;  /* 0x00000033820d7220 */ /* 0x040fe20000400000 */
[C---:B------:R-:W-:Y:S01]  /*9f70*/  FFMA R11, R133.reuse, R14, R11 ;  /* 0x0000000e850b7223 */ /* 0x040fe2000000000b */
[----:B------:R-:W-:Y:S01]  /*9f80*/  FMUL R8, R130, R52 ;  /* 0x0000003482087220 */ /* 0x000fe20000400000 */
[C---:B------:R-:W-:Y:S01]  /*9f90*/  FFMA R12, R133.reuse, R15, R12 ;  /* 0x0000000f850c7223 */ /* 0x040fe2000000000c */
[C---:B------:R-:W-:Y:S01]  /*9fa0*/  FFMA R13, R133.reuse, R16, R13 ;  /* 0x00000010850d7223 */ /* 0x040fe2000000000d */
[----:B------:R-:W-:Y:S01]  /*9fb0*/  SHF.L.U32 R16, R158, 0x10, RZ ;  /* 0x000000109e107819 */ /* 0x000fe200000006ff */
[C---:B------:R-:W-:Y:S01]  /*9fc0*/  FMUL R9, R130.reuse, R53 ;  /* 0x0000003582097220 */ /* 0x040fe20000400000 */
[C---:B------:R-:W-:Y:S01]  /*9fd0*/  FMUL R14, R130.reuse, R54 ;  /* 0x00000036820e7220 */ /* 0x040fe20000400000 */
[----:B------:R-:W-:Y:S01]  /*9fe0*/  FMUL R15, R130, R55 ;  /* 0x00000037820f7220 */ /* 0x000fe20000400000 */
[----:B------:R2:W-:Y:S01]  /*9ff0*/  @!P1 STS.128 [R196+0x2020], R88 ;  /* 0x00202058c4009388 */ /* 0x0005e20000000c00 */
[----:B------:R-:W-:Y:S01]  /*a000*/  FFMA R8, R133, R16, R8 ;  /* 0x0000001085087223 */ /* 0x000fe20000000008 */
[----:B-1----:R-:W-:Y:S01]  /*a010*/  F2FP.BF16.F32.PACK_AB R93, R13, R12 ;  /* 0x0000000c0d5d723e */ /* 0x002fe200000010ff */
[C---:B------:R-:W-:Y:S01]  /*a020*/  FFMA R9, R133.reuse, R18, R9 ;  /* 0x0000001285097223 */ /* 0x040fe20000000009 */
[C---:B------:R-:W-:Y:S01]  /*a030*/  LOP3.LUT R12, R152.reuse, 0xffff0000, RZ, 0xc0, !PT ;  /* 0xffff0000980c7812 */ /* 0x040fe200078ec0ff */
[C---:B------:R-:W-:Y:S01]  /*a040*/  FFMA R14, R133.reuse, R17, R14 ;  /* 0x00000011850e7223 */ /* 0x040fe2000000000e */
[----:B------:R-:W-:Y:S01]  /*a050*/  SHF.L.U32 R17, R152, 0x10, RZ ;  /* 0x0000001098117819 */ /* 0x000fe200000006ff */
[----:B------:R-:W-:Y:S01]  /*a060*/  FFMA R15, R133, R20, R15 ;  /* 0x00000014850f7223 */ /* 0x000fe2000000000f */
[----:B------:R-:W-:Y:S01]  /*a070*/  F2FP.BF16.F32.PACK_AB R94, R9, R8 ;  /* 0x00000008095e723e */ /* 0x000fe200000010ff */
        /* <DEDUP_REMOVED lines=9> */
[----:B------:R-:W-:Y:S01]  /*a110*/  SHF.L.U32 R18, R154, 0x10, RZ ;  /* 0x000000109a127819 */ /* 0x000fe200000006ff */
[----:B------:R-:W-:Y:S01]  /*a120*/  FMUL R10, R130, R59 ;  /* 0x0000003b820a7220 */ /* 0x000fe20000400000 */
[----:B------:R-:W-:Y:S01]  /*a130*/  LOP3.LUT R15, R154, 0xffff0000, RZ, 0xc0, !PT ;  /* 0xffff00009a0f7812 */ /* 0x000fe200078ec0ff */
[----:B------:R-:W-:Y:S01]  /*a140*/  FMUL R11, R130, R60 ;  /* 0x0000003c820b7220 */ /* 0x000fe20000400000 */
[----:B------:R-:W-:Y:S01]  /*a150*/  LOP3.LUT R17, R155, 0xffff0000, RZ, 0xc0, !PT ;  /* 0xffff00009b117812 */ /* 0x000fe200078ec0ff */
[C---:B------:R-:W-:Y:S01]  /*a160*/  FFMA R9, R133.reuse, R14, R9 ;  /* 0x0000000e85097223 */ /* 0x040fe20000000009 */
[----:B------:R-:W-:Y:S01]  /*a170*/  F2FP.BF16.F32.PACK_AB R96, R8, R16 ;  /* 0x000000100860723e */ /* 0x000fe200000010ff */
[----:B------:R-:W-:Y:S01]  /*a180*/  FFMA R10, R133, R13, R10 ;  /* 0x0000000d850a7223 */ /* 0x000fe2000000000a */
[----:B------:R-:W-:Y:S01]  /*a190*/  LOP3.LUT R16, R141, 0xffff0000, RZ, 0xc0, !PT ;  /* 0xffff00008d107812 */ /* 0x000fe200078ec0ff */
[C---:B------:R-:W-:Y:S01]  /*a1a0*/  FMUL R12, R130.reuse, R61 ;  /* 0x0000003d820c7220 */ /* 0x040fe20000400000 */
[----:B------:R-:W-:Y:S01]  /*a1b0*/  LOP3.LUT R20, R147, 0xffff0000, RZ, 0xc0, !PT ;  /* 0xffff000093147812 */ /* 0x000fe200078ec0ff */
[----:B------:R-:W-:Y:S01]  /*a1c0*/  FFMA R11, R133, R18, R11 ;  /* 0x00000012850b7223 */ /* 0x000fe2000000000b */
[----:B------:R-:W-:Y:S01]  /*a1d0*/  SHF.L.U32 R18, R155, 0x10, RZ ;  /* 0x000000109b127819 */ /* 0x000fe200000006ff */
[----:B------:R-:W-:Y:S01]  /*a1e0*/  FMUL R13, R130, R62 ;  /* 0x0000003e820d7220 */ /* 0x000fe20000400000 */
[----:B------:R-:W-:Y:S01]  /*a1f0*/  F2FP.BF16.F32.PACK_AB R97, R10, R9 ;  /* 0x000000090a61723e */ /* 0x000fe200000010ff */
[C---:B------:R-:W-:Y:S01]  /*a200*/  FFMA R12, R133.reuse, R15, R12 ;  /* 0x0000000f850c7223 */ /* 0x040fe2000000000c */
[----:B------:R-:W-:Y:S01]  /*a210*/  SHF.L.U32 R15, R150, 0x10, RZ ;  /* 0x00000010960f7819 */ /* 0x000fe200000006ff */
[----:B------:R-:W-:Y:S01]  /*a220*/  FMUL R14, R130, R63 ;  /* 0x0000003f820e7220 */ /* 0x000fe20000400000 */
[----:B------:R-:W-:Y:S01]  /*a230*/  FFMA R13, R133, R18, R13 ;  /* 0x00000012850d7223 */ /* 0x000fe2000000000d */
[----:B------:R-:W-:Y:S01]  /*a240*/  LOP3.LUT R18, R145, 0xffff0000, RZ, 0xc0, !PT ;  /* 0xffff000091127812 */ /* 0x000fe200078ec0ff */
[----:B------:R1:W-:Y:S01]  /*a250*/  @!P1 STS.128 [R195+0x2010], R92 ;  /* 0x0020105cc3009388 */ /* 0x0003e20000000c00 */
[----:B------:R-:W-:Y:S01]  /*a260*/  F2FP.BF16.F32.PACK_AB R98, R12, R11 ;  /* 0x0000000b0c62723e */ /* 0x000fe200000010ff */
[C---:B------:R-:W-:Y:S01]  /*a270*/  FFMA R14, R133.reuse, R17, R14 ;  /* 0x00000011850e7223 */ /* 0x040fe2000000000e */
[----:B------:R-:W-:Y:S01]  /*a280*/  SHF.L.U32 R11, R148, 0x10, RZ ;  /* 0x00000010940b7819 */ /* 0x000fe200000006ff */
[----:B------:R-:W-:Y:S01]  /*a290*/  FMUL R8, R130, R64 ;  /* 0x0000004082087220 */ /* 0x000fe20000400000 */
[----:B------:R-:W-:Y:S01]  /*a2a0*/  LOP3.LUT R12, R148, 0xffff0000, RZ, 0xc0, !PT ;  /* 0xffff0000940c7812 */ /* 0x000fe200078ec0ff */
[----:B------:R-:W-:Y:S01]  /*a2b0*/  FMUL R9, R130, R65 ;  /* 0x0000004182097220 */ /* 0x000fe20000400000 */
[----:B------:R-:W-:Y:S01]  /*a2c0*/  F2FP.BF16.F32.PACK_AB R99, R14, R13 ;  /* 0x0000000d0e63723e */ /* 0x000fe200000010ff */
[----:B------:R-:W-:Y:S01]  /*a2d0*/  FFMA R8, R133, R11, R8 ;  /* 0x0000000b85087223 */ /* 0x000fe20000000008 */
[----:B------:R-:W-:Y:S01]  /*a2e0*/  SHF.L.U32 R13, R149, 0x10, RZ ;  /* 0x00000010950d7819 */ /* 0x000fe200000006ff */
[----:B------:R-:W-:Y:S01]  /*a2f0*/  FFMA R9, R133, R12, R9 ;  /* 0x0000000c85097223 */ /* 0x000fe20000000009 */
[----:B------:R-:W-:Y:S01]  /*a300*/  LOP3.LUT R14, R149, 0xffff0000, RZ, 0xc0, !PT ;  /* 0xffff0000950e7812 */ /* 0x000fe200078ec0ff */
[C---:B------:R-:W-:Y:S01]  /*a310*/  FMUL R10, R130.reuse, R66 ;  /* 0x00000042820a7220 */ /* 0x040fe20000400000 */
[----:B------:R-:W-:Y:S01]  /*a320*/  SHF.L.U32 R17, R147, 0x10, RZ ;  /* 0x0000001093117819 */ /* 0x000fe200000006ff */
[C---:B------:R-:W-:Y:S01]  /*a330*/  FMUL R11, R130.reuse, R67 ;  /* 0x00000043820b7220 */ /* 0x040fe20000400000 */
[----:B--2---:R-:W-:Y:S01]  /*a340*/  F2FP.BF16.F32.PACK_AB R88, R9, R8 ;  /* 0x000000080958723e */ /* 0x004fe200000010ff */
[C---:B------:R-:W-:Y:S01]  /*a350*/  FFMA R10, R133.reuse, R13, R10 ;  /* 0x0000000d850a7223 */ /* 0x040fe2000000000a */
[----:B------:R-:W-:Y:S01]  /*a360*/  FMUL R12, R130, R68 ;  /* 0x00000044820c7220 */ /* 0x000fe20000400000 */
[C---:B------:R-:W-:Y:S01]  /*a370*/  FFMA R11, R133.reuse, R14, R11 ;  /* 0x0000000e850b7223 */ /* 0x040fe2000000000b */
[----:B------:R-:W-:Y:S01]  /*a380*/  LOP3.LUT R14, R150, 0xffff0000, RZ, 0xc0, !PT ;  /* 0xffff0000960e7812 */ /* 0x000fe200078ec0ff */
[C---:B------:R-:W-:Y:S01]  /*a390*/  FMUL R13, R130.reuse, R69 ;  /* 0x00000045820d7220 */ /* 0x040fe20000400000 */
[----:B------:R2:W-:Y:S01]  /*a3a0*/  @!P1 STS.128 [R188+0x3000], R96 ;  /* 0x00300060bc009388 */ /* 0x0005e20000000c00 */
[----:B------:R-:W-:Y:S01]  /*a3b0*/  FFMA R12, R133, R15, R12 ;  /* 0x0000000f850c7223 */ /* 0x000fe2000000000c */
[----:B------:R-:W-:Y:S01]  /*a3c0*/  F2FP.BF16.F32.PACK_AB R89, R11, R10 ;  /* 0x0000000a0b59723e */ /* 0x000fe200000010ff */
[----:B------:R-:W-:Y:S01]  /*a3d0*/  FFMA R13, R133, R14, R13 ;  /* 0x0000000e850d7223 */ /* 0x000fe2000000000d */
[C---:B------:R-:W-:Y:S01]  /*a3e0*/  SHF.L.U32 R11, R151.reuse, 0x10, RZ ;  /* 0x00000010970b7819 */ /* 0x040fe200000006ff */
[C---:B------:R-:W-:Y:S01]  /*a3f0*/  FMUL R8, R130.reuse, R70 ;  /* 0x0000004682087220 */ /* 0x040fe20000400000 */
[----:B------:R-:W-:Y:S01]  /*a400*/  LOP3.LUT R14, R151, 0xffff0000, RZ, 0xc0, !PT ;  /* 0xffff0000970e7812 */ /* 0x000fe200078ec0ff */
[----:B------:R-:W-:Y:S01]  /*a410*/  FMUL R9, R130, R71 ;  /* 0x0000004782097220 */ /* 0x000fe20000400000 */
[----:B------:R-:W-:Y:S01]  /*a420*/  SHF.L.U32 R15, R140, 0x10, RZ ;  /* 0x000000108c0f7819 */ /* 0x000fe200000006ff */
        /* <DEDUP_REMOVED lines=10> */
[----:B------:R-:W-:Y:S01]  /*a4d0*/  FMUL R13, R130, R75 ;  /* 0x0000004b820d7220 */ /* 0x000fe20000400000 */
[C---:B------:R-:W-:Y:S01]  /*a4e0*/  FFMA R11, R133.reuse, R14, R11 ;  /* 0x0000000e850b7223 */ /* 0x040fe2000000000b */
[----:B------:R-:W-:Y:S01]  /*a4f0*/  SHF.L.U32 R14, R142, 0x10, RZ ;  /* 0x000000108e0e7819 */ /* 0x000fe200000006ff */
[C---:B------:R-:W-:Y:S01]  /*a500*/  FFMA R12, R133.reuse, R15, R12 ;  /* 0x0000000f850c7223 */ /* 0x040fe2000000000c */
[----:B------:R-:W-:Y:S01]  /*a510*/  SHF.L.U32 R15, R144, 0x10, RZ ;  /* 0x00000010900f7819 */ /* 0x000fe200000006ff */
[----:B------:R-:W-:Y:S01]  /*a520*/  FFMA R13, R133, R16, R13 ;  /* 0x00000010850d7223 */ /* 0x000fe2000000000d */
[----:B------:R-:W-:Y:S01]  /*a530*/  LOP3.LUT R16, R142, 0xffff0000, RZ, 0xc0, !PT ;  /* 0xffff00008e107812 */ /* 0x000fe200078ec0ff */
[----:B------:R4:W-:Y:S01]  /*a540*/  @!P1 STS.128 [R198+0x3010], R88 ;  /* 0x00301058c6009388 */ /* 0x0009e20000000c00 */
[----:B-1----:R-:W-:Y:S01]  /*a550*/  F2FP.BF16.F32.PACK_AB R92, R11, R10 ;  /* 0x0000000a0b5c723e */ /* 0x002fe200000010ff */
[C---:B------:R-:W-:Y:S01]  /*a560*/  FMUL R8, R130.reuse, R76 ;  /* 0x0000004c82087220 */ /* 0x040fe20000400000 */
[----:B------:R-:W-:Y:S01]  /*a570*/  F2FP.BF16.F32.PACK_AB R93, R13, R12 ;  /* 0x0000000c0d5d723e */ /* 0x000fe200000010ff */
[C---:B------:R-:W-:Y:S01]  /*a580*/  FMUL R9, R130.reuse, R77 ;  /* 0x0000004d82097220 */ /* 0x040fe20000400000 */
[----:B------:R-:W-:Y:S01]  /*a590*/  SHF.L.U32 R13, R143, 0x10, RZ ;  /* 0x000000108f0d7819 */ /* 0x000fe200000006ff */
[----:B------:R-:W-:Y:S01]  /*a5a0*/  FFMA R8, R133, R14, R8 ;  /* 0x0000000e85087223 */ /* 0x000fe20000000008 */
[----:B------:R-:W-:Y:S01]  /*a5b0*/  LOP3.LUT R14, R143, 0xffff0000, RZ, 0xc0, !PT ;  /* 0xffff00008f0e7812 */ /* 0x000fe200078ec0ff */
[----:B------:R-:W1:Y:S01]  /*a5c0*/  S2R R200, SR_CgaCtaId ;  /* 0x0000000000c87919 */ /* 0x000e620000008800 */
[C---:B------:R-:W-:Y:S01]  /*a5d0*/  FMUL R10, R130.reuse, R78 ;  /* 0x0000004e820a7220 */ /* 0x040fe20000400000 */
[----:B------:R-:W-:Y:S01]  /*a5e0*/  FFMA R9, R133, R16, R9 ;  /* 0x0000001085097223 */ /* 0x000fe20000000009 */
[----:B------:R-:W-:Y:S01]  /*a5f0*/  SHF.L.U32 R16, R145, 0x10, RZ ;  /* 0x0000001091107819 */ /* 0x000fe200000006ff */
[C---:B------:R-:W-:Y:S01]  /*a600*/  FMUL R11, R130.reuse, R79 ;  /* 0x0000004f820b7220 */ /* 0x040fe20000400000 */
[----:B------:R-:W-:Y:S01]  /*a610*/  FFMA R10, R133, R13, R10 ;  /* 0x0000000d850a7223 */ /* 0x000fe2000000000a */
[----:B------:R-:W-:Y:S01]  /*a620*/  FMUL R12, R130, R80 ;  /* 0x00000050820c7220 */ /* 0x000fe20000400000 */
[----:B------:R-:W-:Y:S01]  /*a630*/  F2FP.BF16.F32.PACK_AB R94, R9, R8 ;  /* 0x00000008095e723e */ /* 0x000fe200000010ff */
[C---:B------:R-:W-:Y:S01]  /*a640*/  FFMA R11, R133.reuse, R14, R11 ;  /* 0x0000000e850b7223 */ /* 0x040fe2000000000b */
[----:B------:R-:W-:Y:S01]  /*a650*/  LOP3.LUT R14, R144, 0xffff0000, RZ, 0xc0, !PT ;  /* 0xffff0000900e7812 */ /* 0x000fe200078ec0ff */
[C---:B------:R-:W-:Y:S01]  /*a660*/  FMUL R8, R130.reuse, R81 ;  /* 0x0000005182087220 */ /* 0x040fe20000400000 */
[C---:B------:R-:W-:Y:S01]  /*a670*/  FMUL R9, R130.reuse, R82 ;  /* 0x0000005282097220 */ /* 0x040fe20000400000 */
[----:B------:R-:W-:Y:S01]  /*a680*/  FMUL R13, R130, R83 ;  /* 0x00000053820d7220 */ /* 0x000fe20000400000 */
[C---:B------:R-:W-:Y:S01]  /*a690*/  FFMA R12, R133.reuse, R15, R12 ;  /* 0x0000000f850c7223 */ /* 0x040fe2000000000c */
[C---:B------:R-:W-:Y:S01]  /*a6a0*/  FFMA R8, R133.reuse, R14, R8 ;  /* 0x0000000e85087223 */ /* 0x040fe20000000008 */
[----:B------:R-:W-:Y:S01]  /*a6b0*/  FFMA R9, R133, R16, R9 ;  /* 0x0000001085097223 */ /* 0x000fe20000000009 */
[----:B------:R-:W-:Y:S01]  /*a6c0*/  F2FP.BF16.F32.PACK_AB R95, R11, R10 ;  /* 0x0000000a0b5f723e */ /* 0x000fe200000010ff */
[C---:B------:R-:W-:Y:S01]  /*a6d0*/  FFMA R13, R133.reuse, R18, R13 ;  /* 0x00000012850d7223 */ /* 0x040fe2000000000d */
[----:B------:R-:W-:Y:S01]  /*a6e0*/  SHF.L.U32 R16, R146, 0x10, RZ ;  /* 0x0000001092107819 */ /* 0x000fe200000006ff */
[----:B------:R-:W-:Y:S01]  /*a6f0*/  FMUL R10, R130, R84 ;  /* 0x00000054820a7220 */ /* 0x000fe20000400000 */
[----:B------:R-:W-:Y:S01]  /*a700*/  LOP3.LUT R18, R146, 0xffff0000, RZ, 0xc0, !PT ;  /* 0xffff000092127812 */ /* 0x000fe200078ec0ff */
[----:B------:R4:W-:Y:S01]  /*a710*/  @!P1 STS.128 [R196+0x3020], R92 ;  /* 0x0030205cc4009388 */ /* 0x0009e20000000c00 */
[C---:B------:R-:W-:Y:S01]  /*a720*/  FMUL R11, R130.reuse, R85 ;  /* 0x00000055820b7220 */ /* 0x040fe20000400000 */
[C---:B------:R-:W-:Y:S01]  /*a730*/  FMUL R14, R130.reuse, R86 ;  /* 0x00000056820e7220 */ /* 0x040fe20000400000 */
[----:B------:R-:W-:Y:S01]  /*a740*/  FMUL R15, R130, R87 ;  /* 0x00000057820f7220 */ /* 0x000fe20000400000 */
[C---:B------:R-:W-:Y:S01]  /*a750*/  FFMA R10, R133.reuse, R16, R10 ;  /* 0x00000010850a7223 */ /* 0x040fe2000000000a */
[C---:B------:R-:W-:Y:S01]  /*a760*/  FFMA R11, R133.reuse, R18, R11 ;  /* 0x00000012850b7223 */ /* 0x040fe2000000000b */
[C---:B------:R-:W-:Y:S01]  /*a770*/  FFMA R14, R133.reuse, R17, R14 ;  /* 0x00000011850e7223 */ /* 0x040fe2000000000e */
[----:B------:R-:W-:Y:S01]  /*a780*/  FFMA R15, R133, R20, R15 ;  /* 0x00000014850f7223 */ /* 0x000fe2000000000f */
[----:B--2---:R-:W-:Y:S01]  /*a790*/  F2FP.BF16.F32.PACK_AB R96, R8, R12 ;  /* 0x0000000c0860723e */ /* 0x004fe200000010ff */
[----:B------:R-:W-:Y:S01]  /*a7a0*/  BSSY.RECONVERGENT B0, `(.L_x_121) ;  /* 0x0000021000007945 */ /* 0x000fe20003800200 */
[----:B------:R-:W-:Y:S02]  /*a7b0*/  F2FP.BF16.F32.PACK_AB R97, R13, R9 ;  /* 0x000000090d61723e */ /* 0x000fe400000010ff */
[----:B------:R-:W-:Y:S02]  /*a7c0*/  F2FP.BF16.F32.PACK_AB R98, R11, R10 ;  /* 0x0000000a0b62723e */ /* 0x000fe400000010ff */
[----:B------:R-:W-:Y:S02]  /*a7d0*/  F2FP.BF16.F32.PACK_AB R99, R15, R14 ;  /* 0x0000000e0f63723e */ /* 0x000fe400000010ff */
[----:B------:R-:W-:Y:S02]  /*a7e0*/  MOV R12, UR46 ;  /* 0x0000002e000c7c02 */ /* 0x000fe40008000f00 */
[----:B------:R-:W-:Y:S01]  /*a7f0*/  LEA R11, R137, UR44, 0x3 ;  /* 0x0000002c890b7c11 */ /* 0x000fe2000f8e18ff */
[----:B------:R4:W-:Y:S01]  /*a800*/  @!P1 STS.128 [R195+0x3010], R96 ;  /* 0x00301060c3009388 */ /* 0x0009e20000000c00 */
[----:B------:R-:W-:Y:S04]  /*a810*/  @P2 LEA R12, R12, UR44, 0x3 ;  /* 0x0000002c0c0c2c11 */ /* 0x000fe8000f8e18ff */
[----:B------:R-:W-:Y:S02]  /*a820*/  @P2 IADD3 R13, PT, PT, R12, 0x30, RZ ;  /* 0x000000300c0d2810 */ /* 0x000fe40007ffe0ff */
[----:B------:R-:W-:Y:S01]  /*a830*/  @P2 SHF.L.U32 R12, RZ, 0x1f, RZ ;  /* 0x0000001fff0c2819 */ /* 0x000fe200000006ff */
[----:B------:R-:W-:Y:S01]  /*a840*/  @!PT LDS RZ, [RZ] ;  /* 0x00000000fffff984 */ /* 0x000fe20000000800 */
[----:B------:R-:W-:Y:S01]  /*a850*/  @!PT LDS RZ, [RZ] ;  /* 0x00000000fffff984 */ /* 0x000fe20000000800 */
[----:B------:R-:W-:Y:S01]  /*a860*/  @!PT LDS RZ, [RZ] ;  /* 0x00000000fffff984 */ /* 0x000fe20000000800 */
[----:B------:R-:W-:Y:S01]  /*a870*/  @!PT LDS RZ, [RZ] ;  /* 0x00000000fffff984 */ /* 0x000fe20000000800 */
[----:B------:R2:W-:Y:S06]  /*a880*/  MEMBAR.ALL.CTA ;  /* 0x0000000000007992 */ /* 0x0005ec0000008000 */
[----:B--2---:R-:W2:Y:S01]  /*a890*/  FENCE.VIEW.ASYNC.S ;  /* 0x00000000000073c6 */ /* 0x004ea20000000000 */
[----:B-1----:R-:W-:Y:S01]  /*a8a0*/  @P2 PRMT R13, R200, 0x654, R13 ;  /* 0x00000654c80d2816 */ /* 0x002fe2000000000d */
[----:B--2---:R-:W-:Y:S06]  /*a8b0*/  BAR.SYNC.DEFER_BLOCKING 0x1, 0x80 ;  /* 0x0042000000007b1d */ /* 0x004fec0000010000 */
[----:B------:R-:W-:Y:S05]  /*a8c0*/  @P0 BRA `(.L_x_122) ;  /* 0x0000000000380947 */ /* 0x000fea0003800000 */
[----:B------:R-:W-:Y:S01]  /*a8d0*/  R2UR UR9, R212 ;  /* 0x00000000d40972ca */ /* 0x000fe200000e0000 */
[----:B------:R-:W-:Y:S02]  /*a8e0*/  UIADD3 UR4, UP0, UPT, UR54, 0xa80, URZ ;  /* 0x00000a8036047890 */ /* 0x000fe4000ff1e0ff */
[----:B------:R-:W-:Y:S02]  /*a8f0*/  UIADD3 UR10, UPT, UPT, UR50, 0x40, URZ ;  /* 0x00000040320a7890 */ /* 0x000fe4000fffe0ff */
[----:B------:R-:W-:Y:S02]  /*a900*/  UIADD3 UR8, UPT, UPT, UR44, 0x2200, URZ ;  /* 0x000022002c087890 */ /* 0x000fe4000fffe0ff */
[----:B------:R-:W-:Y:S01]  /*a910*/  UIADD3.X UR5, UPT, UPT, URZ, UR55, URZ, UP0, !UPT ;  /* 0x00000037ff057290 */ /* 0x000fe200087fe4ff */
[----:B------:R-:W-:Y:S01]  /*a920*/  UMOV UR11, UR52 ;  /* 0x00000034000b7c82 */ /* 0x000fe20008000000 */
[----:B------:R-:W-:Y:S01]  /*a930*/  UIADD3 UR12, UPT, UPT, UR44, 0x3200, URZ ;  /* 0x000032002c0c7890 */ /* 0x000fe2000fffe0ff */
[----:B------:R-:W-:Y:S03]  /*a940*/  UMOV UR15, UR52 ;  /* 0x00000034000f7c82 */ /* 0x000fe60008000000 */
[----:B------:R-:W-:Y:S01]  /*a950*/  UIADD3 UR13, UPT, UPT, UR9, 0x80, URZ ;  /* 0x00000080090d7890 */ /* 0x000fe2000fffe0ff */
[----:B------:R-:W-:Y:S02]  /*a960*/  UMOV UR14, UR10 ;  /* 0x0000000a000e7c82 */ /* 0x000fe40008000000 */
[----:B------:R1:W-:Y:S06]  /*a970*/  UTMASTG.3D [UR8], [UR4] ;  /* 0x00000008040073b5 */ /* 0x0003ec0008010000 */
[----:B------:R1:W-:Y:S01]  /*a980*/  UTMASTG.3D [UR12], [UR4] ;  /* 0x0000000c040073b5 */ /* 0x0003e20008010000 */
[----:B------:R0:W-:Y:S01]  /*a990*/  UTMACMDFLUSH ;  /* 0x00000000000079b7 */ /* 0x0001e20000000000 */
[----:B-1----:R-:W-:Y:S04]  /*a9a0*/  DEPBAR.LE SB0, 0x1 ;  /* 0x000080400000791a */ /* 0x002fe80000000000 */
.L_x_122:
[----:B------:R-:W-:Y:S05]  /*a9b0*/  BSYNC.RECONVERGENT B0 ;  /* 0x0000000000007941 */ /* 0x000fea0003800200 */
.L_x_121:
[----:B------:R-:W-:Y:S01]  /*a9c0*/  BAR.SYNC.DEFER_BLOCKING 0x1, 0x80 ;  /* 0x0042000000007b1d */ /* 0x000fe20000010000 */
[----:B------:R-:W-:Y:S02]  /*a9d0*/  UISETP.NE.AND UP0, UPT, UR43, URZ, UPT ;  /* 0x000000ff2b00728c */ /* 0x000fe4000bf05270 */
[----:B------:R-:W-:Y:S03]  /*a9e0*/  UIADD3 UR5, UPT, UPT, UR46, 0x1, URZ ;  /* 0x000000012e057890 */ /* 0x000fe6000fffe0ff */
[----:B------:R1:W-:Y:S01]  /*a9f0*/  @P2 SYNCS.ARRIVE.TRANS64.RED.A1T0 RZ, [R13+URZ], RZ ;  /* 0x000000ff0dff29a7 */ /* 0x0003e200081004ff */
[----:B------:R-:W-:Y:S01]  /*aa00*/  UMOV UR4, 0x40 ;  /* 0x0000004000047882 */ /* 0x000fe20000000000 */
[----:B------:R-:W-:Y:S01]  /*aa10*/  BSSY B1, `(.L_x_123) ;  /* 0x0000021000017945 */ /* 0x000fe20003800000 */
[----:B------:R-:W-:Y:S02]  /*aa20*/  USEL UR4, UR4, 0x20, !UP0 ;  /* 0x0000002004047887 */ /* 0x000fe4000c000000 */
[----:B------:R-:W-:Y:S02]  /*aa30*/  UISETP.NE.AND UP0, UPT, UR5, 0x4, UPT ;  /* 0x000000040500788c */ /* 0x000fe4000bf05270 */
[----:B------:R-:W-:Y:S01]  /*aa40*/  UIADD3 UR49, UPT, UPT, UR47, UR4, URZ ;  /* 0x000000042f317290 */ /* 0x000fe2000fffe0ff */
[----:B------:R-:W2:Y:S01]  /*aa50*/  @P2 SYNCS.PHASECHK.TRANS64.TRYWAIT P0, [R11+URZ+0x10], R12 ;  /* 0x0000100c0b0025a7 */ /* 0x000ea200080011ff */
[----:B----4-:R-:W-:Y:S01]  /*aa60*/  VIADD R92, R131, UR4 ;  /* 0x00000004835c7c36 */ /* 0x010fe20008000000 */
[----:B------:R-:W-:Y:S04]  /*aa70*/  USEL UR45, UR5, URZ, UP0 ;  /* 0x000000ff052d7287 */ /* 0x000fe80008000000 */
[----:B------:R-:W-:Y:S04]  /*aa80*/  SHF.R.U32.HI R10, RZ, 0x15, R92 ;  /* 0x00000015ff0a7819 */ /* 0x000fe8000001165c */
[----:B------:R-:W-:Y:S02]  /*aa90*/  LOP3.LUT R16, R10, 0x3, RZ, 0xc0, !PT ;  /* 0x000000030a107812 */ /* 0x000fe400078ec0ff */
[----:B--2---:R-:W-:Y:S01]  /*aaa0*/  @P2 SEL R138, RZ, 0x1, !P0 ;  /* 0x00000001ff8a2807 */ /* 0x004fe20004000000 */
[----:B-1----:R-:W-:Y:S06]  /*aab0*/  @!P2 BRA `(.L_x_124) ;  /* 0x000000000058a947 */ /* 0x002fec0003800000 */
        /* <DEDUP_REMOVED lines=8> */
[----:B------:R-:W-:Y:S04]  /*ab40*/  SHF.L.U32 R8, RZ, 0x1f, RZ ;  /* 0x0000001fff087819 */ /* 0x000fe800000006ff */
[----:B------:R-:W1:Y:S02]  /*ab50*/  SYNCS.PHASECHK.TRANS64.TRYWAIT P0, [R11+URZ+0x10], R8 ;  /* 0x000010080b0075a7 */ /* 0x000e6400080011ff */
[----:B-1----:R-:W-:Y:S05]  /*ab60*/  @!P0 BRA `(.L_x_127) ;  /* 0x0000009000588947 */ /* 0x002fea0003800000 */
.L_x_126:
[----:B------:R-:W-:Y:S05]  /*ab70*/  BSYNC B0 ;  /* 0x0000000000007941 */ /* 0x000fea0003800000 */
.L_x_125:
[----:B------:R-:W-:Y:S02]  /*ab80*/  ISETP.NE.AND P0, PT, R199, RZ, PT ;  /* 0x000000ffc700720c */ /* 0x000fe40003f05270 */
[----:B------:R-:W-:Y:S11]  /*ab90*/  IADD3 R137, PT, PT, R137, 0x1, RZ ;  /* 0x0000000189897810 */ /* 0x000ff60007ffe0ff */
[----:B------:R2:W4:Y:S04]  /*aba0*/  @P0 LDS.128 R160, [R3+0x20] ;  /* 0x0000200003a00984 */ /* 0x0005280000000c00 */
[----:B------:R2:W1:Y:S04]  /*abb0*/  @P0 LDS.128 R140, [R3+0x1020] ;  /* 0x00102000038c0984 */ /* 0x0004680000000c00 */
[----:B------:R2:W1:Y:S04]  /*abc0*/  @P0 LDS.128 R168, [R6] ;  /* 0x0000000006a80984 */ /* 0x0004680000000c00 */
[----:B------:R2:W1:Y:S04]  /*abd0*/  @P0 LDS.128 R152, [R6+0x1000] ;  /* 0x0010000006980984 */ /* 0x0004680000000c00 */
[----:B------:R2:W1:Y:S04]  /*abe0*/  @P0 LDS.128 R164, [R4+0x10] ;  /* 0x0000100004a40984 */ /* 0x0004680000000c00 */
[----:B------:R2:W1:Y:S04]  /*abf0*/  @P0 LDS.128 R148, [R4+0x1010] ;  /* 0x0010100004940984 */ /* 0x0004680000000c00 */
[----:B------:R2:W1:Y:S04]  /*ac00*/  @P0 LDS.128 R156, [R0+0x10] ;  /* 0x00001000009c0984 */ /* 0x0004680000000c00 */
[----:B------:R2:W1:Y:S02]  /*ac10*/  @P0 LDS.128 R144, [R0+0x1010] ;  /* 0x0010100000900984 */ /* 0x0004640000000c00 */
.L_x_124:
[----:B------:R-:W-:Y:S05]  /*ac20*/  BSYNC B1 ;  /* 0x0000000000017941 */ /* 0x000fea0003800000 */
.L_x_123:
[----:B------:R-:W-:Y:S11]  /*ac30*/  ISETP.NE.AND P0, PT, R189, R16, PT ;  /* 0x00000010bd00720c */ /* 0x000ff60003f05270 */
[----:B------:R-:W-:Y:S02]  /*ac40*/  @!UPT UIADD3 URZ, UPT, UPT, URZ, URZ, URZ ;  /* 0x000000fffffff290 */ /* 0x000fe4000fffe0ff */
[----:B------:R-:W-:Y:S05]  /*ac50*/  @P0 BRA `(.L_x_128) ;  /* 0x0000000000bc0947 */ /* 0x000fea0003800000 */
[----:B------:R-:W-:Y:S11]  /*ac60*/  LOP3.LUT P0, RZ, R10, 0x3, R177, 0x48, !PT ;  /* 0x000000030aff7812 */ /* 0x000ff600078048b1 */
[----:B------:R-:W-:Y:S02]  /*ac70*/  @!UPT UIADD3 URZ, UPT, UPT, URZ, URZ, URZ ;  /* 0x000000fffffff290 */ /* 0x000fe4000fffe0ff */
[----:B------:R-:W-:Y:S05]  /*ac80*/  @!P0 BRA `(.L_x_129) ;  /* 0x0000000000408947 */ /* 0x000fea0003800000 */
[----:B------:R-:W5:Y:S01]  /*ac90*/  LDCU.64 UR8, c[0x4][0x70] ;  /* 0x01000e00ff0877ac */ /* 0x000f620008000a00 */
[----:B------:R-:W-:Y:S01]  /*aca0*/  MOV R15, 0x0 ;  /* 0x00000000000f7802 */ /* 0x000fe20000000f00 */
[----:B------:R-:W-:Y:S02]  /*acb0*/  HFMA2 R12, -RZ, RZ, 0, 5.9604644775390625e-08 ;  /* 0x00000001ff0c7431 */ /* 0x000fe400000001ff */
[----:B-1----:R-:W-:Y:S02]  /*acc0*/  IMAD.MOV.U32 R8, RZ, RZ, 0x192 ;  /* 0x00000192ff087424 */ /* 0x002fe400078e00ff */
[----:B------:R-:W-:Y:S01]  /*acd0*/  IMAD.MOV.U32 R13, RZ, RZ, RZ ;  /* 0x000000ffff0d7224 */ /* 0x000fe200078e00ff */
[----:B------:R-:W1:Y:S01]  /*ace0*/  LDCU.64 UR6, c[0x4][0x78] ;  /* 0x01000f00ff0677ac */ /* 0x000e620008000a00 */
[----:B------:R-:W3:Y:S01]  /*acf0*/  LDC.64 R14, c[0x4][R15] ;  /* 0x010000000f0e7b82 */ /* 0x000ee20000000a00 */
[----:B------:R-:W4:Y:S01]  /*ad00*/  LDCU.64 UR4, c[0x4][0x10] ;  /* 0x01000200ff0477ac */ /* 0x000f220008000a00 */
[----:B-----5:R-:W-:Y:S01]  /*ad10*/  MOV R5, UR9 ;  /* 0x0000000900057c02 */ /* 0x020fe20008000f00 */
[----:B--2---:R-:W-:Y:S01]  /*ad20*/  IMAD.U32 R4, RZ, RZ, UR8 ;  /* 0x00000008ff047e24 */ /* 0x004fe2000f8e00ff */
[----:B-1----:R-:W-:Y:S01]  /*ad30*/  MOV R7, UR7 ;  /* 0x0000000700077c02 */ /* 0x002fe20008000f00 */
[----:B------:R-:W-:Y:S01]  /*ad40*/  IMAD.U32 R6, RZ, RZ, UR6 ;  /* 0x00000006ff067e24 */ /* 0x000fe2000f8e00ff */
[----:B----4-:R-:W-:Y:S01]  /*ad50*/  MOV R11, UR5 ;  /* 0x00000005000b7c02 */ /* 0x010fe20008000f00 */
[----:B------:R-:W-:Y:S02]  /*ad60*/  IMAD.U32 R10, RZ, RZ, UR4 ;  /* 0x00000004ff0a7e24 */ /* 0x000fe4000f8e00ff */
[----:B------:R-:W-:Y:S07]  /*ad70*/  LEPC R20, `(.L_x_129) ;  /* 0x000000001014794e */ /* 0x000fee0000000000 */
[----:B---3--:R-:W-:Y:S05]  /*ad80*/  CALL.ABS.NOINC R14 ;  /* 0x000000000e007343 */ /* 0x008fea0003c00000 */
.L_x_129:
[----:B------:R-:W-:Y:S05]  /*ad90*/  WARPSYNC.ALL ;  /* 0x0000000000007948 */ /* 0x000fea0003800000 */
[C---:B------:R-:W-:Y:S01]  /*ada0*/  R2UR UR4, R92.reuse ;  /* 0x000000005c0472ca */ /* 0x040fe200000e0000 */
[----:B--2---:R-:W-:Y:S05]  /*adb0*/  VIADD R0, R92, 0x80 ;  /* 0x000000805c007836 */ /* 0x004fea0000000000 */
[----:B------:R-:W-:Y:S04]  /*adc0*/  SHF.R.U32.HI R0, RZ, 0x15, R0 ;  /* 0x00000015ff007819 */ /* 0x000fe80000011600 */
[----:B------:R-:W-:Y:S03]  /*add0*/  LOP3.LUT P0, RZ, R0, 0x3, R177, 0x48, !PT ;  /* 0x0000000300ff7812 */ /* 0x000fe600078048b1 */
[----:B------:R-:W2:Y:S10]  /*ade0*/  LDTM.x32 R24, tmem[UR4] ;  /* 0x00000004001879ee */ /* 0x000eb400082c0000 */
[----:B--2---:R-:W-:Y:S05]  /*adf0*/  @!P0 BRA `(.L_x_130) ;  /* 0x0000000000408947 */ /* 0x004fea0003800000 */
[----:B------:R-:W2:Y:S01]  /*ae00*/  LDCU.64 UR8, c[0x4][0x70] ;  /* 0x01000e00ff0877ac */ /* 0x000ea20008000a00 */
[----:B------:R-:W-:Y:S01]  /*ae10*/  MOV R15, 0x0 ;  /* 0x00000000000f7802 */ /* 0x000fe20000000f00 */
[----:B------:R-:W-:Y:S02]  /*ae20*/  HFMA2 R12, -RZ, RZ, 0, 5.9604644775390625e-08 ;  /* 0x00000001ff0c7431 */ /* 0x000fe400000001ff */
[----:B-1----:R-:W-:Y:S02]  /*ae30*/  IMAD.MOV.U32 R8, RZ, RZ, 0x192 ;  /* 0x00000192ff087424 */ /* 0x002fe400078e00ff */
[----:B------:R-:W-:Y:S01]  /*ae40*/  IMAD.MOV.U32 R13, RZ, RZ, RZ ;  /* 0x000000ffff0d7224 */ /* 0x000fe200078e00ff */
[----:B------:R-:W1:Y:S01]  /*ae50*/  LDCU.64 UR6, c[0x4][0x78] ;  /* 0x01000f00ff0677ac */ /* 0x000e620008000a00 */
[----:B------:R-:W3:Y:S01]  /*ae60*/  LDC.64 R14, c[0x4][R15] ;  /* 0x010000000f0e7b82 */ /* 0x000ee20000000a00 */
[----:B------:R-:W5:Y:S01]  /*ae70*/  LDCU.64 UR4, c[0x4][0x10] ;  /* 0x01000200ff0477ac */ /* 0x000f620008000a00 */
[----:B--2---:R-:W-:Y:S01]  /*ae80*/  MOV R5, UR9 ;  /* 0x0000000900057c02 */ /* 0x004fe20008000f00 */
[----:B------:R-:W-:Y:S01]  /*ae90*/  IMAD.U32 R4, RZ, RZ, UR8 ;  /* 0x00000008ff047e24 */ /* 0x000fe2000f8e00ff */
[----:B-1----:R-:W-:Y:S01]  /*aea0*/  MOV R7, UR7 ;  /* 0x0000000700077c02 */ /* 0x002fe20008000f00 */
[----:B------:R-:W-:Y:S01]  /*aeb0*/  IMAD.U32 R6, RZ, RZ, UR6 ;  /* 0x00000006ff067e24 */ /* 0x000fe2000f8e00ff */
[----:B-----5:R-:W-:Y:S01]  /*aec0*/  MOV R11, UR5 ;  /* 0x00000005000b7c02 */ /* 0x020fe20008000f00 */
[----:B------:R-:W-:Y:S02]  /*aed0*/  IMAD.U32 R10, RZ, RZ, UR4 ;  /* 0x00000004ff0a7e24 */ /* 0x000fe4000f8e00ff */
[----:B------:R-:W-:Y:S07]  /*aee0*/  LEPC R20, `(.L_x_130) ;  /* 0x000000001014794e */ /* 0x000fee0000000000 */
[----:B---34-:R-:W-:Y:S05]  /*aef0*/  CALL.ABS.NOINC R14 ;  /* 0x000000000e007343 */ /* 0x018fea0003c00000 */
.L_x_130:
[----:B------:R-:W-:Y:S05]  /*af00*/  WARPSYNC.ALL ;  /* 0x0000000000007948 */ /* 0x000fea0003800000 */
[----:B------:R-:W-:Y:S11]  /*af10*/  R2UR UR4, R92 ;  /* 0x000000005c0472ca */ /* 0x000ff600000e0000 */
[----:B------:R-:W-:Y:S02]  /*af20*/  @!UPT UIADD3 URZ, UPT, UPT, URZ, URZ, URZ ;  /* 0x000000fffffff290 */ /* 0x000fe4000fffe0ff */
[----:B------:R-:W2:Y:S02]  /*af30*/  LDTM.x32 R56, tmem[UR4+0x80] ;  /* 0x00008004003879ee */ /* 0x000ea400082c0000 */
[----:B--2---:R-:W-:Y:S01]  /*af40*/  NOP ;  /* 0x0000000000007918 */ /* 0x004fe20000000000 */
.L_x_128:
[----:B-12---:R-:W-:Y:S01]  /*af50*/  SHF.L.U32 R4, R168, 0x10, RZ ;  /* 0x00000010a8047819 */ /* 0x006fe200000006ff */
[----:B------:R-:W-:Y:S01]  /*af60*/  FMUL R0, R130, R24 ;  /* 0x0000001882007220 */ /* 0x000fe20000400000 */
[----:B------:R-:W-:Y:S01]  /*af70*/  LOP3.LUT R6, R168, 0xffff0000, RZ, 0xc0, !PT ;  /* 0xffff0000a8067812 */ /* 0x000fe200078ec0ff */
[C---:B------:R-:W-:Y:S01]  /*af80*/  FMUL R3, R130.reuse, R25 ;  /* 0x0000001982037220 */ /* 0x040fe20000400000 */
[----:B------:R-:W-:Y:S01]  /*af90*/  SHF.L.U32 R7, R169, 0x10, RZ ;  /* 0x00000010a9077819 */ /* 0x000fe200000006ff */
[----:B------:R-:W-:Y:S01]  /*afa0*/  FFMA R0, R133, R4, R0 ;  /* 0x0000000485007223 */ /* 0x000fe20000000000 */
[----:B------:R-:W-:Y:S01]  /*afb0*/  LOP3.LUT R8, R169, 0xffff0000, RZ, 0xc0, !PT ;  /* 0xffff0000a9087812 */ /* 0x000fe200078ec0ff */
[----:B------:R-:W-:Y:S01]  /*afc0*/  FMUL R4, R130, R26 ;  /* 0x0000001a82047220 */ /* 0x000fe20000400000 */
[C---:B------:R-:W-:Y:S01]  /*afd0*/  SHF.L.U32 R9, R170.reuse, 0x10, RZ ;  /* 0x00000010aa097819 */ /* 0x040fe200000006ff */
[----:B------:R-:W-:Y:S01]  /*afe0*/  FFMA R3, R133, R6, R3 ;  /* 0x0000000685037223 */ /* 0x000fe20000000003 */
[----:B------:R-:W-:Y:S01]  /*aff0*/  LOP3.LUT R10, R170, 0xffff0000, RZ, 0xc0, !PT ;  /* 0xffff0000aa0a7812 */ /* 0x000fe200078ec0ff */
[C---:B------:R-:W-:Y:S01]  /*b000*/  FMUL R5, R130.reuse, R27 ;  /* 0x0000001b82057220 */ /* 0x040fe20000400000 */
[C---:B------:R-:W-:Y:S01]  /*b010*/  SHF.L.U32 R11, R171.reuse, 0x10, RZ ;  /* 0x00000010ab0b7819 */ /* 0x040fe200000006ff */
[C---:B------:R-:W-:Y:S01]  /*b020*/  FMUL R6, R130.reuse, R28 ;  /* 0x0000001c82067220 */ /* 0x040fe20000400000 */
[----:B------:R-:W-:Y:S01]  /*b030*/  LOP3.LUT R12, R171, 0xffff0000, RZ, 0xc0, !PT ;  /* 0xffff0000ab0c7812 */ /* 0x000fe200078ec0ff */
[----:B------:R-:W-:Y:S01]  /*b040*/  FFMA R4, R133, R7, R4 ;  /* 0x0000000785047223 */ /* 0x000fe20000000004 */
[----:B------:R-:W-:Y:S01]  /*b050*/  ISETP.NE.AND P1, PT, R189, R16, PT ;  /* 0x00000010bd00720c */ /* 0x000fe20003f25270 */
[----:B------:R-:W-:Y:S01]  /*b060*/  FFMA R5, R133, R8, R5 ;  /* 0x0000000885057223 */ /* 0x000fe20000000005 */
[----:B------:R-:W-:Y:S01]  /*b070*/  F2FP.BF16.F32.PACK_AB R16, R3, R0 ;  /* 0x000000000310723e */ /* 0x000fe200000010ff */
[C---:B------:R-:W-:Y:S01]  /*b080*/  FMUL R7, R130.reuse, R29 ;  /* 0x0000001d82077220 */ /* 0x040fe20000400000 */
[----:B------:R-:W-:Y:S01]  /*b090*/  LOP3.LUT R14, R159, 0xffff0000, RZ, 0xc0, !PT ;  /* 0xffff00009f0e7812 */ /* 0x000fe200078ec0ff */
[----:B------:R-:W-:Y:S01]  /*b0a0*/  FFMA R6, R133, R9, R6 ;  /* 0x0000000985067223 */ /* 0x000fe20000000006 */
[----:B------:R-:W-:Y:S01]  /*b0b0*/  F2FP.BF16.F32.PACK_AB R17, R5, R4 ;  /* 0x000000040511723e */ /* 0x000fe200000010ff */
[----:B------:R-:W-:Y:S01]  /*b0c0*/  FMUL R8, R130, R30 ;  /* 0x0000001e82087220 */ /* 0x000fe20000400000 */
[----:B------:R-:W-:Y:S01]  /*b0d0*/  ISETP.NE.AND P2, PT, R194, RZ, PT ;  /* 0x000000ffc200720c */ /* 0x000fe20003f45270 */
[----:B------:R-:W-:Y:S01]  /*b0e0*/  FMUL R9, R130, R31 ;  /* 0x0000001f82097220 */ /* 0x000fe20000400000 */
[----:B------:R-:W-:Y:S01]  /*b0f0*/  ISETP.NE.AND P0, PT, R189, RZ, PT ;  /* 0x000000ffbd00720c */ /* 0x000fe20003f05270 */
[C---:B------:R-:W-:Y:S01]  /*b100*/  FFMA R7, R133.reuse, R10, R7 ;  /* 0x0000000a85077223 */ /* 0x040fe20000000007 */
[C---:B------:R-:W-:Y:S01]  /*b110*/  FFMA R8, R133.reuse, R11, R8 ;  /* 0x0000000b85087223 */ /* 0x040fe20000000008 */
[----:B------:R-:W-:Y:S01]  /*b120*/  SHF.L.U32 R11, R164, 0x10, RZ ;  /* 0x00000010a40b7819 */ /* 0x000fe200000006ff */
[----:B------:R-:W-:Y:S01]  /*b130*/  FFMA R9, R133, R12, R9 ;  /* 0x0000000c85097223 */ /* 0x000fe20000000009 */
[----:B------:R-:W-:Y:S01]  /*b140*/  SHF.L.U32 R12, R166, 0x10, RZ ;  /* 0x00000010a60c7819 */ /* 0x000fe200000006ff */
[C---:B------:R-:W-:Y:S01]  /*b150*/  FMUL R10, R130.reuse, R32 ;  /* 0x00000020820a7220 */ /* 0x040fe20000400000 */
[----:B------:R-:W-:Y:S01]  /*b160*/  F2FP.BF16.F32.PACK_AB R18, R7, R6 ;  /* 0x000000060712723e */ /* 0x000fe200000010ff */
[----:B------:R-:W-:Y:S01]  /*b170*/  FMUL R0, R130, R33 ;  /* 0x0000002182007220 */ /* 0x000fe20000400000 */
[----:B------:R-:W-:Y:S01]  /*b180*/  F2FP.BF16.F32.PACK_AB R19, R9, R8 ;  /* 0x000000080913723e */ /* 0x000fe200000010ff */
[----:B------:R-:W-:Y:S01]  /*b190*/  FFMA R10, R133, R11, R10 ;  /* 0x0000000b850a7223 */ /* 0x000fe2000000000a */
[----:B------:R-:W-:Y:S01]  /*b1a0*/  LOP3.LUT R6, R164, 0xffff0000, RZ, 0xc0, !PT ;  /* 0xffff0000a4067812 */ /* 0x000fe200078ec0ff */
[C---:B------:R-:W-:Y:S01]  /*b1b0*/  FMUL R3, R130.reuse, R34 ;  /* 0x0000002282037220 */ /* 0x040fe20000400000 */
[C---:B------:R-:W-:Y:S01]  /*b1c0*/  SHF.L.U32 R8, R165.reuse, 0x10, RZ ;  /* 0x00000010a5087819 */ /* 0x040fe200000006ff */
[----:B------:R1:W-:Y:S01]  /*b1d0*/  @!P1 STS.128 [R188+0x4000], R16 ;  /* 0x00400010bc009388 */ /* 0x0003e20000000c00 */
[----:B------:R-:W-:Y:S01]  /*b1e0*/  LOP3.LUT R7, R165, 0xffff0000, RZ, 0xc0, !PT ;  /* 0xffff0000a5077812 */ /* 0x000fe200078ec0ff */
[----:B------:R-:W-:Y:S01]  /*b1f0*/  FMUL R4, R130, R35 ;  /* 0x0000002382047220 */ /* 0x000fe20000400000 */
[----:B------:R-:W-:Y:S01]  /*b200*/  LOP3.LUT R9, R166, 0xffff0000, RZ, 0xc0, !PT ;  /* 0xffff0000a6097812 */ /* 0x000fe200078ec0ff */
[C---:B------:R-:W-:Y:S01]  /*b210*/  FMUL R5, R130.reuse, R36 ;  /* 0x0000002482057220 */ /* 0x040fe20000400000 */
[----:B------:R-:W-:Y:S01]  /*b220*/  LOP3.LUT R11, R167, 0xffff0000, RZ, 0xc0, !PT ;  /* 0xffff0000a70b7812 */ /* 0x000fe200078ec0ff */
[C---:B------:R-:W-:Y:S01]  /*b230*/  FFMA R0, R133.reuse, R6, R0 ;  /* 0x0000000685007223 */ /* 0x040fe20000000000 */
[C---:B------:R-:W-:Y:S01]  /*b240*/  FFMA R3, R133.reuse, R8, R3 ;  /* 0x0000000885037223 */ /* 0x040fe20000000003 */
[C---:B------:R-:W-:Y:S01]  /*b250*/  FFMA R4, R133.reuse, R7, R4 ;  /* 0x0000000785047223 */ /* 0x040fe20000000004 */
[----:B------:R-:W-:Y:S01]  /*b260*/  FFMA R5, R133, R12, R5 ;  /* 0x0000000c85057223 */ /* 0x000fe20000000005 */
[----:B------:R-:W-:Y:S01]  /*b270*/  SHF.L.U32 R12, R167, 0x10, RZ ;  /* 0x00000010a70c7819 */ /* 0x000fe200000006ff */
[----:B------:R-:W-:Y:S01]  /*b280*/  FMUL R6, R130, R37 ;  /* 0x0000002582067220 */ /* 0x000fe20000400000 */
[----:B------:R-:W-:Y:S01]  /*b290*/  F2FP.BF16.F32.PACK_AB R20, R0, R10 ;  /* 0x0000000a0014723e */ /* 0x000fe200000010ff */
[----:B------:R-:W-:Y:S01]  /*b2a0*/  FMUL R7, R130, R38 ;  /* 0x0000002682077220 */ /* 0x000fe20000400000 */
[----:B------:R-:W-:Y:S01]  /*b2b0*/  F2FP.BF16.F32.PACK_AB R21, R4, R3 ;  /* 0x000000030415723e */ /* 0x000fe200000010ff */
[----:B------:R-:W-:Y:S01]  /*b2c0*/  FMUL R8, R130, R39 ;  /* 0x0000002782087220 */ /* 0x000fe20000400000 */
[----:B----4-:R-:W-:Y:S01]  /*b2d0*/  SHF.L.U32 R3, R160, 0x10, RZ ;  /* 0x00000010a0037819 */ /* 0x010fe200000006ff */
[C---:B------:R-:W-:Y:S01]  /*b2e0*/  FFMA R6, R133.reuse, R9, R6 ;  /* 0x0000000985067223 */ /* 0x040fe20000000006 */
[----:B------:R-:W-:Y:S01]  /*b2f0*/  SHF.L.U32 R9, R162, 0x10, RZ ;  /* 0x00000010a2097819 */ /* 0x000fe200000006ff */
[----:B------:R-:W-:Y:S01]  /*b300*/  FFMA R7, R133, R12, R7 ;  /* 0x0000000c85077223 */ /* 0x000fe20000000007 */
[----:B------:R-:W-:Y:S01]  /*b310*/  LOP3.LUT R10, R157, 0xffff0000, RZ, 0xc0, !PT ;  /* 0xffff00009d0a7812 */ /* 0x000fe200078ec0ff */
[C---:B------:R-:W-:Y:S01]  /*b320*/  FFMA R8, R133.reuse, R11, R8 ;  /* 0x0000000b85087223 */ /* 0x040fe20000000008 */
[----:B------:R-:W-:Y:S01]  /*b330*/  F2FP.BF16.F32.PACK_AB R22, R6, R5 ;  /* 0x000000050616723e */ /* 0x000fe200000010ff */
[----:B------:R-:W-:Y:S01]  /*b340*/  FMUL R0, R130, R40 ;  /* 0x0000002882007220 */ /* 0x000fe20000400000 */
[----:B------:R-:W-:Y:S01]  /*b350*/  LOP3.LUT R6, R160, 0xffff0000, RZ, 0xc0, !PT ;  /* 0xffff0000a0067812 */ /* 0x000fe200078ec0ff */
[----:B------:R-:W-:Y:S01]  /*b360*/  FMUL R4, R130, R42 ;  /* 0x0000002a82047220 */ /* 0x000fe20000400000 */
[----:B------:R-:W-:Y:S01]  /*b370*/  F2FP.BF16.F32.PACK_AB R23, R8, R7 ;  /* 0x000000070817723e */ /* 0x000fe200000010ff */
[----:B------:R-:W-:Y:S01]  /*b380*/  FFMA R0, R133, R3, R0 ;  /* 0x0000000385007223 */ /* 0x000fe20000000000 */
[C---:B------:R-:W-:Y:S01]  /*b390*/  SHF.L.U32 R7, R161.reuse, 0x10, RZ ;  /* 0x00000010a1077819 */ /* 0x040fe200000006ff */
[C---:B------:R-:W-:Y:S01]  /*b3a0*/  FMUL R3, R130.reuse, R41 ;  /* 0x0000002982037220 */ /* 0x040fe20000400000 */
[----:B------:R-:W-:Y:S01]  /*b3b0*/  LOP3.LUT R8, R161, 0xffff0000, RZ, 0xc0, !PT ;  /* 0xffff0000a1087812 */ /* 0x000fe200078ec0ff */
[----:B------:R-:W-:Y:S01]  /*b3c0*/  FMUL R5, R130, R43 ;  /* 0x0000002b82057220 */ /* 0x000fe20000400000 */
[----:B------:R-:W-:Y:S01]  /*b3d0*/  LOP3.LUT R12, R158, 0xffff0000, RZ, 0xc0, !PT ;  /* 0xffff00009e0c7812 */ /* 0x000fe200078ec0ff */
[----:B------:R-:W-:Y:S01]  /*b3e0*/  FFMA R3, R133, R6, R3 ;  /* 0x0000000685037223 */ /* 0x000fe20000000003 */
[----:B------:R-:W-:Y:S01]  /*b3f0*/  SHF.L.U32 R11, R159, 0x10, RZ ;  /* 0x000000109f0b7819 */ /* 0x000fe200000006ff */
[C---:B------:R-:W-:Y:S01]  /*b400*/  FFMA R4, R133.reuse, R7, R4 ;  /* 0x0000000785047223 */ /* 0x040fe20000000004 */
        /* <DEDUP_REMOVED lines=60> */
[----:B------:R-:W-:Y:S01]  /*b7d0*/  FFMA R5, R133, R12, R5 ;  /* 0x0000000c85057223 */ /* 0x000fe20000000005 */
[----:B------:R-:W-:Y:S01]  /*b7e0*/  SHF.L.U32 R12, R155, 0x10, RZ ;  /* 0x000000109b0c7819 */ /* 0x000fe200000006ff */
[----:B------:R-:W-:Y:S01]  /*b7f0*/  FMUL R6, R130, R61 ;  /* 0x0000003d82067220 */ /* 0x000fe20000400000 */
[----:B------:R-:W-:Y:S01]  /*b800*/  F2FP.BF16.F32.PACK_AB R89, R4, R3 ;  /* 0x000000030459723e */ /* 0x000fe200000010ff */
[----:B------:R-:W-:Y:S01]  /*b810*/  FMUL R7, R130, R62 ;  /* 0x0000003e82077220 */ /* 0x000fe20000400000 */
[----:B------:R-:W-:Y:S01]  /*b820*/  SHF.L.U32 R3, R148, 0x10, RZ ;  /* 0x0000001094037819 */ /* 0x000fe200000006ff */
[----:B------:R-:W-:Y:S01]  /*b830*/  FMUL R8, R130, R63 ;  /* 0x0000003f82087220 */ /* 0x000fe20000400000 */
[----:B------:R-:W-:Y:S01]  /*b840*/  LOP3.LUT R14, R147, 0xffff0000, RZ, 0xc0, !PT ;  /* 0xffff0000930e7812 */ /* 0x000fe200078ec0ff */
        /* <DEDUP_REMOVED lines=8> */
[----:B------:R1:W-:Y:S01]  /*b8d0*/  @!P1 STS.128 [R195+0x4010], R20 ;  /* 0x00401014c3009388 */ /* 0x0003e20000000c00 */
[----:B------:R-:W-:Y:S01]  /*b8e0*/  F2FP.BF16.F32.PACK_AB R91, R8, R7 ;  /* 0x00000007085b723e */ /* 0x000fe200000010ff */
[----:B------:R-:W-:Y:S01]  /*b8f0*/  FFMA R0, R133, R3, R0 ;  /* 0x0000000385007223 */ /* 0x000fe20000000000 */
[C---:B------:R-:W-:Y:S01]  /*b900*/  SHF.L.U32 R7, R149.reuse, 0x10, RZ ;  /* 0x0000001095077819 */ /* 0x040fe200000006ff */
[C---:B------:R-:W-:Y:S01]  /*b910*/  FMUL R3, R130.reuse, R65 ;  /* 0x0000004182037220 */ /* 0x040fe20000400000 */
[----:B------:R-:W-:Y:S01]  /*b920*/  LOP3.LUT R8, R149, 0xffff0000, RZ, 0xc0, !PT ;  /* 0xffff000095087812 */ /* 0x000fe200078ec0ff */
[C---:B------:R-:W-:Y:S01]  /*b930*/  FMUL R4, R130.reuse, R66 ;  /* 0x0000004282047220 */ /* 0x040fe20000400000 */
[----:B------:R-:W-:Y:S01]  /*b940*/  SHF.L.U32 R11, R147, 0x10, RZ ;  /* 0x00000010930b7819 */ /* 0x000fe200000006ff */
[C---:B------:R-:W-:Y:S01]  /*b950*/  FMUL R5, R130.reuse, R67 ;  /* 0x0000004382057220 */ /* 0x040fe20000400000 */
[C---:B------:R-:W-:Y:S01]  /*b960*/  FFMA R3, R133.reuse, R6, R3 ;  /* 0x0000000685037223 */ /* 0x040fe20000000003 */
[C---:B------:R-:W-:Y:S01]  /*b970*/  FFMA R4, R133.reuse, R7, R4 ;  /* 0x0000000785047223 */ /* 0x040fe20000000004 */
[----:B------:R-:W-:Y:S01]  /*b980*/  FMUL R6, R130, R68 ;  /* 0x0000004482067220 */ /* 0x000fe20000400000 */
[----:B------:R-:W-:Y:S01]  /*b990*/  FFMA R5, R133, R8, R5 ;  /* 0x0000000885057223 */ /* 0x000fe20000000005 */
[----:B------:R-:W-:Y:S01]  /*b9a0*/  LOP3.LUT R8, R150, 0xffff0000, RZ, 0xc0, !PT ;  /* 0xffff000096087812 */ /* 0x000fe200078ec0ff */
[C---:B------:R-:W-:Y:S01]  /*b9b0*/  FMUL R7, R130.reuse, R69 ;  /* 0x0000004582077220 */ /* 0x040fe20000400000 */
[----:B--2---:R-:W-:Y:S01]  /*b9c0*/  F2FP.BF16.F32.PACK_AB R16, R3, R0 ;  /* 0x000000000310723e */ /* 0x004fe200000010ff */
[----:B------:R2:W-:Y:S01]  /*b9d0*/  @!P1 STS.128 [R188+0x5000], R88 ;  /* 0x00500058bc009388 */ /* 0x0005e20000000c00 */
[----:B------:R-:W-:Y:S01]  /*b9e0*/  F2FP.BF16.F32.PACK_AB R17, R5, R4 ;  /* 0x000000040511723e */ /* 0x000fe200000010ff */
[----:B------:R-:W-:Y:S01]  /*b9f0*/  FFMA R6, R133, R9, R6 ;  /* 0x0000000985067223 */ /* 0x000fe20000000006 */
[----:B------:R-:W-:Y:S01]  /*ba00*/  SHF.L.U32 R5, R151, 0x10, RZ ;  /* 0x0000001097057819 */ /* 0x000fe200000006ff */
[----:B------:R-:W-:Y:S01]  /*ba10*/  FFMA R7, R133, R8, R7 ;  /* 0x0000000885077223 */ /* 0x000fe20000000007 */
[----:B------:R-:W-:Y:S01]  /*ba20*/  LOP3.LUT R8, R151, 0xffff0000, RZ, 0xc0, !PT ;  /* 0xffff000097087812 */ /* 0x000fe200078ec0ff */
[----:B------:R-:W-:Y:S01]  /*ba30*/  FMUL R0, R130, R70 ;  /* 0x0000004682007220 */ /* 0x000fe20000400000 */
[----:B------:R-:W-:Y:S01]  /*ba40*/  SHF.L.U32 R9, R140, 0x10, RZ ;  /* 0x000000108c097819 */ /* 0x000fe200000006ff */
[C---:B------:R-:W-:Y:S01]  /*ba50*/  FMUL R3, R130.reuse, R71 ;  /* 0x0000004782037220 */ /* 0x040fe20000400000 */
[----:B------:R-:W-:Y:S01]  /*ba60*/  F2FP.BF16.F32.PACK_AB R18, R7, R6 ;  /* 0x000000060712723e */ /* 0x000fe200000010ff */
[----:B------:R-:W-:Y:S01]  /*ba70*/  FMUL R4, R130, R72 ;  /* 0x0000004882047220 */ /* 0x000fe20000400000 */
        /* <DEDUP_REMOVED lines=15> */
[C---:B------:R-:W-:Y:S01]  /*bb70*/  FMUL R0, R130.reuse, R76 ;  /* 0x0000004c82007220 */ /* 0x040fe20000400000 */
[----:B-1----:R-:W-:Y:S01]  /*bb80*/  F2FP.BF16.F32.PACK_AB R20, R5, R4 ;  /* 0x000000040514723e */ /* 0x002fe200000010ff */
[C---:B------:R-:W-:Y:S01]  /*bb90*/  FMUL R3, R130.reuse, R77 ;  /* 0x0000004d82037220 */ /* 0x040fe20000400000 */
[----:B------:R-:W-:Y:S01]  /*bba0*/  F2FP.BF16.F32.PACK_AB R21, R7, R6 ;  /* 0x000000060715723e */ /* 0x000fe200000010ff */
[----:B------:R2:W-:Y:S01]  /*bbb0*/  @!P1 STS.128 [R198+0x5010], R16 ;  /* 0x00501010c6009388 */ /* 0x0005e20000000c00 */
[----:B------:R-:W-:Y:S01]  /*bbc0*/  SHF.L.U32 R7, R143, 0x10, RZ ;  /* 0x000000108f077819 */ /* 0x000fe200000006ff */
[----:B------:R-:W-:Y:S01]  /*bbd0*/  FFMA R0, R133, R8, R0 ;  /* 0x0000000885007223 */ /* 0x000fe20000000000 */
[----:B------:R-:W-:Y:S01]  /*bbe0*/  LOP3.LUT R8, R143, 0xffff0000, RZ, 0xc0, !PT ;  /* 0xffff00008f087812 */ /* 0x000fe200078ec0ff */
        /* <DEDUP_REMOVED lines=28> */
[----:B------:R-:W-:Y:S02]  /*bdb0*/  F2FP.BF16.F32.PACK_AB R12, R0, R6 ;  /* 0x00000006000c723e */ /* 0x000fe400000010ff */
[----:B------:R-:W-:Y:S02]  /*bdc0*/  F2FP.BF16.F32.PACK_AB R13, R7, R3 ;  /* 0x00000003070d723e */ /* 0x000fe400000010ff */
[----:B------:R-:W-:Y:S02]  /*bdd0*/  F2FP.BF16.F32.PACK_AB R14, R5, R4 ;  /* 0x00000004050e723e */ /* 0x000fe400000010ff */
[----:B------:R-:W-:Y:S02]  /*bde0*/  F2FP.BF16.F32.PACK_AB R15, R9, R8 ;  /* 0x00000008090f723e */ /* 0x000fe400000010ff */
[----:B------:R-:W-:Y:S02]  /*bdf0*/  MOV R0, UR45 ;  /* 0x0000002d00007c02 */ /* 0x000fe40008000f00 */
[----:B------:R-:W-:Y:S01]  /*be00*/  @P2 SHF.L.U32 R5, RZ, 0x1f, RZ ;  /* 0x0000001fff052819 */ /* 0x000fe200000006ff */
[----:B------:R2:W-:Y:S01]  /*be10*/  @!P1 STS.128 [R195+0x5010], R12 ;  /* 0x0050100cc3009388 */ /* 0x0005e20000000c00 */
[----:B------:R-:W-:Y:S04]  /*be20*/  @P2 LEA R0, R0, UR44, 0x3 ;  /* 0x0000002c00002c11 */ /* 0x000fe8000f8e18ff */
[----:B------:R-:W-:Y:S02]  /*be30*/  @P2 IADD3 R3, PT, PT, R0, 0x30, RZ ;  /* 0x0000003000032810 */ /* 0x000fe40007ffe0ff */
[----:B------:R-:W-:Y:S01]  /*be40*/  LEA R0, R137, UR44, 0x3 ;  /* 0x0000002c89007c11 */ /* 0x000fe2000f8e18ff */
[----:B------:R-:W-:Y:S01]  /*be50*/  @!PT LDS RZ, [RZ] ;  /* 0x00000000fffff984 */ /* 0x000fe20000000800 */
[----:B------:R-:W-:Y:S01]  /*be60*/  @!PT LDS RZ, [RZ] ;  /* 0x00000000fffff984 */ /* 0x000fe20000000800 */
[----:B------:R-:W-:Y:S01]  /*be70*/  @!PT LDS RZ, [RZ] ;  /* 0x00000000fffff984 */ /* 0x000fe20000000800 */
[----:B------:R-:W-:Y:S01]  /*be80*/  @!PT LDS RZ, [RZ] ;  /* 0x00000000fffff984 */ /* 0x000fe20000000800 */
[----:B------:R1:W-:Y:S06]  /*be90*/  MEMBAR.ALL.CTA ;  /* 0x0000000000007992 */ /* 0x0003ec0000008000 */
[----:B-1----:R-:W1:Y:S02]  /*bea0*/  FENCE.VIEW.ASYNC.S ;  /* 0x00000000000073c6 */ /* 0x002e640000000000 */
[----:B------:R-:W-:Y:S05]  /*beb0*/  WARPSYNC.ALL ;  /* 0x0000000000007948 */ /* 0x000fea0003800000 */
[----:B------:R-:W-:Y:S01]  /*bec0*/  BSSY.RECONVERGENT B0, `(.L_x_131) ;  /* 0x0000010000007945 */ /* 0x000fe20003800200 */
[----:B------:R-:W-:Y:S01]  /*bed0*/  @P2 PRMT R3, R200, 0x654, R3 ;  /* 0x00000654c8032816 */ /* 0x000fe20000000003 */
[----:B-1----:R-:W-:Y:S06]  /*bee0*/  BAR.SYNC.DEFER_BLOCKING 0x1, 0x80 ;  /* 0x0042000000007b1d */ /* 0x002fec0000010000 */
[----:B------:R-:W-:Y:S05]  /*bef0*/  @P0 BRA `(.L_x_132) ;  /* 0x0000000000300947 */ /* 0x000fea0003800000 */
[----:B------:R-:W-:Y:S02]  /*bf00*/  UIADD3 UR4, UP0, UPT, UR54, 0xa80, URZ ;  /* 0x00000a8036047890 */ /* 0x000fe4000ff1e0ff */
[----:B------:R-:W-:Y:S02]  /*bf10*/  UIADD3 UR48, UPT, UPT, UR44, 0x4200, URZ ;  /* 0x000042002c307890 */ /* 0x000fe4000fffe0ff */
[----:B------:R-:W-:Y:S01]  /*bf20*/  UIADD3.X UR5, UPT, UPT, URZ, UR55, URZ, UP0, !UPT ;  /* 0x00000037ff057290 */ /* 0x000fe200087fe4ff */
[----:B------:R-:W-:Y:S01]  /*bf30*/  UMOV UR51, UR52 ;  /* 0x0000003400337c82 */ /* 0x000fe20008000000 */
[----:B------:R-:W-:Y:S02]  /*bf40*/  UIADD3 UR9, UPT, UPT, UR49, 0x80, URZ ;  /* 0x0000008031097890 */ /* 0x000fe4000fffe0ff */
[----:B------:R-:W-:Y:S01]  /*bf50*/  UIADD3 UR8, UPT, UPT, UR44, 0x5200, URZ ;  /* 0x000052002c087890 */ /* 0x000fe2000fffe0ff */
[----:B------:R-:W-:Y:S01]  /*bf60*/  UMOV UR10, UR50 ;  /* 0x00000032000a7c82 */ /* 0x000fe20008000000 */
[----:B------:R-:W-:Y:S03]  /*bf70*/  UMOV UR11, UR52 ;  /* 0x00000034000b7c82 */ /* 0x000fe60008000000 */
[----:B------:R1:W-:Y:S04]  /*bf80*/  UTMASTG.3D [UR48], [UR4] ;  /* 0x00000030040073b5 */ /* 0x0003e80008010000 */
[----:B------:R1:W-:Y:S01]  /*bf90*/  UTMASTG.3D [UR8], [UR4] ;  /* 0x00000008040073b5 */ /* 0x0003e20008010000 */
[----:B------:R0:W-:Y:S01]  /*bfa0*/  UTMACMDFLUSH ;  /* 0x00000000000079b7 */ /* 0x0001e20000000000 */
[----:B-1----:R-:W-:Y:S04]  /*bfb0*/  DEPBAR.LE SB0, 0x1 ;  /* 0x000080400000791a */ /* 0x002fe80000000000 */
.L_x_132:
[----:B------:R-:W-:Y:S05]  /*bfc0*/  BSYNC.RECONVERGENT B0 ;  /* 0x0000000000007941 */ /* 0x000fea0003800200 */
.L_x_131:
[----:B------:R-:W-:Y:S01]  /*bfd0*/  BAR.SYNC.DEFER_BLOCKING 0x1, 0x80 ;  /* 0x0042000000007b1d */ /* 0x000fe20000010000 */
[----:B------:R-:W-:Y:S01]  /*bfe0*/  UIADD3 UR4, UPT, UPT, UR45, 0x1, URZ ;  /* 0x000000012d047890 */ /* 0x000fe2000fffe0ff */
[----:B--2---:R-:W-:Y:S03]  /*bff0*/  HFMA2 R16, -RZ, RZ, 0, 0 ;  /* 0x00000000ff107431 */ /* 0x004fe600000001ff */
[----:B------:R-:W-:Y:S04]  /*c000*/  UISETP.NE.AND UP0, UPT, UR4, 0x4, UPT ;  /* 0x000000040400788c */ /* 0x000fe8000bf05270 */
[----:B------:R-:W-:Y:S01]  /*c010*/  USEL UR46, UR4, URZ, UP0 ;  /* 0x000000ff042e7287 */ /* 0x000fe20008000000 */
[----:B------:R1:W-:Y:S01]  /*c020*/  @P2 SYNCS.ARRIVE.TRANS64.RED.A1T0 RZ, [R3+URZ], RZ ;  /* 0x000000ff03ff29a7 */ /* 0x0003e200081004ff */
[----:B------:R-:W-:Y:S01]  /*c030*/  BSSY B1, `(.L_x_133) ;  /* 0x000001e000017945 */ /* 0x000fe20003800000 */
[----:B------:R-:W2:Y:S02]  /*c040*/  @P2 SYNCS.PHASECHK.TRANS64.TRYWAIT P0, [R0+URZ+0x10], R5 ;  /* 0x00001005000025a7 */ /* 0x000ea400080011ff */
        /* <DEDUP_REMOVED lines=13> */
.L_x_136:
[----:B------:R-:W-:Y:S05]  /*c120*/  BSYNC B0 ;  /* 0x0000000000007941 */ /* 0x000fea0003800000 */
.L_x_135:
[----:B------:R-:W-:Y:S01]  /*c130*/  ISETP.NE.AND P0, PT, R199, RZ, PT ;  /* 0x000000ffc700720c */ /* 0x000fe20003f05270 */
[----:B------:R-:W-:Y:S11]  /*c140*/  VIADD R137, R137, 0x1 ;  /* 0x0000000189897836 */ /* 0x000ff60000000000 */
[----:B------:R-:W-:Y:S01]  /*c150*/  @!UPT UIADD3 URZ, UPT, UPT, URZ, URZ, URZ ;  /* 0x000000fffffff290 */ /* 0x000fe2000fffe0ff */
[----:B------:R2:W4:Y:S04]  /*c160*/  @P0 LDS.128 R160, [R4+0x20] ;  /* 0x0000200004a00984 */ /* 0x0005280000000c00 */
[----:B------:R2:W1:Y:S04]  /*c170*/  @P0 LDS.128 R140, [R4+0x1020] ;  /* 0x00102000048c0984 */ /* 0x0004680000000c00 */
[----:B------:R2:W1:Y:S04]  /*c180*/  @P0 LDS.128 R168, [R8] ;  /* 0x0000000008a80984 */ /* 0x0004680000000c00 */
[----:B------:R2:W1:Y:S04]  /*c190*/  @P0 LDS.128 R152, [R8+0x1000] ;  /* 0x0010000008980984 */ /* 0x0004680000000c00 */
[----:B------:R2:W1:Y:S04]  /*c1a0*/  @P0 LDS.128 R164, [R6+0x10] ;  /* 0x0000100006a40984 */ /* 0x0004680000000c00 */
[----:B------:R2:W1:Y:S04]  /*c1b0*/  @P0 LDS.128 R148, [R6+0x1010] ;  /* 0x0010100006940984 */ /* 0x0004680000000c00 */
[----:B------:R2:W1:Y:S04]  /*c1c0*/  @P0 LDS.128 R156, [R3+0x10] ;  /* 0x00001000039c0984 */ /* 0x0004680000000c00 */
[----:B------:R2:W1:Y:S01]  /*c1d0*/  @P0 LDS.128 R144, [R3+0x1010] ;  /* 0x0010100003900984 */ /* 0x0004620000000c00 */
[C---:B------:R-:W-:Y:S04]  /*c1e0*/  ISETP.NE.AND P0, PT, R137.reuse, 0x4, PT ;  /* 0x000000048900780c */ /* 0x040fe80003f05270 */
[----:B------:R-:W-:Y:S02]  /*c1f0*/  SEL R137, R137, RZ, P0 ;  /* 0x000000ff89897207 */ /* 0x000fe40000000000 */
[----:B------:R-:W-:Y:S02]  /*c200*/  SEL R16, RZ, 0x1, P0 ;  /* 0x00000001ff107807 */ /* 0x000fe40000000000 */
.L_x_134:
[----:B------:R-:W-:Y:S05]  /*c210*/  BSYNC B1 ;  /* 0x0000000000017941 */ /* 0x000fea0003800000 */
.L_x_133:
[----:B------:R-:W-:Y:S05]  /*c220*/  VIADD R92, R92, 0x400000 ;  /* 0x004000005c5c7836 */ /* 0x000fea0000000000 */
[----:B-1----:R-:W-:Y:S04]  /*c230*/  SHF.R.U32.HI R0, RZ, 0x15, R92 ;  /* 0x00000015ff007819 */ /* 0x002fe8000001165c */
[----:B------:R-:W-:Y:S04]  /*c240*/  LOP3.LUT R18, R0, 0x3, RZ, 0xc0, !PT ;  /* 0x0000000300127812 */ /* 0x000fe800078ec0ff */
[----:B------:R-:W-:Y:S11]  /*c250*/  ISETP.NE.AND P0, PT, R189, R18, PT ;  /* 0x00000012bd00720c */ /* 0x000ff60003f05270 */
[----:B------:R-:W-:Y:S02]  /*c260*/  @!UPT UIADD3 URZ, UPT, UPT, URZ, URZ, URZ ;  /* 0x000000fffffff290 */ /* 0x000fe4000fffe0ff */
[----:B------:R-:W-:Y:S05]  /*c270*/  @P0 BRA `(.L_x_138) ;  /* 0x0000000000bc0947 */ /* 0x000fea0003800000 */
[----:B------:R-:W-:Y:S11]  /*c280*/  LOP3.LUT P0, RZ, R0, 0x3, R177, 0x48, !PT ;  /* 0x0000000300ff7812 */ /* 0x000ff600078048b1 */
[----:B------:R-:W-:Y:S02]  /*c290*/  @!UPT UIADD3 URZ, UPT, UPT, URZ, URZ, URZ ;  /* 0x000000fffffff290 */ /* 0x000fe4000fffe0ff */
[----:B------:R-:W-:Y:S05]  /*c2a0*/  @!P0 BRA `(.L_x_139) ;  /* 0x0000000000408947 */ /* 0x000fea0003800000 */
[----:B------:R-:W1:Y:S01]  /*c2b0*/  LDCU.64 UR8, c[0x4][0x70] ;  /* 0x01000e00ff0877ac */ /* 0x000e620008000a00 */
[----:B------:R-:W-:Y:S01]  /*c2c0*/  MOV R15, 0x0 ;  /* 0x00000000000f7802 */ /* 0x000fe20000000f00 */
[----:B------:R-:W-:Y:S02]  /*c2d0*/  HFMA2 R12, -RZ, RZ, 0, 5.9604644775390625e-08 ;  /* 0x00000001ff0c7431 */ /* 0x000fe400000001ff */
[----:B--2---:R-:W-:Y:S02]  /*c2e0*/  IMAD.MOV.U32 R8, RZ, RZ, 0x192 ;  /* 0x00000192ff087424 */ /* 0x004fe400078e00ff */
[----:B------:R-:W-:Y:S01]  /*c2f0*/  IMAD.MOV.U32 R13, RZ, RZ, RZ ;  /* 0x000000ffff0d7224 */ /* 0x000fe200078e00ff */
[----:B------:R-:W2:Y:S01]  /*c300*/  LDCU.64 UR6, c[0x4][0x78] ;  /* 0x01000f00ff0677ac */ /* 0x000ea20008000a00 */
[----:B------:R-:W3:Y:S01]  /*c310*/  LDC.64 R14, c[0x4][R15] ;  /* 0x010000000f0e7b82 */ /* 0x000ee20000000a00 */
[----:B------:R-:W5:Y:S01]  /*c320*/  LDCU.64 UR4, c[0x4][0x10] ;  /* 0x01000200ff0477ac */ /* 0x000f620008000a00 */
[----:B-1----:R-:W-:Y:S01]  /*c330*/  MOV R5, UR9 ;  /* 0x0000000900057c02 */ /* 0x002fe20008000f00 */
[----:B------:R-:W-:Y:S01]  /*c340*/  IMAD.U32 R4, RZ, RZ, UR8 ;  /* 0x00000008ff047e24 */ /* 0x000fe2000f8e00ff */
[----:B--2---:R-:W-:Y:S01]  /*c350*/  MOV R7, UR7 ;  /* 0x0000000700077c02 */ /* 0x004fe20008000f00 */
[----:B------:R-:W-:Y:S01]  /*c360*/  IMAD.U32 R6, RZ, RZ, UR6 ;  /* 0x00000006ff067e24 */ /* 0x000fe2000f8e00ff */
[----:B-----5:R-:W-:Y:S01]  /*c370*/  MOV R11, UR5 ;  /* 0x00000005000b7c02 */ /* 0x020fe20008000f00 */
[----:B------:R-:W-:Y:S02]  /*c380*/  IMAD.U32 R10, RZ, RZ, UR4 ;  /* 0x00000004ff0a7e24 */ /* 0x000fe4000f8e00ff */
[----:B------:R-:W-:Y:S07]  /*c390*/  LEPC R20, `(.L_x_139) ;  /* 0x000000001014794e */ /* 0x000fee0000000000 */
[----:B---34-:R-:W-:Y:S05]  /*c3a0*/  CALL.ABS.NOINC R14 ;  /* 0x000000000e007343 */ /* 0x018fea0003c00000 */
.L_x_139:
[----:B------:R-:W-:Y:S05]  /*c3b0*/  WARPSYNC.ALL ;  /* 0x0000000000007948 */ /* 0x000fea0003800000 */
[C---:B------:R-:W-:Y:S01]  /*c3c0*/  R2UR UR4, R92.reuse ;  /* 0x000000005c0472ca */ /* 0x040fe200000e0000 */
[----:B------:R-:W-:Y:S05]  /*c3d0*/  VIADD R0, R92, 0x80 ;  /* 0x000000805c007836 */ /* 0x000fea0000000000 */
[----:B------:R-:W-:Y:S04]  /*c3e0*/  SHF.R.U32.HI R0, RZ, 0x15, R0 ;  /* 0x00000015ff007819 */ /* 0x000fe80000011600 */
[----:B------:R-:W-:Y:S03]  /*c3f0*/  LOP3.LUT P0, RZ, R0, 0x3, R177, 0x48, !PT ;  /* 0x0000000300ff7812 */ /* 0x000fe600078048b1 */
[----:B------:R-:W1:Y:S10]  /*c400*/  LDTM.x32 R24, tmem[UR4] ;  /* 0x00000004001879ee */ /* 0x000e7400082c0000 */
[----:B-1----:R-:W-:Y:S05]  /*c410*/  @!P0 BRA `(.L_x_140) ;  /* 0x0000000000408947 */ /* 0x002fea0003800000 */
        /* <DEDUP_REMOVED lines=16> */
.L_x_140:
[----:B------:R-:W-:Y:S05]  /*c520*/  WARPSYNC.ALL ;  /* 0x0000000000007948 */ /* 0x000fea0003800000 */
[----:B------:R-:W-:Y:S11]  /*c530*/  R2UR UR4, R92 ;  /* 0x000000005c0472ca */ /* 0x000ff600000e0000 */
[----:B------:R-:W-:Y:S02]  /*c540*/  @!UPT UIADD3 URZ, UPT, UPT, URZ, URZ, URZ ;  /* 0x000000fffffff290 */ /* 0x000fe4000fffe0ff */
[----:B------:R-:W1:Y:S02]  /*c550*/  LDTM.x32 R56, tmem[UR4+0x80] ;  /* 0x00008004003879ee */ /* 0x000e6400082c0000 */
[----:B-1----:R-:W-:Y:S01]  /*c560*/  NOP ;  /* 0x0000000000007918 */ /* 0x002fe20000000000 */
.L_x_138:
[----:B--2---:R-:W-:Y:S01]  /*c570*/  SHF.L.U32 R4, R168, 0x10, RZ ;  /* 0x00000010a8047819 */ /* 0x004fe200000006ff */
        /* <DEDUP_REMOVED lines=234> */
[----:B------:R-:W-:Y:S01]  /*d420*/  LEA R8, R137, UR44, 0x3 ;  /* 0x0000002c89087c11 */ /* 0x000fe2000f8e18ff */
[----:B------:R2:W-:Y:S01]  /*d430*/  @!P1 STS.128 [R195+0x7010], R12 ;  /* 0x0070100cc3009388 */ /* 0x0005e20000000c00 */
[----:B------:R-:W-:Y:S02]  /*d440*/  @P2 LEA R0, R0, UR44, 0x3 ;  /* 0x0000002c00002c11 */ /* 0x000fe4000f8e18ff */
[----:B------:R-:W-:Y:S02]  /*d450*/  @P2 SHF.L.U32 R5, R16, 0x1f, RZ ;  /* 0x0000001f10052819 */ /* 0x000fe400000006ff */
[----:B------:R-:W-:Y:S01]  /*d460*/  @P2 IADD3 R3, PT, PT, R0, 0x30, RZ ;  /* 0x0000003000032810 */ /* 0x000fe20007ffe0ff */
        /* <DEDUP_REMOVED lines=13> */
[----:B------:R-:W-:Y:S02]  /*d540*/  UIADD3 UR8, UPT, UPT, UR44, 0x6200, URZ ;  /* 0x000062002c087890 */ /* 0x000fe4000fffe0ff */
[----:B------:R-:W-:Y:S01]  /*d550*/  UIADD3.X UR5, UPT, UPT, URZ, UR55, URZ, UP0, !UPT ;  /* 0x00000037ff057290 */ /* 0x000fe200087fe4ff */
[----:B------:R-:W-:Y:S01]  /*d560*/  UMOV UR9, UR49 ;  /* 0x0000003100097c82 */ /* 0x000fe20008000000 */
[----:B------:R-:W-:Y:S01]  /*d570*/  UMOV UR11, UR52 ;  /* 0x00000034000b7c82 */ /* 0x000fe20008000000 */
[----:B------:R-:W-:Y:S02]  /*d580*/  UIADD3 UR13, UPT, UPT, UR49, 0x80, URZ ;  /* 0x00000080310d7890 */ /* 0x000fe4000fffe0ff */
[----:B------:R-:W-:Y:S01]  /*d590*/  UIADD3 UR12, UPT, UPT, UR44, 0x7200, URZ ;  /* 0x000072002c0c7890 */ /* 0x000fe2000fffe0ff */
[----:B------:R-:W-:Y:S03]  /*d5a0*/  UMOV UR15, UR52 ;  /* 0x00000034000f7c82 */ /* 0x000fe60008000000 */
[----:B------:R1:W-:Y:S01]  /*d5b0*/  UTMASTG.3D [UR8], [UR4] ;  /* 0x00000008040073b5 */ /* 0x0003e20008010000 */
[----:B------:R-:W-:Y:S04]  /*d5c0*/  UMOV UR14, UR10 ;  /* 0x0000000a000e7c82 */ /* 0x000fe80008000000 */
[----:B------:R1:W-:Y:S01]  /*d5d0*/  UTMASTG.3D [UR12], [UR4] ;  /* 0x0000000c040073b5 */ /* 0x0003e20008010000 */
[----:B------:R0:W-:Y:S01]  /*d5e0*/  UTMACMDFLUSH ;  /* 0x00000000000079b7 */ /* 0x0001e20000000000 */
[----:B-1----:R-:W-:Y:S04]  /*d5f0*/  DEPBAR.LE SB0, 0x1 ;  /* 0x000080400000791a */ /* 0x002fe80000000000 */
.L_x_142:
[----:B------:R-:W-:Y:S05]  /*d600*/  BSYNC.RECONVERGENT B0 ;  /* 0x0000000000007941 */ /* 0x000fea0003800200 */
.L_x_141:
        /* <DEDUP_REMOVED lines=9> */
[----:B------:R-:W4:Y:S01]  /*d6a0*/  @P2 SYNCS.PHASECHK.TRANS64.TRYWAIT P0, [R8+URZ+0x10], R5 ;  /* 0x00001005080025a7 */ /* 0x000f2200080011ff */
[----:B------:R-:W-:Y:S01]  /*d6b0*/  VIADD R17, R131, UR4 ;  /* 0x0000000483117c36 */ /* 0x000fe20008000000 */
[----:B------:R-:W-:Y:S04]  /*d6c0*/  USEL UR45, UR5, URZ, UP0 ;  /* 0x000000ff052d7287 */ /* 0x000fe80008000000 */
[----:B------:R-:W-:Y:S04]  /*d6d0*/  SHF.R.U32.HI R10, RZ, 0x15, R17 ;  /* 0x00000015ff0a7819 */ /* 0x000fe80000011611 */
[----:B------:R-:W-:Y:S02]  /*d6e0*/  LOP3.LUT R18, R10, 0x3, RZ, 0xc0, !PT ;  /* 0x000000030a127812 */ /* 0x000fe400078ec0ff */
[----:B----4-:R-:W-:Y:S01]  /*d6f0*/  @P2 SEL R138, RZ, 0x1, !P0 ;  /* 0x00000001ff8a2807 */ /* 0x010fe20004000000 */
        /* <DEDUP_REMOVED lines=9> */
[----:B------:R-:W-:Y:S04]  /*d790*/  SHF.L.U32 R5, R16, 0x1f, RZ ;  /* 0x0000001f10057819 */ /* 0x000fe800000006ff */
[----:B------:R-:W1:Y:S02]  /*d7a0*/  SYNCS.PHASECHK.TRANS64.TRYWAIT P0, [R8+URZ+0x10], R5 ;  /* 0x00001005080075a7 */ /* 0x000e6400080011ff */
[----:B-1----:R-:W-:Y:S05]  /*d7b0*/  @!P0 BRA `(.L_x_147) ;  /* 0x00000064006c8947 */ /* 0x002fea0003800000 */
.L_x_146:
[----:B------:R-:W-:Y:S05]  /*d7c0*/  BSYNC B0 ;  /* 0x0000000000007941 */ /* 0x000fea0003800000 */
.L_x_145:
[----:B------:R-:W-:Y:S01]  /*d7d0*/  ISETP.NE.AND P0, PT, R199, RZ, PT ;  /* 0x000000ffc700720c */ /* 0x000fe20003f05270 */
[----:B------:R-:W-:Y:S11]  /*d7e0*/  VIADD R137, R137, 0x1 ;  /* 0x0000000189897836 */ /* 0x000ff60000000000 */
[----:B------:R-:W-:Y:S01]  /*d7f0*/  @!UPT UIADD3 URZ, UPT, UPT, URZ, URZ, URZ ;  /* 0x000000fffffff290 */ /* 0x000fe2000fffe0ff */
[----:B------:R4:W2:Y:S04]  /*d800*/  @P0 LDS.128 R160, [R3+0x20] ;  /* 0x0000200003a00984 */ /* 0x0008a80000000c00 */
[----:B------:R4:W2:Y:S04]  /*d810*/  @P0 LDS.128 R140, [R3+0x1020] ;  /* 0x00102000038c0984 */ /* 0x0008a80000000c00 */
[----:B------:R4:W2:Y:S04]  /*d820*/  @P0 LDS.128 R168, [R6] ;  /* 0x0000000006a80984 */ /* 0x0008a80000000c00 */
[----:B------:R4:W2:Y:S04]  /*d830*/  @P0 LDS.128 R152, [R6+0x1000] ;  /* 0x0010000006980984 */ /* 0x0008a80000000c00 */
[----:B------:R4:W2:Y:S04]  /*d840*/  @P0 LDS.128 R164, [R4+0x10] ;  /* 0x0000100004a40984 */ /* 0x0008a80000000c00 */
[----:B------:R4:W2:Y:S04]  /*d850*/  @P0 LDS.128 R148, [R4+0x1010] ;  /* 0x0010100004940984 */ /* 0x0008a80000000c00 */
[----:B------:R4:W2:Y:S04]  /*d860*/  @P0 LDS.128 R156, [R0+0x10] ;  /* 0x00001000009c0984 */ /* 0x0008a80000000c00 */
[----:B------:R4:W2:Y:S01]  /*d870*/  @P0 LDS.128 R144, [R0+0x1010] ;  /* 0x0010100000900984 */ /* 0x0008a20000000c00 */
[C---:B------:R-:W-:Y:S04]  /*d880*/  ISETP.NE.AND P0, PT, R137.reuse, 0x4, PT ;  /* 0x000000048900780c */ /* 0x040fe80003f05270 */
[----:B-1----:R-:W-:Y:S02]  /*d890*/  SEL R5, RZ, 0x1, P0 ;  /* 0x00000001ff057807 */ /* 0x002fe40000000000 */
[----:B------:R-:W-:Y:S02]  /*d8a0*/  SEL R137, R137, RZ, P0 ;  /* 0x000000ff89897207 */ /* 0x000fe40000000000 */
[----:B------:R-:W-:Y:S02]  /*d8b0*/  LOP3.LUT R16, R16, R5, RZ, 0x3c, !PT ;  /* 0x0000000510107212 */ /* 0x000fe400078e3cff */
.L_x_144:
[----:B------:R-:W-:Y:S05]  /*d8c0*/  BSYNC B1 ;  /* 0x0000000000017941 */ /* 0x000fea0003800000 */
.L_x_143:
[----:B------:R-:W-:Y:S11]  /*d8d0*/  ISETP.NE.AND P0, PT, R189, R18, PT ;  /* 0x00000012bd00720c */ /* 0x000ff60003f05270 */
[----:B------:R-:W-:Y:S02]  /*d8e0*/  @!UPT UIADD3 URZ, UPT, UPT, URZ, URZ, URZ ;  /* 0x000000fffffff290 */ /* 0x000fe4000fffe0ff */
[----:B------:R-:W-:Y:S05]  /*d8f0*/  @P0 BRA `(.L_x_148) ;  /* 0x0000000000bc0947 */ /* 0x000fea0003800000 */
[----:B------:R-:W-:Y:S11]  /*d900*/  LOP3.LUT P0, RZ, R10, 0x3, R177, 0x48, !PT ;  /* 0x000000030aff7812 */ /* 0x000ff600078048b1 */
[----:B------:R-:W-:Y:S02]  /*d910*/  @!UPT UIADD3 URZ, UPT, UPT, URZ, URZ, URZ ;  /* 0x000000fffffff290 */ /* 0x000fe4000fffe0ff */
[----:B------:R-:W-:Y:S05]  /*d920*/  @!P0 BRA `(.L_x_149) ;  /* 0x0000000000408947 */ /* 0x000fea0003800000 */
[----:B------:R-:W1:Y:S01]  /*d930*/  LDCU.64 UR8, c[0x4][0x70] ;  /* 0x01000e00ff0877ac */ /* 0x000e620008000a00 */
[----:B--2---:R-:W-:Y:S01]  /*d940*/  MOV R15, 0x0 ;  /* 0x00000000000f7802 */ /* 0x004fe20000000f00 */
[----:B------:R-:W-:Y:S02]  /*d950*/  HFMA2 R12, -RZ, RZ, 0, 5.9604644775390625e-08 ;  /* 0x00000001ff0c7431 */ /* 0x000fe400000001ff */
[----:B------:R-:W-:Y:S02]  /*d960*/  IMAD.MOV.U32 R8, RZ, RZ, 0x192 ;  /* 0x00000192ff087424 */ /* 0x000fe400078e00ff */
[----:B------:R-:W-:Y:S01]  /*d970*/  IMAD.MOV.U32 R13, RZ, RZ, RZ ;  /* 0x000000ffff0d7224 */ /* 0x000fe200078e00ff */
[----:B------:R-:W2:Y:S01]  /*d980*/  LDCU.64 UR6, c[0x4][0x78] ;  /* 0x01000f00ff0677ac */ /* 0x000ea20008000a00 */
[----:B------:R-:W3:Y:S01]  /*d990*/  LDC.64 R14, c[0x4][R15] ;  /* 0x010000000f0e7b82 */ /* 0x000ee20000000a00 */
[----:B------:R-:W5:Y:S01]  /*d9a0*/  LDCU.64 UR4, c[0x4][0x10] ;  /* 0x01000200ff0477ac */ /* 0x000f620008000a00 */
[----:B-1----:R-:W-:Y:S01]  /*d9b0*/  MOV R5, UR9 ;  /* 0x0000000900057c02 */ /* 0x002fe20008000f00 */
[----:B----4-:R-:W-:Y:S01]  /*d9c0*/  IMAD.U32 R4, RZ, RZ, UR8 ;  /* 0x00000008ff047e24 */ /* 0x010fe2000f8e00ff */
[----:B--2---:R-:W-:Y:S01]  /*d9d0*/  MOV R7, UR7 ;  /* 0x0000000700077c02 */ /* 0x004fe20008000f00 */
[----:B------:R-:W-:Y:S01]  /*d9e0*/  IMAD.U32 R6, RZ, RZ, UR6 ;  /* 0x00000006ff067e24 */ /* 0x000fe2000f8e00ff */
[----:B-----5:R-:W-:Y:S01]  /*d9f0*/  MOV R11, UR5 ;  /* 0x00000005000b7c02 */ /* 0x020fe20008000f00 */
[----:B------:R-:W-:Y:S02]  /*da00*/  IMAD.U32 R10, RZ, RZ, UR4 ;  /* 0x00000004ff0a7e24 */ /* 0x000fe4000f8e00ff */
[----:B------:R-:W-:Y:S07]  /*da10*/  LEPC R20, `(.L_x_149) ;  /* 0x000000001014794e */ /* 0x000fee0000000000 */
[----:B---3--:R-:W-:Y:S05]  /*da20*/  CALL.ABS.NOINC R14 ;  /* 0x000000000e007343 */ /* 0x008fea0003c00000 */
.L_x_149:
[----:B------:R-:W-:Y:S05]  /*da30*/  WARPSYNC.ALL ;  /* 0x0000000000007948 */ /* 0x000fea0003800000 */
[C---:B------:R-:W-:Y:S01]  /*da40*/  R2UR UR4, R17.reuse ;  /* 0x00000000110472ca */ /* 0x040fe200000e0000 */
[----:B----4-:R-:W-:Y:S05]  /*da50*/  VIADD R0, R17, 0x80 ;  /* 0x0000008011007836 */ /* 0x010fea0000000000 */
[----:B------:R-:W-:Y:S04]  /*da60*/  SHF.R.U32.HI R0, RZ, 0x15, R0 ;  /* 0x00000015ff007819 */ /* 0x000fe80000011600 */
[----:B------:R-:W-:Y:S03]  /*da70*/  LOP3.LUT P0, RZ, R0, 0x3, R177, 0x48, !PT ;  /* 0x0000000300ff7812 */ /* 0x000fe600078048b1 */
[----:B------:R-:W1:Y:S10]  /*da80*/  LDTM.x32 R24, tmem[UR4] ;  /* 0x00000004001879ee */ /* 0x000e7400082c0000 */
[----:B-1----:R-:W-:Y:S05]  /*da90*/  @!P0 BRA `(.L_x_150) ;  /* 0x0000000000408947 */ /* 0x002fea0003800000 */
[----:B------:R-:W1:Y:S01]  /*daa0*/  LDCU.64 UR8, c[0x4][0x70] ;  /* 0x01000e00ff0877ac */ /* 0x000e620008000a00 */
[----:B--2---:R-:W-:Y:S01]  /*dab0*/  MOV R15, 0x0 ;  /* 0x00000000000f7802 */ /* 0x004fe20000000f00 */
[----:B------:R-:W-:Y:S02]  /*dac0*/  HFMA2 R12, -RZ, RZ, 0, 5.9604644775390625e-08 ;  /* 0x00000001ff0c7431 */ /* 0x000fe400000001ff */
[----:B------:R-:W-:Y:S02]  /*dad0*/  IMAD.MOV.U32 R8, RZ, RZ, 0x192 ;  /* 0x00000192ff087424 */ /* 0x000fe400078e00ff */
[----:B------:R-:W-:Y:S01]  /*dae0*/  IMAD.MOV.U32 R13, RZ, RZ, RZ ;  /* 0x000000ffff0d7224 */ /* 0x000fe200078e00ff */
[----:B------:R-:W2:Y:S01]  /*daf0*/  LDCU.64 UR6, c[0x4][0x78] ;  /* 0x01000f00ff0677ac */ /* 0x000ea20008000a00 */
[----:B------:R-:W4:Y:S01]  /*db00*/  LDC.64 R14, c[0x4][R15] ;  /* 0x010000000f0e7b82 */ /* 0x000f220000000a00 */
        /* <DEDUP_REMOVED lines=9> */
.L_x_150:
[----:B------:R-:W-:Y:S05]  /*dba0*/  WARPSYNC.ALL ;  /* 0x0000000000007948 */ /* 0x000fea0003800000 */
[----:B------:R-:W-:Y:S11]  /*dbb0*/  R2UR UR4, R17 ;  /* 0x00000000110472ca */ /* 0x000ff600000e0000 */
[----:B------:R-:W-:Y:S02]  /*dbc0*/  @!UPT UIADD3 URZ, UPT, UPT, URZ, URZ, URZ ;  /* 0x000000fffffff290 */ /* 0x000fe4000fffe0ff */
[----:B------:R-:W1:Y:S02]  /*dbd0*/  LDTM.x32 R56, tmem[UR4+0x80] ;  /* 0x00008004003879ee */ /* 0x000e6400082c0000 */
[----:B-1----:R-:W-:Y:S01]  /*dbe0*/  NOP ;  /* 0x0000000000007918 */ /* 0x002fe20000000000 */
.L_x_148:
[----:B--2-4-:R-:W-:Y:S01]  /*dbf0*/  SHF.L.U32 R4, R168, 0x10, RZ ;  /* 0x00000010a8047819 */ /* 0x014fe200000006ff */
        /* <DEDUP_REMOVED lines=39> */
[----:B------:R1:W-:Y:S01]  /*de70*/  @!P1 STS.128 [R188], R20 ;  /* 0x00000014bc009388 */ /* 0x0003e20000000c00 */
        /* <DEDUP_REMOVED lines=15> */
[----:B------:R-:W-:Y:S01]  /*df70*/  SHF.L.U32 R3, R160, 0x10, RZ ;  /* 0x00000010a0037819 */ /* 0x000fe200000006ff */
        /* <DEDUP_REMOVED lines=194> */
[----:B------:R-:W-:Y:S01]  /*eba0*/  UIADD3 UR4, UPT, UPT, UR44, 0x200, URZ ;  /* 0x000002002c047890 */ /* 0x000fe2000fffe0ff */
[----:B------:R-:W-:Y:S01]  /*ebb0*/  UMOV UR51, UR52 ;  /* 0x0000003400337c82 */ /* 0x000fe20008000000 */
[----:B------:R-:W-:Y:S02]  /*ebc0*/  UIADD3 UR9, UPT, UPT, UR49, 0x80, URZ ;  /* 0x0000008031097890 */ /* 0x000fe4000fffe0ff */
[----:B------:R-:W-:Y:S02]  /*ebd0*/  UIADD3 UR8, UPT, UPT, UR44, 0x1200, URZ ;  /* 0x000012002c087890 */ /* 0x000fe4000fffe0ff */
[----:B------:R-:W-:Y:S01]  /*ebe0*/  MOV R181, UR4 ;  /* 0x0000000400b57c02 */ /* 0x000fe20008000f00 */
[----:B------:R-:W-:Y:S01]  /*ebf0*/  UIADD3 UR4, UP0, UPT, UR54, 0xa80, URZ ;  /* 0x00000a8036047890 */ /* 0x000fe2000ff1e0ff */
[----:B------:R-:W-:Y:S02]  /*ec00*/  UMOV UR10, UR50 ;  /* 0x00000032000a7c82 */ /* 0x000fe40008000000 */
[----:B------:R-:W-:Y:S01]  /*ec10*/  R2UR UR48, R181 ;  /* 0x00000000b53072ca */ /* 0x000fe200000e0000 */
[----:B------:R-:W-:Y:S01]  /*ec20*/  UIADD3.X UR5, UPT, UPT, URZ, UR55, URZ, UP0, !UPT ;  /* 0x00000037ff057290 */ /* 0x000fe200087fe4ff */
[----:B------:R-:W-:Y:S11]  /*ec30*/  UMOV UR11, UR52 ;  /* 0x00000034000b7c82 */ /* 0x000ff60008000000 */
[----:B------:R1:W-:Y:S01]  /*ec40*/  UTMASTG.3D [UR48], [UR4] ;  /* 0x00000030040073b5 */ /* 0x0003e20008010000 */
[----:B------:R1:W-:Y:S01]  /*ec50*/  UTMASTG.3D [UR8], [UR4] ;  /* 0x00000008040073b5 */ /* 0x0003e20008010000 */
[----:B------:R0:W-:Y:S01]  /*ec60*/  UTMACMDFLUSH ;  /* 0x00000000000079b7 */ /* 0x0001e20000000000 */
[----:B-1----:R-:W-:Y:S04]  /*ec70*/  DEPBAR.LE SB0, 0x1 ;  /* 0x000080400000791a */ /* 0x002fe80000000000 */
.L_x_152:
[----:B------:R-:W-:Y:S05]  /*ec80*/  BSYNC.RECONVERGENT B0 ;  /* 0x0000000000007941 */ /* 0x000fea0003800200 */
.L_x_151:
[----:B------:R-:W-:Y:S01]  /*ec90*/  BAR.SYNC.DEFER_BLOCKING 0x1, 0x80 ;  /* 0x0042000000007b1d */ /* 0x000fe20000010000 */
[----:B------:R-:W-:Y:S04]  /*eca0*/  UIADD3 UR4, UPT, UPT, UR45, 0x1, URZ ;  /* 0x000000012d047890 */ /* 0x000fe8000fffe0ff */
[----:B------:R-:W-:Y:S04]  /*ecb0*/  UISETP.NE.AND UP0, UPT, UR4, 0x4, UPT ;  /* 0x000000040400788c */ /* 0x000fe8000bf05270 */
[----:B------:R-:W-:Y:S01]  /*ecc0*/  USEL UR46, UR4, URZ, UP0 ;  /* 0x000000ff042e7287 */ /* 0x000fe20008000000 */
[----:B------:R1:W-:Y:S01]  /*ecd0*/  @P2 SYNCS.ARRIVE.TRANS64.RED.A1T0 RZ, [R3+URZ], RZ ;  /* 0x000000ff03ff29a7 */ /* 0x0003e200081004ff */
[----:B------:R-:W-:Y:S01]  /*ece0*/  BSSY B1, `(.L_x_153) ;  /* 0x000001f000017945 */ /* 0x000fe20003800000 */
[----:B------:R-:W4:Y:S02]  /*ecf0*/  @P2 SYNCS.PHASECHK.TRANS64.TRYWAIT P0, [R8+URZ+0x10], R5 ;  /* 0x00001005080025a7 */ /* 0x000f2400080011ff */
        /* <DEDUP_REMOVED lines=13> */
.L_x_156:
[----:B------:R-:W-:Y:S05]  /*edd0*/  BSYNC B0 ;  /* 0x0000000000007941 */ /* 0x000fea0003800000 */
.L_x_155:
        /* <DEDUP_REMOVED lines=15> */
.L_x_154:
[----:B------:R-:W-:Y:S05]  /*eed0*/  BSYNC B1 ;  /* 0x0000000000017941 */ /* 0x000fea0003800000 */
.L_x_153:
[----:B------:R-:W-:Y:S05]  /*eee0*/  VIADD R17, R17, 0x400000 ;  /* 0x0040000011117836 */ /* 0x000fea0000000000 */
[----:B----4-:R-:W-:Y:S04]  /*eef0*/  SHF.R.U32.HI R0, RZ, 0x15, R17 ;  /* 0x00000015ff007819 */ /* 0x010fe80000011611 */
        /* <DEDUP_REMOVED lines=23> */
.L_x_159:
        /* <DEDUP_REMOVED lines=23> */
.L_x_160:
[----:B------:R-:W-:Y:S05]  /*f1e0*/  WARPSYNC.ALL ;  /* 0x0000000000007948 */ /* 0x000fea0003800000 */
[----:B------:R-:W-:Y:S11]  /*f1f0*/  R2UR UR4, R17 ;  /* 0x00000000110472ca */ /* 0x000ff600000e0000 */
[----:B------:R-:W-:Y:S02]  /*f200*/  @!UPT UIADD3 URZ, UPT, UPT, URZ, URZ, URZ ;  /* 0x000000fffffff290 */ /* 0x000fe4000fffe0ff */
[----:B------:R-:W1:Y:S02]  /*f210*/  LDTM.x32 R56, tmem[UR4+0x80] ;  /* 0x00008004003879ee */ /* 0x000e6400082c0000 */
[----:B-1----:R-:W-:Y:S01]  /*f220*/  NOP ;  /* 0x0000000000007918 */ /* 0x002fe20000000000 */
.L_x_158:
        /* <DEDUP_REMOVED lines=235> */
[----:B------:R-:W-:Y:S01]  /*100e0*/  @P2 SHF.L.U32 R5, R16, 0x1f, RZ ;  /* 0x0000001f10052819 */ /* 0x000fe200000006ff */
        /* <DEDUP_REMOVED lines=29> */
.L_x_162:
[----:B------:R-:W-:Y:S05]  /*102c0*/  BSYNC.RECONVERGENT B0 ;  /* 0x0000000000007941 */ /* 0x000fea0003800200 */
.L_x_161:
[----:B------:R-:W-:Y:S01]  /*102d0*/  BAR.SYNC.DEFER_BLOCKING 0x1, 0x80 ;  /* 0x0042000000007b1d */ /* 0x000fe20000010000 */
[----:B------:R-:W-:Y:S02]  /*102e0*/  UISETP.NE.AND UP0, UPT, UR43, URZ, UPT ;  /* 0x000000ff2b00728c */ /* 0x000fe4000bf05270 */
[----:B------:R-:W-:Y:S02]  /*102f0*/  UIADD3 UR5, UPT, UPT, UR46, 0x1, URZ ;  /* 0x000000012e057890 */ /* 0x000fe4000fffe0ff */
[----:B------:R-:W-:Y:S02]  /*10300*/  USEL UR4, URZ, 0x60, !UP0 ;  /* 0x00000060ff047887 */ /* 0x000fe4000c000000 */
[----:B------:R-:W-:Y:S02]  /*10310*/  UISETP.NE.AND UP0, UPT, UR5, 0x4, UPT ;  /* 0x000000040500788c */ /* 0x000fe4000bf05270 */
[----:B------:R-:W-:Y:S02]  /*10320*/  UIADD3 UR49, UPT, UPT, UR47, UR4, URZ ;  /* 0x000000042f317290 */ /* 0x000fe4000fffe0ff */
[----:B------:R-:W-:Y:S01]  /*10330*/  VIADD R131, R131, UR4 ;  /* 0x0000000483837c36 */ /* 0x000fe20008000000 */
[----:B------:R-:W-:Y:S04]  /*10340*/  USEL UR45, UR5, URZ, UP0 ;  /* 0x000000ff052d7287 */ /* 0x000fe80008000000 */
[----:B------:R-:W-:Y:S04]  /*10350*/  SHF.R.U32.HI R10, RZ, 0x15, R131 ;  /* 0x00000015ff0a7819 */ /* 0x000fe80000011683 */
[----:B------:R-:W-:Y:S01]  /*10360*/  LOP3.LUT R18, R10, 0x3, RZ, 0xc0, !PT ;  /* 0x000000030a127812 */ /* 0x000fe200078ec0ff */
        /* <DEDUP_REMOVED lines=16> */
.L_x_166:
[----:B------:R-:W-:Y:S05]  /*10470*/  BSYNC B0 ;  /* 0x0000000000007941 */ /* 0x000fea0003800000 */
.L_x_165:
        /* <DEDUP_REMOVED lines=15> */
.L_x_164:
[----:B------:R-:W-:Y:S05]  /*10570*/  BSYNC B1 ;  /* 0x0000000000017941 */ /* 0x000fea0003800000 */
.L_x_163:
        /* <DEDUP_REMOVED lines=9> */
[----:B----4-:R-:W-:Y:S02]  /*10610*/  IMAD.MOV.U32 R8, RZ, RZ, 0x192 ;  /* 0x00000192ff087424 */ /* 0x010fe400078e00ff */
        /* <DEDUP_REMOVED lines=12> */
.L_x_169:
        /* <DEDUP_REMOVED lines=23> */
.L_x_170:
[----:B------:R-:W-:Y:S05]  /*10850*/  WARPSYNC.ALL ;  /* 0x0000000000007948 */ /* 0x000fea0003800000 */
[----:B------:R-:W-:Y:S11]  /*10860*/  R2UR UR4, R131 ;  /* 0x00000000830472ca */ /* 0x000ff600000e0000 */
[----:B------:R-:W-:Y:S02]  /*10870*/  @!UPT UIADD3 URZ, UPT, UPT, URZ, URZ, URZ ;  /* 0x000000fffffff290 */ /* 0x000fe4000fffe0ff */
[----:B------:R-:W1:Y:S02]  /*10880*/  LDTM.x32 R56, tmem[UR4+0x80] ;  /* 0x00008004003879ee */ /* 0x000e6400082c0000 */
[----:B-1----:R-:W-:Y:S01]  /*10890*/  NOP ;  /* 0x0000000000007918 */ /* 0x002fe20000000000 */
.L_x_168:
        /* <DEDUP_REMOVED lines=263> */
.L_x_172:
[----:B------:R-:W-:Y:S05]  /*11910*/  BSYNC.RECONVERGENT B0 ;  /* 0x0000000000007941 */ /* 0x000fea0003800200 */
.L_x_171:
        /* <DEDUP_REMOVED lines=14> */
[----:B------:R-:W-:Y:S01]  /*11a00*/  @P1 IADD3 R6, PT, PT, R197, R4, RZ ;  /* 0x00000004c5061210 */ /* 0x000fe20007ffe0ff */
[----:B------:R-:W-:Y:S06]  /*11a10*/  @P0 BRA `(.L_x_176) ;  /* 0x00000000000c0947 */ /* 0x000fec0003800000 */
[----:B------:R-:W-:Y:S04]  /*11a20*/  SHF.L.U32 R3, R16, 0x1f, RZ ;  /* 0x0000001f10037819 */ /* 0x000fe800000006ff */
[----:B------:R-:W1:Y:S02]  /*11a30*/  SYNCS.PHASECHK.TRANS64.TRYWAIT P0, [R0+URZ+0x10], R3 ;  /* 0x00001003000075a7 */ /* 0x000e6400080011ff */
[----:B-1----:R-:W-:Y:S05]  /*11a40*/  @!P0 BRA `(.L_x_177) ;  /* 0x0000002400048947 */ /* 0x002fea0003800000 */
.L_x_176:
[----:B------:R-:W-:Y:S05]  /*11a50*/  BSYNC B0 ;  /* 0x0000000000007941 */ /* 0x000fea0003800000 */
.L_x_175:
[----:B------:R-:W-:Y:S11]  /*11a60*/  ISETP.NE.AND P0, PT, R199, RZ, PT ;  /* 0x000000ffc700720c */ /* 0x000ff60003f05270 */
[----:B------:R-:W-:Y:S02]  /*11a70*/  @!UPT UIADD3 URZ, UPT, UPT, URZ, URZ, URZ ;  /* 0x000000fffffff290 */ /* 0x000fe4000fffe0ff */
[----:B------:R4:W2:Y:S01]  /*11a80*/  @P0 LDS.128 R168, [R4] ;  /* 0x0000000004a80984 */ /* 0x0008a20000000c00 */
[----:B-1----:R-:W-:Y:S03]  /*11a90*/  @P0 IADD3 R0, PT, PT, R187, R6, RZ ;  /* 0x00000006bb000210 */ /* 0x002fe60007ffe0ff */
[----:B------:R4:W1:Y:S04]  /*11aa0*/  @P0 LDS.128 R152, [R4+0x1000] ;  /* 0x0010000004980984 */ /* 0x0008680000000c00 */
[----:B------:R4:W1:Y:S04]  /*11ab0*/  @P0 LDS.128 R160, [R139+0x20] ;  /* 0x000020008ba00984 */ /* 0x0008680000000c00 */
[----:B------:R4:W1:Y:S04]  /*11ac0*/  @P0 LDS.128 R140, [R139+0x1020] ;  /* 0x001020008b8c0984 */ /* 0x0008680000000c00 */
[----:B------:R4:W1:Y:S04]  /*11ad0*/  @P0 LDS.128 R164, [R6+0x10] ;  /* 0x0000100006a40984 */ /* 0x0008680000000c00 */
[----:B------:R4:W1:Y:S04]  /*11ae0*/  @P0 LDS.128 R148, [R6+0x1010] ;  /* 0x0010100006940984 */ /* 0x0008680000000c00 */
[----:B------:R4:W1:Y:S04]  /*11af0*/  @P0 LDS.128 R156, [R0+0x10] ;  /* 0x00001000009c0984 */ /* 0x0008680000000c00 */
[----:B------:R4:W1:Y:S02]  /*11b00*/  @P0 LDS.128 R144, [R0+0x1010] ;  /* 0x0010100000900984 */ /* 0x0008640000000c00 */
.L_x_174:
[----:B------:R-:W-:Y:S05]  /*11b10*/  BSYNC B1 ;  /* 0x0000000000017941 */ /* 0x000fea0003800000 */
.L_x_173:
        /* <DEDUP_REMOVED lines=9> */
[----:B------:R-:W4:Y:S01]  /*11bb0*/  LDCU.64 UR8, c[0x4][0x70] ;  /* 0x01000e00ff0877ac */ /* 0x000f220008000a00 */
[----:B--2---:R-:W-:Y:S01]  /*11bc0*/  MOV R15, 0x0 ;  /* 0x00000000000f7802 */ /* 0x004fe20000000f00 */
[----:B------:R-:W-:Y:S02]  /*11bd0*/  HFMA2 R12, -RZ, RZ, 0, 5.9604644775390625e-08 ;  /* 0x00000001ff0c7431 */ /* 0x000fe400000001ff */
[----:B------:R-:W-:Y:S02]  /*11be0*/  IMAD.MOV.U32 R8, RZ, RZ, 0x192 ;  /* 0x00000192ff087424 */ /* 0x000fe400078e00ff */
[----:B------:R-:W-:Y:S01]  /*11bf0*/  IMAD.MOV.U32 R13, RZ, RZ, RZ ;  /* 0x000000ffff0d7224 */ /* 0x000fe200078e00ff */
[----:B------:R-:W2:Y:S01]  /*11c00*/  LDCU.64 UR6, c[0x4][0x78] ;  /* 0x01000f00ff0677ac */ /* 0x000ea20008000a00 */
[----:B------:R-:W1:Y:S01]  /*11c10*/  LDC.64 R14, c[0x4][R15] ;  /* 0x010000000f0e7b82 */ /* 0x000e620000000a00 */
[----:B------:R-:W5:Y:S01]  /*11c20*/  LDCU.64 UR4, c[0x4][0x10] ;  /* 0x01000200ff0477ac */ /* 0x000f620008000a00 */
[----:B----4-:R-:W-:Y:S01]  /*11c30*/  MOV R5, UR9 ;  /* 0x0000000900057c02 */ /* 0x010fe20008000f00 */
[----:B------:R-:W-:Y:S01]  /*11c40*/  IMAD.U32 R4, RZ, RZ, UR8 ;  /* 0x00000008ff047e24 */ /* 0x000fe2000f8e00ff */
[----:B--2---:R-:W-:Y:S01]  /*11c50*/  MOV R7, UR7 ;  /* 0x0000000700077c02 */ /* 0x004fe20008000f00 */
[----:B------:R-:W-:Y:S01]  /*11c60*/  IMAD.U32 R6, RZ, RZ, UR6 ;  /* 0x00000006ff067e24 */ /* 0x000fe2000f8e00ff */
[----:B-----5:R-:W-:Y:S01]  /*11c70*/  MOV R11, UR5 ;  /* 0x00000005000b7c02 */ /* 0x020fe20008000f00 */
[----:B------:R-:W-:Y:S02]  /*11c80*/  IMAD.U32 R10, RZ, RZ, UR4 ;  /* 0x00000004ff0a7e24 */ /* 0x000fe4000f8e00ff */
[----:B------:R-:W-:Y:S07]  /*11c90*/  LEPC R20, `(.L_x_179) ;  /* 0x000000001014794e */ /* 0x000fee0000000000 */
[----:B-1-3--:R-:W-:Y:S05]  /*11ca0*/  CALL.ABS.NOINC R14 ;  /* 0x000000000e007343 */ /* 0x00afea0003c00000 */
.L_x_179:
        /* <DEDUP_REMOVED lines=23> */
.L_x_180:
[----:B------:R-:W-:Y:S05]  /*11e20*/  WARPSYNC.ALL ;  /* 0x0000000000007948 */ /* 0x000fea0003800000 */
[----:B------:R-:W-:Y:S11]  /*11e30*/  R2UR UR4, R131 ;  /* 0x00000000830472ca */ /* 0x000ff600000e0000 */
[----:B------:R-:W-:Y:S02]  /*11e40*/  @!UPT UIADD3 URZ, UPT, UPT, URZ, URZ, URZ ;  /* 0x000000fffffff290 */ /* 0x000fe4000fffe0ff */
[----:B------:R-:W4:Y:S02]  /*11e50*/  LDTM.x32 R56, tmem[UR4+0x80] ;  /* 0x00008004003879ee */ /* 0x000f2400082c0000 */
[----:B----4-:R-:W-:Y:S01]  /*11e60*/  NOP ;  /* 0x0000000000007918 */ /* 0x010fe20000000000 */
.L_x_178:
[----:B--2---:R-:W-:Y:S01]  /*11e70*/  SHF.L.U32 R6, R168, 0x10, RZ ;  /* 0x00000010a8067819 */ /* 0x004fe200000006ff */
[----:B------:R-:W-:Y:S01]  /*11e80*/  FMUL R0, R130, R24 ;  /* 0x0000001882007220 */ /* 0x000fe20000400000 */
[----:B------:R-:W-:Y:S01]  /*11e90*/  LOP3.LUT R8, R168, 0xffff0000, RZ, 0xc0, !PT ;  /* 0xffff0000a8087812 */ /* 0x000fe200078ec0ff */
[----:B------:R-:W-:Y:S01]  /*11ea0*/  FMUL R3, R130, R25 ;  /* 0x0000001982037220 */ /* 0x000fe20000400000 */
[----:B------:R-:W-:Y:S01]  /*11eb0*/  SHF.L.U32 R7, R169, 0x10, RZ ;  /* 0x00000010a9077819 */ /* 0x000fe200000006ff */
[----:B------:R-:W-:Y:S01]  /*11ec0*/  FFMA R0, R133, R6, R0 ;  /* 0x0000000685007223 */ /* 0x000fe20000000000 */
[----:B------:R-:W-:Y:S01]  /*11ed0*/  LOP3.LUT R88, R169, 0xffff0000, RZ, 0xc0, !PT ;  /* 0xffff0000a9587812 */ /* 0x000fe200078ec0ff */
[----:B------:R-:W-:Y:S01]  /*11ee0*/  FFMA R3, R133, R8, R3 ;  /* 0x0000000885037223 */ /* 0x000fe20000000003 */
[----:B------:R-:W-:Y:S01]  /*11ef0*/  SHF.L.U32 R89, R170, 0x10, RZ ;  /* 0x00000010aa597819 */ /* 0x000fe200000006ff */
[----:B------:R-:W-:Y:S01]  /*11f00*/  FMUL R4, R130, R26 ;  /* 0x0000001a82047220 */ /* 0x000fe20000400000 */
[----:B------:R-:W-:Y:S01]  /*11f10*/  LOP3.LUT R90, R170, 0xffff0000, RZ, 0xc0, !PT ;  /* 0xffff0000aa5a7812 */ /* 0x000fe200078ec0ff */
[C---:B------:R-:W-:Y:S01]  /*11f20*/  FMUL R5, R130.reuse, R27 ;  /* 0x0000001b82057220 */ /* 0x040fe20000400000 */
[----:B------:R-:W-:Y:S01]  /*11f30*/  SHF.L.U32 R91, R171, 0x10, RZ ;  /* 0x00000010ab5b7819 */ /* 0x000fe200000006ff */
[----:B------:R-:W-:Y:S01]  /*11f40*/  FFMA R4, R133, R7, R4 ;  /* 0x0000000785047223 */ /* 0x000fe20000000004 */
[----:B------:R-:W-:Y:S01]  /*11f50*/  LOP3.LUT R92, R171, 0xffff0000, RZ, 0xc0, !PT ;  /* 0xffff0000ab5c7812 */ /* 0x000fe200078ec0ff */
[----:B------:R-:W-:Y:S01]  /*11f60*/  FFMA R5, R133, R88, R5 ;  /* 0x0000005885057223 */ /* 0x000fe20000000005 */
[----:B------:R-:W-:Y:S01]  /*11f70*/  ISETP.NE.AND P1, PT, R189, R16, PT ;  /* 0x00000010bd00720c */ /* 0x000fe20003f25270 */
[----:B------:R-:W-:Y:S01]  /*11f80*/  FMUL R6, R130, R28 ;  /* 0x0000001c82067220 */ /* 0x000fe20000400000 */
[----:B-1----:R-:W-:Y:S01]  /*11f90*/  SHF.L.U32 R93, R164, 0x10, RZ ;  /* 0x00000010a45d7819 */ /* 0x002fe200000006ff */
[----:B------:R-:W-:Y:S01]  /*11fa0*/  FMUL R7, R130, R29 ;  /* 0x0000001d82077220 */ /* 0x000fe20000400000 */
[----:B------:R-:W-:Y:S01]  /*11fb0*/  LOP3.LUT R94, R164, 0xffff0000, RZ, 0xc0, !PT ;  /* 0xffff0000a45e7812 */ /* 0x000fe200078ec0ff */
        /* <DEDUP_REMOVED lines=27> */
[----:B------:R-:W-:Y:S01]  /*12170*/  F2FP.BF16.F32.PACK_AB R77, R5, R4 ;  /* 0x00000004054d723e */ /* 0x000fe200000010ff */
[C---:B------:R-:W-:Y:S01]  /*12180*/  FMUL R4, R130.reuse, R34 ;  /* 0x0000002282047220 */ /* 0x040fe20000400000 */
[----:B------:R-:W-:Y:S01]  /*12190*/  F2FP.BF16.F32.PACK_AB R32, R3, R0 ;  /* 0x000000000320723e */ /* 0x000fe200000010ff */
[C---:B------:R-:W-:Y:S01]  /*121a0*/  FMUL R5, R130.reuse, R35 ;  /* 0x0000002382057220 */ /* 0x040fe20000400000 */
[C---:B------:R-:W-:Y:S01]  /*121b0*/  SHF.L.U32 R107, R163.reuse, 0x10, RZ ;  /* 0x00000010a36b7819 */ /* 0x040fe200000006ff */
[C---:B------:R-:W-:Y:S01]  /*121c0*/  FMUL R18, R130.reuse, R64 ;  /* 0x0000004082127220 */ /* 0x040fe20000400000 */
[----:B------:R-:W-:Y:S01]  /*121d0*/  LOP3.LUT R108, R163, 0xffff0000, RZ, 0xc0, !PT ;  /* 0xffff0000a36c7812 */ /* 0x000fe200078ec0ff */
[C---:B------:R-:W-:Y:S01]  /*121e0*/  FMUL R64, R130.reuse, R78 ;  /* 0x0000004e82407220 */ /* 0x040fe20000400000 */
[----:B------:R-:W-:Y:S01]  /*121f0*/  F2FP.BF16.F32.PACK_AB R78, R7, R6 ;  /* 0x00000006074e723e */ /* 0x000fe200000010ff */
[----:B------:R-:W-:Y:S01]  /*12200*/  FMUL R19, R130, R65 ;  /* 0x0000004182137220 */ /* 0x000fe20000400000 */
[----:B------:R-:W-:Y:S01]  /*12210*/  SHF.L.U32 R109, R156, 0x10, RZ ;  /* 0x000000109c6d7819 */ /* 0x000fe200000006ff */
[C---:B------:R-:W-:Y:S01]  /*12220*/  FMUL R65, R130.reuse, R79 ;  /* 0x0000004f82417220 */ /* 0x040fe20000400000 */
[----:B------:R-:W-:Y:S01]  /*12230*/  F2FP.BF16.F32.PACK_AB R79, R9, R8 ;  /* 0x00000008094f723e */ /* 0x000fe200000010ff */
        /* <DEDUP_REMOVED lines=10> */
[----:B------:R-:W-:Y:S01]  /*122e0*/  FMUL R9, R130, R39 ;  /* 0x0000002782097220 */ /* 0x000fe20000400000 */
[----:B------:R-:W-:Y:S01]  /*122f0*/  SHF.L.U32 R115, R159, 0x10, RZ ;  /* 0x000000109f737819 */ /* 0x000fe200000006ff */
[----:B------:R-:W-:Y:S01]  /*12300*/  FFMA R6, R133, R97, R6 ;  /* 0x0000006185067223 */ /* 0x000fe20000000006 */
[----:B------:R-:W-:Y:S01]  /*12310*/  F2FP.BF16.F32.PACK_AB R33, R5, R4 ;  /* 0x000000040521723e */ /* 0x000fe200000010ff */
[----:B------:R-:W-:Y:S01]  /*12320*/  FFMA R7, R133, R98, R7 ;  /* 0x0000006285077223 */ /* 0x000fe20000000007 */
[----:B------:R-:W-:Y:S01]  /*12330*/  LOP3.LUT R116, R159, 0xffff0000, RZ, 0xc0, !PT ;  /* 0xffff00009f747812 */ /* 0x000fe200078ec0ff */
[C---:B------:R-:W-:Y:S01]  /*12340*/  FFMA R8, R133.reuse, R99, R8 ;  /* 0x0000006385087223 */ /* 0x040fe20000000008 */
[C---:B------:R-:W-:Y:S01]  /*12350*/  SHF.L.U32 R117, R152.reuse, 0x10, RZ ;  /* 0x0000001098757819 */ /* 0x040fe200000006ff */
[----:B------:R-:W-:Y:S01]  /*12360*/  FFMA R9, R133, R100, R9 ;  /* 0x0000006485097223 */ /* 0x000fe20000000009 */
[----:B------:R-:W-:Y:S01]  /*12370*/  F2FP.BF16.F32.PACK_AB R34, R7, R6 ;  /* 0x000000060722723e */ /* 0x000fe200000010ff */
[----:B------:R-:W-:Y:S01]  /*12380*/  @!P1 STS.128 [R188+0x6000], R76 ;  /* 0x0060004cbc009388 */ /* 0x000fe20000000c00 */
[----:B------:R-:W-:Y:S01]  /*12390*/  LOP3.LUT R118, R152, 0xffff0000, RZ, 0xc0, !PT ;  /* 0xffff000098767812 */ /* 0x000fe200078ec0ff */
[C---:B------:R-:W-:Y:S01]  /*123a0*/  FMUL R0, R130.reuse, R40 ;  /* 0x0000002882007220 */ /* 0x040fe20000400000 */
[----:B------:R-:W-:Y:S01]  /*123b0*/  F2FP.BF16.F32.PACK_AB R35, R9, R8 ;  /* 0x000000080923723e */ /* 0x000fe200000010ff */
[C---:B------:R-:W-:Y:S01]  /*123c0*/  FMUL R3, R130.reuse, R41 ;  /* 0x0000002982037220 */ /* 0x040fe20000400000 */
[C---:B------:R-:W-:Y:S01]  /*123d0*/  SHF.L.U32 R119, R153.reuse, 0x10, RZ ;  /* 0x0000001099777819 */ /* 0x040fe200000006ff */
[----:B------:R-:W-:Y:S01]  /*123e0*/  FMUL R4, R130, R42 ;  /* 0x0000002a82047220 */ /* 0x000fe20000400000 */
[----:B------:R-:W-:Y:S01]  /*123f0*/  LOP3.LUT R120, R153, 0xffff0000, RZ, 0xc0, !PT ;  /* 0xffff000099787812 */ /* 0x000fe200078ec0ff */
[----:B------:R1:W-:Y:S01]  /*12400*/  @!P1 STS.128 [R198+0x6010], R32 ;  /* 0x00601020c6009388 */ /* 0x0003e20000000c00 */
[----:B------:R-:W-:Y:S01]  /*12410*/  SHF.L.U32 R121, R154, 0x10, RZ ;  /* 0x000000109a797819 */ /* 0x000fe200000006ff */
[----:B------:R-:W-:Y:S01]  /*12420*/  FMUL R5, R130, R43 ;  /* 0x0000002b82057220 */ /* 0x000fe20000400000 */
[----:B------:R-:W-:Y:S01]  /*12430*/  LOP3.LUT R122, R154, 0xffff0000, RZ, 0xc0, !PT ;  /* 0xffff00009a7a7812 */ /* 0x000fe200078ec0ff */
[----:B------:R-:W-:Y:S01]  /*12440*/  FFMA R0, R133, R101, R0 ;  /* 0x0000006585007223 */ /* 0x000fe20000000000 */
[C---:B------:R-:W-:Y:S01]  /*12450*/  SHF.L.U32 R123, R155.reuse, 0x10, RZ ;  /* 0x000000109b7b7819 */ /* 0x040fe200000006ff */
[----:B------:R-:W-:Y:S01]  /*12460*/  FMUL R6, R130, R44 ;  /* 0x0000002c82067220 */ /* 0x000fe20000400000 */
[----:B------:R-:W-:Y:S01]  /*12470*/  LOP3.LUT R124, R155, 0xffff0000, RZ, 0xc0, !PT ;  /* 0xffff00009b7c7812 */ /* 0x000fe200078ec0ff */
[C---:B------:R-:W-:Y:S01]  /*12480*/  FFMA R3, R133.reuse, R102, R3 ;  /* 0x0000006685037223 */ /* 0x040fe20000000003 */
[----:B------:R-:W-:Y:S01]  /*12490*/  SHF.L.U32 R125, R148, 0x10, RZ ;  /* 0x00000010947d7819 */ /* 0x000fe200000006ff */
[----:B------:R-:W-:Y:S01]  /*124a0*/  FMUL R7, R130, R45 ;  /* 0x0000002d82077220 */ /* 0x000fe20000400000 */
[----:B------:R-:W-:Y:S01]  /*124b0*/  LOP3.LUT R126, R148, 0xffff0000, RZ, 0xc0, !PT ;  /* 0xffff0000947e7812 */ /* 0x000fe200078ec0ff */
[----:B------:R-:W-:Y:S01]  /*124c0*/  FFMA R4, R133, R103, R4 ;  /* 0x0000006785047223 */ /* 0x000fe20000000004 */
[----:B------:R-:W-:Y:S01]  /*124d0*/  F2FP.BF16.F32.PACK_AB R36, R3, R0 ;  /* 0x000000000324723e */ /* 0x000fe200000010ff */
[C---:B------:R-:W-:Y:S01]  /*124e0*/  FMUL R8, R130.reuse, R46 ;  /* 0x0000002e82087220 */ /* 0x040fe20000400000 */
[----:B------:R-:W-:Y:S01]  /*124f0*/  SHF.L.U32 R127, R149, 0x10, RZ ;  /* 0x00000010957f7819 */ /* 0x000fe200000006ff */
[----:B------:R-:W-:Y:S01]  /*12500*/  FFMA R5, R133, R104, R5 ;  /* 0x0000006885057223 */ /* 0x000fe20000000005 */
[----:B------:R-:W-:Y:S01]  /*12510*/  LOP3.LUT R128, R149, 0xffff0000, RZ, 0xc0, !PT ;  /* 0xffff000095807812 */ /* 0x000fe200078ec0ff */
[----:B------:R-:W-:Y:S01]  /*12520*/  FMUL R9, R130, R47 ;  /* 0x0000002f82097220 */ /* 0x000fe20000400000 */
[C---:B------:R-:W-:Y:S01]  /*12530*/  SHF.L.U32 R129, R150.reuse, 0x10, RZ ;  /* 0x0000001096817819 */ /* 0x040fe200000006ff */
[----:B------:R-:W-:Y:S01]  /*12540*/  FFMA R6, R133, R105, R6 ;  /* 0x0000006985067223 */ /* 0x000fe20000000006 */
[----:B------:R-:W-:Y:S01]  /*12550*/  F2FP.BF16.F32.PACK_AB R37, R5, R4 ;  /* 0x000000040525723e */ /* 0x000fe200000010ff */
[C---:B------:R-:W-:Y:S01]  /*12560*/  FFMA R7, R133.reuse, R106, R7 ;  /* 0x0000006a85077223 */ /* 0x040fe20000000007 */
[----:B------:R-:W-:Y:S01]  /*12570*/  LOP3.LUT R132, R150, 0xffff0000, RZ, 0xc0, !PT ;  /* 0xffff000096847812 */ /* 0x000fe200078ec0ff */
[----:B------:R-:W-:Y:S01]  /*12580*/  FFMA R8, R133, R107, R8 ;  /* 0x0000006b85087223 */ /* 0x000fe20000000008 */
[----:B------:R-:W-:Y:S01]  /*12590*/  SHF.L.U32 R131, R151, 0x10, RZ ;  /* 0x0000001097837819 */ /* 0x000fe200000006ff */
[----:B------:R-:W-:Y:S01]  /*125a0*/  FFMA R9, R133, R108, R9 ;  /* 0x0000006c85097223 */ /* 0x000fe20000000009 */
[----:B------:R-:W-:Y:S01]  /*125b0*/  F2FP.BF16.F32.PACK_AB R38, R7, R6 ;  /* 0x000000060726723e */ /* 0x000fe200000010ff */
[C---:B------:R-:W-:Y:S01]  /*125c0*/  FMUL R0, R130.reuse, R48 ;  /* 0x0000003082007220 */ /* 0x040fe20000400000 */
[----:B------:R-:W-:Y:S01]  /*125d0*/  LOP3.LUT R134, R151, 0xffff0000, RZ, 0xc0, !PT ;  /* 0xffff000097867812 */ /* 0x000fe200078ec0ff */
[C---:B------:R-:W-:Y:S01]  /*125e0*/  FMUL R3, R130.reuse, R49 ;  /* 0x0000003182037220 */ /* 0x040fe20000400000 */
[----:B------:R-:W-:Y:S01]  /*125f0*/  F2FP.BF16.F32.PACK_AB R39, R9, R8 ;  /* 0x000000080927723e */ /* 0x000fe200000010ff */
[----:B------:R-:W-:Y:S01]  /*12600*/  FMUL R4, R130, R50 ;  /* 0x0000003282047220 */ /* 0x000fe20000400000 */
[----:B------:R-:W-:Y:S01]  /*12610*/  SHF.L.U32 R135, R140, 0x10, RZ ;  /* 0x000000108c877819 */ /* 0x000fe200000006ff */
[----:B------:R-:W-:Y:S01]  /*12620*/  FMUL R5, R130, R51 ;  /* 0x0000003382057220 */ /* 0x000fe20000400000 */
[----:B------:R-:W-:Y:S01]  /*12630*/  LOP3.LUT R136, R140, 0xffff0000, RZ, 0xc0, !PT ;  /* 0xffff00008c887812 */ /* 0x000fe200078ec0ff */
[----:B------:R-:W-:Y:S01]  /*12640*/  FFMA R0, R133, R109, R0 ;  /* 0x0000006d85007223 */ /* 0x000fe20000000000 */
[C---:B------:R-:W-:Y:S01]  /*12650*/  SHF.L.U32 R137, R141.reuse, 0x10, RZ ;  /* 0x000000108d897819 */ /* 0x040fe200000006ff */
[----:B------:R-:W-:Y:S01]  /*12660*/  FMUL R6, R130, R52 ;  /* 0x0000003482067220 */ /* 0x000fe20000400000 */
[----:B------:R-:W-:Y:S01]  /*12670*/  LOP3.LUT R138, R141, 0xffff0000, RZ, 0xc0, !PT ;  /* 0xffff00008d8a7812 */ /* 0x000fe200078ec0ff */
[----:B------:R2:W-:Y:S01]  /*12680*/  @!P1 STS.128 [R196+0x6020], R36 ;  /* 0x00602024c4009388 */ /* 0x0005e20000000c00 */
[C---:B------:R-:W-:Y:S01]  /*12690*/  FFMA R3, R133.reuse, R110, R3 ;  /* 0x0000006e85037223 */ /* 0x040fe20000000003 */
[C---:B------:R-:W-:Y:S01]  /*126a0*/  SHF.L.U32 R139, R142.reuse, 0x10, RZ ;  /* 0x000000108e8b7819 */ /* 0x040fe200000006ff */
[C---:B------:R-:W-:Y:S01]  /*126b0*/  FFMA R4, R133.reuse, R111, R4 ;  /* 0x0000006f85047223 */ /* 0x040fe20000000004 */
[C---:B------:R-:W-:Y:S01]  /*126c0*/  FFMA R5, R133.reuse, R112, R5 ;  /* 0x0000007085057223 */ /* 0x040fe20000000005 */
[----:B------:R-:W-:Y:S01]  /*126d0*/  LOP3.LUT R140, R142, 0xffff0000, RZ, 0xc0, !PT ;  /* 0xffff00008e8c7812 */ /* 0x000fe200078ec0ff */
[----:B------:R-:W-:Y:S01]  /*126e0*/  FFMA R6, R133, R113, R6 ;  /* 0x0000007185067223 */ /* 0x000fe20000000006 */
[----:B-1----:R-:W-:Y:S01]  /*126f0*/  F2FP.BF16.F32.PACK_AB R32, R3, R0 ;  /* 0x000000000320723e */ /* 0x002fe200000010ff */
[C---:B------:R-:W-:Y:S01]  /*12700*/  FMUL R7, R130.reuse, R53 ;  /* 0x0000003582077220 */ /* 0x040fe20000400000 */
[----:B------:R-:W-:Y:S01]  /*12710*/  F2FP.BF16.F32.PACK_AB R33, R5, R4 ;  /* 0x000000040521723e */ /* 0x000fe200000010ff */
[C---:B------:R-:W-:Y:S01]  /*12720*/  FMUL R8, R130.reuse, R54 ;  /* 0x0000003682087220 */ /* 0x040fe20000400000 */
[C---:B------:R-:W-:Y:S01]  /*12730*/  FMUL R9, R130.reuse, R55 ;  /* 0x0000003782097220 */ /* 0x040fe20000400000 */
[----:B------:R-:W-:Y:S01]  /*12740*/  FFMA R7, R133, R114, R7 ;  /* 0x0000007285077223 */ /* 0x000fe20000000007 */
[C---:B------:R-:W-:Y:S01]  /*12750*/  FMUL R10, R130.reuse, R56 ;  /* 0x00000038820a7220 */ /* 0x040fe20000400000 */
[----:B------:R-:W-:Y:S01]  /*12760*/  SHF.L.U32 R141, R143, 0x10, RZ ;  /* 0x000000108f8d7819 */ /* 0x000fe200000006ff */
[C---:B------:R-:W-:Y:S01]  /*12770*/  FFMA R8, R133.reuse, R115, R8 ;  /* 0x0000007385087223 */ /* 0x040fe20000000008 */
[----:B------:R-:W-:Y:S01]  /*12780*/  FFMA R9, R133, R116, R9 ;  /* 0x0000007485097223 */ /* 0x000fe20000000009 */
[----:B------:R-:W-:Y:S01]  /*12790*/  F2FP.BF16.F32.PACK_AB R34, R7, R6 ;  /* 0x000000060722723e */ /* 0x000fe200000010ff */
[----:B------:R-:W-:Y:S01]  /*127a0*/  FFMA R10, R133, R117, R10 ;  /* 0x00000075850a7223 */ /* 0x000fe2000000000a */
[C---:B------:R-:W-:Y:S01]  /*127b0*/  FMUL R11, R130.reuse, R57 ;  /* 0x00000039820b7220 */ /* 0x040fe20000400000 */
[----:B------:R-:W-:Y:S01]  /*127c0*/  LOP3.LUT R142, R143, 0xffff0000, RZ, 0xc0, !PT ;  /* 0xffff00008f8e7812 */ /* 0x000fe200078ec0ff */
[C---:B------:R-:W-:Y:S01]  /*127d0*/  FMUL R12, R130.reuse, R58 ;  /* 0x0000003a820c7220 */ /* 0x040fe20000400000 */
[----:B------:R-:W-:Y:S01]  /*127e0*/  F2FP.BF16.F32.PACK_AB R35, R9, R8 ;  /* 0x000000080923723e */ /* 0x000fe200000010ff */
[----:B------:R-:W-:Y:S01]  /*127f0*/  FFMA R11, R133, R118, R11 ;  /* 0x00000076850b7223 */ /* 0x000fe2000000000b */
[C---:B------:R-:W-:Y:S01]  /*12800*/  FMUL R13, R130.reuse, R59 ;  /* 0x0000003b820d7220 */ /* 0x040fe20000400000 */
[C---:B------:R-:W-:Y:S01]  /*12810*/  FMUL R14, R130.reuse, R60 ;  /* 0x0000003c820e7220 */ /* 0x040fe20000400000 */
[----:B------:R-:W-:Y:S01]  /*12820*/  FMUL R15, R130, R61 ;  /* 0x0000003d820f7220 */ /* 0x000fe20000400000 */
[----:B------:R2:W-:Y:S01]  /*12830*/  @!P1 STS.128 [R195+0x6010], R32 ;  /* 0x00601020c3009388 */ /* 0x0005e20000000c00 */
[----:B------:R-:W-:Y:S01]  /*12840*/  F2FP.BF16.F32.PACK_AB R4, R11, R10 ;  /* 0x0000000a0b04723e */ /* 0x000fe200000010ff */
[C---:B------:R-:W-:Y:S01]  /*12850*/  FFMA R12, R133.reuse, R119, R12 ;  /* 0x00000077850c7223 */ /* 0x040fe2000000000c */
[C---:B------:R-:W-:Y:S01]  /*12860*/  SHF.L.U32 R25, R144.reuse, 0x10, RZ ;  /* 0x0000001090197819 */ /* 0x040fe200000006ff */
[C---:B------:R-:W-:Y:S01]  /*12870*/  FFMA R13, R133.reuse, R120, R13 ;  /* 0x00000078850d7223 */ /* 0x040fe2000000000d */
[C---:B------:R-:W-:Y:S01]  /*12880*/  FFMA R14, R133.reuse, R121, R14 ;  /* 0x00000079850e7223 */ /* 0x040fe2000000000e */
[----:B------:R-:W-:Y:S01]  /*12890*/  LOP3.LUT R24, R144, 0xffff0000, RZ, 0xc0, !PT ;  /* 0xffff000090187812 */ /* 0x000fe200078ec0ff */
[C---:B------:R-:W-:Y:S01]  /*128a0*/  FFMA R15, R133.reuse, R122, R15 ;  /* 0x0000007a850f7223 */ /* 0x040fe2000000000f */
[C---:B------:R-:W-:Y:S01]  /*128b0*/  FFMA R16, R133.reuse, R123, R16 ;  /* 0x0000007b85107223 */ /* 0x040fe20000000010 */
[C---:B------:R-:W-:Y:S01]  /*128c0*/  FMUL R20, R130.reuse, R66 ;  /* 0x0000004282147220 */ /* 0x040fe20000400000 */
        /* <DEDUP_REMOVED lines=8> */
[----:B------:R-:W-:Y:S01]  /*12950*/  FFMA R21, R133, R128, R21 ;  /* 0x0000008085157223 */ /* 0x000fe20000000015 */
[C---:B------:R-:W-:Y:S01]  /*12960*/  FMUL R57, R130.reuse, R71 ;  /* 0x0000004782397220 */ /* 0x040fe20000400000 */
[----:B------:R-:W-:Y:S01]  /*12970*/  F2FP.BF16.F32.PACK_AB R5, R13, R12 ;  /* 0x0000000c0d05723e */ /* 0x000fe200000010ff */
[----:B------:R-:W-:Y:S01]  /*12980*/  FFMA R22, R133, R129, R22 ;  /* 0x0000008185167223 */ /* 0x000fe20000000016 */
[----:B------:R-:W-:Y:S01]  /*12990*/  F2FP.BF16.F32.PACK_AB R6, R15, R14 ;  /* 0x0000000e0f06723e */ /* 0x000fe200000010ff */
[C---:B------:R-:W-:Y:S01]  /*129a0*/  FMUL R58, R130.reuse, R72 ;  /* 0x00000048823a7220 */ /* 0x040fe20000400000 */
[----:B------:R-:W-:Y:S01]  /*129b0*/  F2FP.BF16.F32.PACK_AB R7, R17, R16 ;  /* 0x000000101107723e */ /* 0x000fe200000010ff */
[C---:B------:R-:W-:Y:S01]  /*129c0*/  FFMA R23, R133.reuse, R132, R23 ;  /* 0x0000008485177223 */ /* 0x040fe20000000017 */
[C---:B------:R-:W-:Y:S01]  /*129d0*/  FMUL R59, R130.reuse, R73 ;  /* 0x00000049823b7220 */ /* 0x040fe20000400000 */
[----:B------:R-:W-:Y:S01]  /*129e0*/  FFMA R56, R133, R131, R56 ;  /* 0x0000008385387223 */ /* 0x000fe20000000038 */
[C---:B------:R-:W-:Y:S01]  /*129f0*/  FMUL R60, R130.reuse, R74 ;  /* 0x0000004a823c7220 */ /* 0x040fe20000400000 */
[----:B------:R2:W-:Y:S01]  /*12a00*/  @!P1 STS.128 [R188+0x7000], R4 ;  /* 0x00700004bc009388 */ /* 0x0005e20000000c00 */
[----:B------:R-:W-:Y:S01]  /*12a10*/  F2FP.BF16.F32.PACK_AB R8, R19, R18 ;  /* 0x000000121308723e */ /* 0x000fe200000010ff */
[C---:B------:R-:W-:Y:S01]  /*12a20*/  FFMA R57, R133.reuse, R134, R57 ;  /* 0x0000008685397223 */ /* 0x040fe20000000039 */
[C---:B------:R-:W-:Y:S01]  /*12a30*/  FMUL R61, R130.reuse, R75 ;  /* 0x0000004b823d7220 */ /* 0x040fe20000400000 */
[C---:B------:R-:W-:Y:S01]  /*12a40*/  FFMA R58, R133.reuse, R135, R58 ;  /* 0x00000087853a7223 */ /* 0x040fe2000000003a */
[C---:B------:R-:W-:Y:S01]  /*12a50*/  FFMA R59, R133.reuse, R136, R59 ;  /* 0x00000088853b7223 */ /* 0x040fe2000000003b */
[C---:B------:R-:W-:Y:S01]  /*12a60*/  FFMA R60, R133.reuse, R137, R60 ;  /* 0x00000089853c7223 */ /* 0x040fe2000000003c */
[----:B------:R-:W-:Y:S01]  /*12a70*/  FFMA R61, R133, R138, R61 ;  /* 0x0000008a853d7223 */ /* 0x000fe2000000003d */
[----:B------:R-:W-:Y:S01]  /*12a80*/  F2FP.BF16.F32.PACK_AB R9, R21, R20 ;  /* 0x000000141509723e */ /* 0x000fe200000010ff */
[----:B------:R-:W-:Y:S01]  /*12a90*/  FFMA R62, R133, R139, R62 ;  /* 0x0000008b853e7223 */ /* 0x000fe2000000003e */
[----:B------:R-:W-:Y:S01]  /*12aa0*/  F2FP.BF16.F32.PACK_AB R10, R23, R22 ;  /* 0x00000016170a723e */ /* 0x000fe200000010ff */
[C---:B------:R-:W-:Y:S01]  /*12ab0*/  FMUL R66, R130.reuse, R80 ;  /* 0x0000005082427220 */ /* 0x040fe20000400000 */
[----:B------:R-:W-:Y:S01]  /*12ac0*/  F2FP.BF16.F32.PACK_AB R11, R57, R56 ;  /* 0x00000038390b723e */ /* 0x000fe200000010ff */
[----:B------:R-:W-:Y:S01]  /*12ad0*/  FFMA R63, R133, R140, R63 ;  /* 0x0000008c853f7223 */ /* 0x000fe2000000003f */
[C---:B------:R-:W-:Y:S01]  /*12ae0*/  FMUL R67, R130.reuse, R81 ;  /* 0x0000005182437220 */ /* 0x040fe20000400000 */
[----:B------:R-:W-:Y:S01]  /*12af0*/  SHF.L.U32 R27, R145, 0x10, RZ ;  /* 0x00000010911b7819 */ /* 0x000fe200000006ff */
[----:B------:R-:W-:Y:S01]  /*12b00*/  FFMA R64, R133, R141, R64 ;  /* 0x0000008d85407223 */ /* 0x000fe20000000040 */
[----:B------:R2:W-:Y:S01]  /*12b10*/  @!P1 STS.128 [R198+0x7010], R8 ;  /* 0x00701008c6009388 */ /* 0x0005e20000000c00 */
[C---:B------:R-:W-:Y:S01]  /*12b20*/  FMUL R68, R130.reuse, R82 ;  /* 0x0000005282447220 */ /* 0x040fe20000400000 */
[----:B------:R-:W-:Y:S01]  /*12b30*/  LOP3.LUT R26, R145, 0xffff0000, RZ, 0xc0, !PT ;  /* 0xffff0000911a7812 */ /* 0x000fe200078ec0ff */
[C---:B------:R-:W-:Y:S01]  /*12b40*/  FFMA R65, R133.reuse, R142, R65 ;  /* 0x0000008e85417223 */ /* 0x040fe20000000041 */
[----:B------:R-:W-:Y:S01]  /*12b50*/  FMUL R69, R130, R83 ;  /* 0x0000005382457220 */ /* 0x000fe20000400000 */
[----:B------:R-:W-:Y:S01]  /*12b60*/  SHF.L.U32 R29, R146, 0x10, RZ ;  /* 0x00000010921d7819 */ /* 0x000fe200000006ff */
[C---:B------:R-:W-:Y:S01]  /*12b70*/  FFMA R66, R133.reuse, R25, R66 ;  /* 0x0000001985427223 */ /* 0x040fe20000000042 */
[----:B------:R-:W-:Y:S01]  /*12b80*/  FMUL R70, R130, R84 ;  /* 0x0000005482467220 */ /* 0x000fe20000400000 */
[----:B------:R-:W-:Y:S01]  /*12b90*/  LOP3.LUT R28, R146, 0xffff0000, RZ, 0xc0, !PT ;  /* 0xffff0000921c7812 */ /* 0x000fe200078ec0ff */
[----:B------:R-:W-:Y:S01]  /*12ba0*/  FFMA R67, R133, R24, R67 ;  /* 0x0000001885437223 */ /* 0x000fe20000000043 */
[C---:B------:R-:W-:Y:S01]  /*12bb0*/  FMUL R71, R130.reuse, R85 ;  /* 0x0000005582477220 */ /* 0x040fe20000400000 */
[----:B------:R-:W-:Y:S01]  /*12bc0*/  SHF.L.U32 R31, R147, 0x10, RZ ;  /* 0x00000010931f7819 */ /* 0x000fe200000006ff */
[----:B------:R-:W-:Y:S01]  /*12bd0*/  FFMA R68, R133, R27, R68 ;  /* 0x0000001b85447223 */ /* 0x000fe20000000044 */
[C---:B------:R-:W-:Y:S01]  /*12be0*/  FMUL R72, R130.reuse, R86 ;  /* 0x0000005682487220 */ /* 0x040fe20000400000 */
[----:B------:R-:W-:Y:S01]  /*12bf0*/  LOP3.LUT R30, R147, 0xffff0000, RZ, 0xc0, !PT ;  /* 0xffff0000931e7812 */ /* 0x000fe200078ec0ff */
[----:B------:R-:W-:Y:S01]  /*12c00*/  FFMA R69, R133, R26, R69 ;  /* 0x0000001a85457223 */ /* 0x000fe20000000045 */
        /* <DEDUP_REMOVED lines=13> */
[----:B------:R-:W-:Y:S02]  /*12ce0*/  F2FP.BF16.F32.PACK_AB R19, R73, R72 ;  /* 0x000000484913723e */ /* 0x000fe400000010ff */
[----:B------:R-:W-:Y:S03]  /*12cf0*/  ISETP.NE.AND P0, PT, R189, RZ, PT ;  /* 0x000000ffbd00720c */ /* 0x000fe60003f05270 */
[----:B------:R2:W-:Y:S01]  /*12d00*/  @!P1 STS.128 [R195+0x7010], R16 ;  /* 0x00701010c3009388 */ /* 0x0005e20000000c00 */
[----:B------:R-:W-:Y:S01]  /*12d10*/  @!PT LDS RZ, [RZ] ;  /* 0x00000000fffff984 */ /* 0x000fe20000000800 */
[----:B------:R-:W-:Y:S01]  /*12d20*/  @!PT LDS RZ, [RZ] ;  /* 0x00000000fffff984 */ /* 0x000fe20000000800 */
[----:B------:R-:W-:Y:S01]  /*12d30*/  @!PT LDS RZ, [RZ] ;  /* 0x00000000fffff984 */ /* 0x000fe20000000800 */
[----:B------:R-:W-:Y:S01]  /*12d40*/  @!PT LDS RZ, [RZ] ;  /* 0x00000000fffff984 */ /* 0x000fe20000000800 */
[----:B------:R1:W-:Y:S07]  /*12d50*/  MEMBAR.ALL.CTA ;  /* 0x0000000000007992 */ /* 0x0003ee0000008000 */
[----:B-1----:R-:W1:Y:S01]  /*12d60*/  FENCE.VIEW.ASYNC.S ;  /* 0x00000000000073c6 */ /* 0x002e620000000000 */
[----:B------:R-:W-:Y:S05]  /*12d70*/  WARPSYNC.ALL ;  /* 0x0000000000007948 */ /* 0x000fea0003800000 */
[----:B------:R-:W-:Y:S01]  /*12d80*/  BSSY.RECONVERGENT B0, `(.L_x_181) ;  /* 0x0000011000007945 */ /* 0x000fe20003800200 */
        /* <DEDUP_REMOVED lines=16> */
.L_x_182:
[----:B------:R-:W-:Y:S05]  /*12e90*/  BSYNC.RECONVERGENT B0 ;  /* 0x0000000000007941 */ /* 0x000fea0003800200 */
.L_x_181:
[----:B------:R-:W-:Y:S01]  /*12ea0*/  BAR.SYNC.DEFER_BLOCKING 0x1, 0x80 ;  /* 0x0042000000007b1d */ /* 0x000fe20000010000 */
[----:B------:R-:W-:Y:S09]  /*12eb0*/  UISETP.NE.AND UP0, UPT, UR53, -0x8, UPT ;  /* 0xfffffff83500788c */ /* 0x000ff2000bf05270 */
[----:B------:R-:W-:Y:S05]  /*12ec0*/  BRA.U !UP0, `(.L_x_183) ;  /* 0x0000000108247547 */ /* 0x000fea000b800000 */
[----:B------:R-:W-:Y:S01]  /*12ed0*/  ISETP.NE.AND P0, PT, R194, RZ, PT ;  /* 0x000000ffc200720c */ /* 0x000fe20003f05270 */
[----:B------:R-:W-:Y:S01]  /*12ee0*/  IMAD.U32 R0, RZ, RZ, UR46 ;  /* 0x0000002eff007e24 */ /* 0x000fe2000f8e00ff */
[----:B------:R-:W-:Y:S04]  /*12ef0*/  UIADD3 UR4, UPT, UPT, UR46, 0x1, URZ ;  /* 0x000000012e047890 */ /* 0x000fe8000fffe0ff */
[----:B------:R-:W-:Y:S04]  /*12f00*/  UISETP.NE.AND UP0, UPT, UR4, 0x4, UPT ;  /* 0x000000040400788c */ /* 0x000fe8000bf05270 */
[----:B------:R-:W-:Y:S03]  /*12f10*/  USEL UR46, UR4, URZ, UP0 ;  /* 0x000000ff042e7287 */ /* 0x000fe60008000000 */
[----:B------:R-:W-:Y:S05]  /*12f20*/  @P0 LEA R0, R0, UR44, 0x3 ;  /* 0x0000002c00000c11 */ /* 0x000fea000f8e18ff */
[----:B------:R-:W-:Y:S05]  /*12f30*/  @P0 VIADD R3, R0, 0x30 ;  /* 0x0000003000030836 */ /* 0x000fea0000000000 */
[----:B------:R-:W-:Y:S04]  /*12f40*/  @P0 PRMT R3, R200, 0x654, R3 ;  /* 0x00000654c8030816 */ /* 0x000fe80000000003 */
[----:B------:R1:W-:Y:S03]  /*12f50*/  @P0 SYNCS.ARRIVE.TRANS64.RED.A1T0 RZ, [R3+URZ], RZ ;  /* 0x000000ff03ff09a7 */ /* 0x0003e600081004ff */
.L_x_183:
[----:B------:R-:W-:Y:S01]  /*12f60*/  R2UR UR6, R193 ;  /* 0x00000000c10672ca */ /* 0x000fe200000e0000 */
[----:B------:R-:W-:Y:S01]  /*12f70*/  UIADD3 UR53, UPT, UPT, UR53, 0x8, URZ ;  /* 0x0000000835357890 */ /* 0x000fe2000fffe0ff */
[----:B------:R-:W-:Y:S01]  /*12f80*/  R2UR UR5, R178 ;  /* 0x00000000b20572ca */ /* 0x000fe200000e0000 */
[----:B------:R-:W-:Y:S01]  /*12f90*/  ULOP3.LUT UR43, UR43, 0x1, URZ, 0x3c, !UPT ;  /* 0x000000012b2b7892 */ /* 0x000fe2000f8e3cff */
[----:B------:R-:W-:Y:S02]  /*12fa0*/  R2UR UR4, R179 ;  /* 0x00000000b30472ca */ /* 0x000fe400000e0000 */
[----:B------:R-:W-:Y:S02]  /*12fb0*/  R2UR UR52, R192 ;  /* 0x00000000c03472ca */ /* 0x000fe400000e0000 */
[C---:B------:R-:W-:Y:S04]  /*12fc0*/  ISETP.NE.AND P0, PT, R183.reuse, 0x2, PT ;  /* 0x00000002b700780c */ /* 0x040fe80003f05270 */
[----:B-1----:R-:W-:Y:S01]  /*12fd0*/  SEL R3, RZ, 0x1, P0 ;  /* 0x00000001ff037807 */ /* 0x002fe20000000000 */
[----:B------:R-:W-:Y:S01]  /*12fe0*/  UISETP.NE.AND UP0, UPT, UR6, URZ, UPT ;  /* 0x000000ff0600728c */ /* 0x000fe2000bf05270 */
[----:B------:R-:W-:Y:S01]  /*12ff0*/  SEL R183, R183, RZ, P0 ;  /* 0x000000ffb7b77207 */ /* 0x000fe20000000000 */
[----:B------:R-:W-:Y:S01]  /*13000*/  UIADD3 UR27, UPT, UPT, UR36, UR5, URZ ;  /* 0x00000005241b7290 */ /* 0x000fe2000fffe0ff */
[----:B------:R-:W-:Y:S01]  /*13010*/  LOP3.LUT R186, R186, R3, RZ, 0x3c, !PT ;  /* 0x00000003baba7212 */ /* 0x000fe200078e3cff */
[----:B------:R-:W-:Y:S05]  /*13020*/  UIADD3 UR20, UPT, UPT, UR37, UR4, URZ ;  /* 0x0000000425147290 */ /* 0x000fea000fffe0ff */
[----:B------:R-:W-:Y:S07]  /*13030*/  BRA.U UP0, `(.L_x_184) ;  /* 0xffffff3d00007547 */ /* 0x000fee000b83ffff */
[----:B------:R-:W-:Y:S01]  /*13040*/  R2UR UR4, R180 ;  /* 0x00000000b40472ca */ /* 0x000fe200000e0000 */
[----:B------:R-:W-:-:S12]  /*13050*/  SYNCS.ARRIVE.TRANS64.A1T0 RZ, [UR44+0xb0], RZ ;  /* 0x0000b0ffffff79a7 */ /* 0x000fd8000810002c */
[----:B------:R-:W-:-:S09]  /*13060*/  UISETP.NE.AND UP0, UPT, UR4, URZ, UPT ;  /* 0x000000ff0400728c */ /* 0x000fd2000bf05270 */
[----:B------:R-:W-:Y:S05]  /*13070*/  BRA.U !UP0, `(.L_x_185) ;  /* 0x0000000108487547 */ /* 0x000fea000b800000 */
[----:B------:R-:W1:Y:S02]  /*13080*/  LDCU.64 UR4, c[0x0][0xc90] ;  /* 0x00019200ff0477ac */ /* 0x000e640008000a00 */
[----:B-1----:R-:W-:-:S04]  /*13090*/  UISETP.NE.U32.AND UP0, UPT, UR4, URZ, UPT ;  /* 0x000000ff0400728c */ /* 0x002fc8000bf05070 */
[----:B------:R-:W-:-:S09]  /*130a0*/  UISETP.NE.AND.EX UP0, UPT, UR5, URZ, UPT, UP0 ;  /* 0x000000ff0500728c */ /* 0x000fd2000bf05300 */
[----:B------:R-:W-:Y:S05]  /*130b0*/  BRA.U UP0, `(.L_x_186) ;  /* 0x00000001000c7547 */ /* 0x000fea000b800000 */
[----:B------:R-:W-:-:S13]  /*130c0*/  FSETP.NEU.AND P0, PT, R133, RZ, PT ;  /* 0x000000ff8500720b */ /* 0x000fda0003f0d000 */
[----:B------:R-:W-:Y:S05]  /*130d0*/  @!P0 EXIT ;  /* 0x000000000000894d */ /* 0x000fea0003800000 */
[----:B------:R-:W-:Y:S05]  /*130e0*/  BRA `(.L_x_185) ;  /* 0x00000000002c7947 */ /* 0x000fea0003800000 */
.L_x_186:
[----:B------:R-:W-:Y:S01]  /*130f0*/  ISETP.NE.AND P0, PT, R182, RZ, PT ;  /* 0x000000ffb600720c */ /* 0x000fe20003f05270 */
[----:B------:R-:W-:-:S12]  /*13100*/  BSSY.RECONVERGENT B0, `(.L_x_185) ;  /* 0x0000009000007945 */ /* 0x000fd80003800200 */
[----:B------:R-:W-:Y:S05]  /*13110*/  @P0 BRA `(.L_x_187) ;  /* 0x0000000000140947 */ /* 0x000fea0003800000 */
[----:B------:R-:W1:Y:S02]  /*13120*/  LDCU.64 UR4, c[0x0][0xc88] ;  /* 0x00019100ff0477ac */ /* 0x000e640008000a00 */
[----:B-1----:R-:W-:-:S04]  /*13130*/  ISETP.NE.U32.AND P0, PT, RZ, UR4, PT ;  /* 0x00000004ff007c0c */ /* 0x002fc8000bf05070 */
[----:B------:R-:W-:-:S13]  /*13140*/  ISETP.NE.AND.EX P0, PT, RZ, UR5, PT, P0 ;  /* 0x00000005ff007c0c */ /* 0x000fda000bf05300 */
[----:B------:R-:W-:Y:S05]  /*13150*/  @!P0 EXIT ;  /* 0x000000000000894d */ /* 0x000fea0003800000 */
[----:B------:R-:W-:Y:S05]  /*13160*/  BRA `(.L_x_188) ;  /* 0x0000000000087947 */ /* 0x000fea0003800000 */
.L_x_187:
[----:B------:R-:W-:-:S13]  /*13170*/  FSETP.NEU.AND P0, PT, R133, RZ, PT ;  /* 0x000000ff8500720b */ /* 0x000fda0003f0d000 */
[----:B------:R-:W-:Y:S05]  /*13180*/  @!P0 EXIT ;  /* 0x000000000000894d */ /* 0x000fea0003800000 */
.L_x_188:
[----:B------:R-:W-:Y:S05]  /*13190*/  BSYNC.RECONVERGENT B0 ;  /* 0x0000000000007941 */ /* 0x000fea0003800200 */
.L_x_185:
[----:B------:R-:W1:Y:S01]  /*131a0*/  S2UR UR5, SR_CgaCtaId ;  /* 0x00000000000579c3 */ /* 0x000e620000008800 */
[----:B------:R-:W-:Y:S01]  /*131b0*/  ULEA UR4, UR46, UR44, 0x3 ;  /* 0x0000002c2e047291 */ /* 0x000fe2000f8e18ff */
[----:B------:R-:W-:-:S04]  /*131c0*/  DEPBAR.LE SB0, 0x0 ;  /* 0x000080000000791a */ /* 0x000fc80000000000 */
[----:B------:R-:W-:-:S04]  /*131d0*/  UIADD3 UR4, UPT, UPT, UR4, 0x30, URZ ;  /* 0x0000003004047890 */ /* 0x000fc8000fffe0ff */
[----:B-1----:R-:W-:-:S09]  /*131e0*/  UPRMT UR4, UR5, 0x654, UR4 ;  /* 0x0000065405047896 */ /* 0x002fd20008000004 */
[----:B------:R-:W-:Y:S01]  /*131f0*/  SYNCS.ARRIVE.TRANS64.RED.A1T0 RZ, [UR4], RZ ;  /* 0x000000ffffff79a7 */ /* 0x000fe20008100404 */
[----:B------:R-:W-:Y:S05]  /*13200*/  EXIT ;  /* 0x000000000000794d */ /* 0x000fea0003800000 */
.L_x_24:
[----:B-1----:R1:W3:Y:S02]  /*13210*/  SYNCS.PHASECHK.TRANS64.TRYWAIT P0, [R0+URZ+0xa0], R5 ;  /* 0x0000a005000075a7 */ /* 0x0022e400080011ff */
[----:B---3--:R-:W-:Y:S05]  /*13220*/  @!P0 NANOSLEEP.SYNCS 0x989680 ;  /* 0x009896800000895d */ /* 0x008fea0003900000 */
[----:B------:R-:W3:Y:S02]  /*13230*/  @!P0 SYNCS.PHASECHK.TRANS64 P0, [R0+URZ+0xa0], R5 ;  /* 0x0000a005000085a7 */ /* 0x000ee400080010ff */
[----:B---3--:R-:W-:Y:S05]  /*13240*/  @!P0 BRA `(.L_x_24) ;  /* 0xfffffffc00f08947 */ /* 0x008fea000383ffff */
[----:B------:R-:W-:Y:S05]  /*13250*/  BRA `(.L_x_189) ;  /* 0xfffffee400d07947 */ /* 0x000fea000383ffff */
.L_x_27:
[----:B---3--:R-:W-:-:S07]  /*13260*/  MOV R0, UR49 ;  /* 0x0000003100007c02 */ /* 0x008fce0008000f00 */
.L_x_190:
[----:B---3--:R3:W4:Y:S02]  /*13270*/  SYNCS.PHASECHK.TRANS64.TRYWAIT P0, [R0+URZ+0x8], R3 ;  /* 0x00000803000075a7 */ /* 0x00872400080011ff */
[----:B----4-:R-:W-:Y:S05]  /*13280*/  @!P0 NANOSLEEP.SYNCS 0x989680 ;  /* 0x009896800000895d */ /* 0x010fea0003900000 */
[----:B------:R-:W4:Y:S02]  /*13290*/  @!P0 SYNCS.PHASECHK.TRANS64 P0, [R0+URZ+0x8], R3 ;  /* 0x00000803000085a7 */ /* 0x000f2400080010ff */
[----:B----4-:R-:W-:Y:S05]  /*132a0*/  @!P0 BRA `(.L_x_190) ;  /* 0xfffffffc00f08947 */ /* 0x010fea000383ffff */
[----:B------:R-:W-:Y:S05]  /*132b0*/  BRA `(.L_x_26) ;  /* 0xfffffee400fc7947 */ /* 0x000fea000383ffff */
.L_x_34:
[----:B--2---:R-:W-:-:S07]  /*132c0*/  MOV R0, UR49 ;  /* 0x0000003100007c02 */ /* 0x004fce0008000f00 */
.L_x_191:
[----:B-1----:R1:W2:Y:S02]  /*132d0*/  SYNCS.PHASECHK.TRANS64.TRYWAIT P0, [R0+URZ+0x8], R3 ;  /* 0x00000803000075a7 */ /* 0x0022a400080011ff */
[----:B--2---:R-:W-:Y:S05]  /*132e0*/  @!P0 NANOSLEEP.SYNCS 0x989680 ;  /* 0x009896800000895d */ /* 0x004fea0003900000 */
[----:B------:R-:W2:Y:S02]  /*132f0*/  @!P0 SYNCS.PHASECHK.TRANS64 P0, [R0+URZ+0x8], R3 ;  /* 0x00000803000085a7 */ /* 0x000ea400080010ff */
[----:B--2---:R-:W-:Y:S05]  /*13300*/  @!P0 BRA `(.L_x_191) ;  /* 0xfffffffc00f08947 */ /* 0x004fea000383ffff */
[----:B------:R-:W-:Y:S05]  /*13310*/  BRA `(.L_x_33) ;  /* 0xfffffeec00007947 */ /* 0x000fea000383ffff */
.L_x_41:
[----:B-1----:R1:W2:Y:S02]  /*13320*/  SYNCS.PHASECHK.TRANS64.TRYWAIT P0, [R3+URZ+0x60], R0 ;  /* 0x00006000030075a7 */ /* 0x0022a400080011ff */
[----:B--2---:R-:W-:Y:S05]  /*13330*/  @!P0 NANOSLEEP.SYNCS 0x989680 ;  /* 0x009896800000895d */ /* 0x004fea0003900000 */
[----:B------:R-:W2:Y:S02]  /*13340*/  @!P0 SYNCS.PHASECHK.TRANS64 P0, [R3+URZ+0x60], R0 ;  /* 0x00006000030085a7 */ /* 0x000ea400080010ff */
[----:B--2---:R-:W-:Y:S05]  /*13350*/  @!P0 BRA `(.L_x_41) ;  /* 0xfffffffc00f08947 */ /* 0x004fea000383ffff */
[----:B------:R-:W-:Y:S05]  /*13360*/  BRA `(.L_x_192) ;  /* 0xfffffef000047947 */ /* 0x000fea000383ffff */
.L_x_47:
[----:B--2---:R2:W3:Y:S02]  /*13370*/  SYNCS.PHASECHK.TRANS64.TRYWAIT P0, [R0+URZ+0x90], R5 ;  /* 0x00009005000075a7 */ /* 0x0044e400080011ff */
[----:B---3--:R-:W-:Y:S05]  /*13380*/  @!P0 NANOSLEEP.SYNCS 0x989680 ;  /* 0x009896800000895d */ /* 0x008fea0003900000 */
[----:B------:R-:W3:Y:S02]  /*13390*/  @!P0 SYNCS.PHASECHK.TRANS64 P0, [R0+URZ+0x90], R5 ;  /* 0x00009005000085a7 */ /* 0x000ee400080010ff */
[----:B---3--:R-:W-:Y:S05]  /*133a0*/  @!P0 BRA `(.L_x_47) ;  /* 0xfffffffc00f08947 */ /* 0x008fea000383ffff */
[----:B------:R-:W-:Y:S05]  /*133b0*/  BRA `(.L_x_193) ;  /* 0xfffffef800007947 */ /* 0x000fea000383ffff */
.L_x_48:
[----:B------:R-:W-:-:S07]  /*133c0*/  MOV R0, UR4 ;  /* 0x0000000400007c02 */ /* 0x000fce0008000f00 */
.L_x_194:
[----:B--2---:R2:W3:Y:S02]  /*133d0*/  SYNCS.PHASECHK.TRANS64.TRYWAIT P0, [R0+URZ+0x70], R5 ;  /* 0x00007005000075a7 */ /* 0x0044e400080011ff */
[----:B---3--:R-:W-:Y:S05]  /*133e0*/  @!P0 NANOSLEEP.SYNCS 0x989680 ;  /* 0x009896800000895d */ /* 0x008fea0003900000 */
[----:B------:R-:W3:Y:S02]  /*133f0*/  @!P0 SYNCS.PHASECHK.TRANS64 P0, [R0+URZ+0x70], R5 ;  /* 0x00007005000085a7 */ /* 0x000ee400080010ff */
[----:B---3--:R-:W-:Y:S05]  /*13400*/  @!P0 BRA `(.L_x_194) ;  /* 0xfffffffc00f08947 */ /* 0x008fea000383ffff */
[----:B------:R-:W-:Y:S05]  /*13410*/  BRA `(.L_x_195) ;  /* 0xfffffef800107947 */ /* 0x000fea000383ffff */
.L_x_49:
[----:B--2---:R2:W3:Y:S02]  /*13420*/  SYNCS.PHASECHK.TRANS64.TRYWAIT P1, [R0+URZ+0x60], R5 ;  /* 0x00006005000075a7 */ /* 0x0044e400080211ff */
[----:B---3--:R-:W-:Y:S05]  /*13430*/  @!P1 NANOSLEEP.SYNCS 0x989680 ;  /* 0x009896800000995d */ /* 0x008fea0003900000 */
[----:B------:R-:W3:Y:S02]  /*13440*/  @!P1 SYNCS.PHASECHK.TRANS64 P1, [R0+URZ+0x60], R5 ;  /* 0x00006005000095a7 */ /* 0x000ee400080210ff */
[----:B---3--:R-:W-:Y:S05]  /*13450*/  @!P1 BRA `(.L_x_49) ;  /* 0xfffffffc00f09947 */ /* 0x008fea000383ffff */
[----:B------:R-:W-:Y:S05]  /*13460*/  BRA `(.L_x_196) ;  /* 0xfffffef800407947 */ /* 0x000fea000383ffff */
.L_x_52:
[----:B------:R-:W-:-:S07]  /*13470*/  MOV R0, UR4 ;  /* 0x0000000400007c02 */ /* 0x000fce0008000f00 */
.L_x_197:
[----:B--2---:R2:W3:Y:S02]  /*13480*/  SYNCS.PHASECHK.TRANS64.TRYWAIT P0, [R0+URZ+0x70], R3 ;  /* 0x00007003000075a7 */ /* 0x0044e400080011ff */
[----:B---3--:R-:W-:Y:S05]  /*13490*/  @!P0 NANOSLEEP.SYNCS 0x989680 ;  /* 0x009896800000895d */ /* 0x008fea0003900000 */
[----:B------:R-:W3:Y:S02]  /*134a0*/  @!P0 SYNCS.PHASECHK.TRANS64 P0, [R0+URZ+0x70], R3 ;  /* 0x00007003000085a7 */ /* 0x000ee400080010ff */
[----:B---3--:R-:W-:Y:S05]  /*134b0*/  @!P0 BRA `(.L_x_197) ;  /* 0xfffffffc00f08947 */ /* 0x008fea000383ffff */
[----:B------:R-:W-:Y:S05]  /*134c0*/  BRA `(.L_x_51) ;  /* 0xfffffef800947947 */ /* 0x000fea000383ffff */
.L_x_59:
[----:B-1----:R1:W2:Y:S02]  /*134d0*/  SYNCS.PHASECHK.TRANS64.TRYWAIT P0, [R27+URZ+0x60], R4 ;  /* 0x000060041b0075a7 */ /* 0x0022a400080011ff */
[----:B--2---:R-:W-:Y:S05]  /*134e0*/  @!P0 NANOSLEEP.SYNCS 0x989680 ;  /* 0x009896800000895d */ /* 0x004fea0003900000 */
[----:B------:R-:W2:Y:S02]  /*134f0*/  @!P0 SYNCS.PHASECHK.TRANS64 P0, [R27+URZ+0x60], R4 ;  /* 0x000060041b0085a7 */ /* 0x000ea400080010ff */
[----:B--2---:R-:W-:Y:S05]  /*13500*/  @!P0 BRA `(.L_x_59) ;  /* 0xfffffffc00f08947 */ /* 0x004fea000383ffff */
[----:B------:R-:W-:Y:S05]  /*13510*/  BRA `(.L_x_198) ;  /* 0xffffff0800407947 */ /* 0x000fea000383ffff */
.L_x_62:
[----:B------:R-:W-:-:S07]  /*13520*/  MOV R7, UR12 ;  /* 0x0000000c00077c02 */ /* 0x000fce0008000f00 */
.L_x_199:
[----:B-1----:R1:W2:Y:S02]  /*13530*/  SYNCS.PHASECHK.TRANS64.TRYWAIT P2, [R7+URZ], R6 ;  /* 0x00000006070075a7 */ /* 0x0022a400080411ff */
[----:B--2---:R-:W-:Y:S05]  /*13540*/  @!P2 NANOSLEEP.SYNCS 0x989680 ;  /* 0x009896800000a95d */ /* 0x004fea0003900000 */
[----:B------:R-:W2:Y:S02]  /*13550*/  @!P2 SYNCS.PHASECHK.TRANS64 P2, [R7+URZ], R6 ;  /* 0x000000060700a5a7 */ /* 0x000ea400080410ff */
[----:B--2---:R-:W-:Y:S05]  /*13560*/  @!P2 BRA `(.L_x_199) ;  /* 0xfffffffc00f0a947 */ /* 0x004fea000383ffff */
[----:B------:R-:W-:Y:S05]  /*13570*/  BRA `(.L_x_61) ;  /* 0xffffff0800a47947 */ /* 0x000fea000383ffff */
.L_x_63:
[----:B-1----:R-:W-:-:S07]  /*13580*/  MOV R7, UR12 ;  /* 0x0000000c00077c02 */ /* 0x002fce0008000f00 */
.L_x_200:
[----:B-1----:R1:W2:Y:S02]  /*13590*/  SYNCS.PHASECHK.TRANS64.TRYWAIT P2, [R7+URZ+0x88], R26 ;  /* 0x0000881a070075a7 */ /* 0x0022a400080411ff */
[----:B--2---:R-:W-:Y:S05]  /*135a0*/  @!P2 NANOSLEEP.SYNCS 0x989680 ;  /* 0x009896800000a95d */ /* 0x004fea0003900000 */
[----:B------:R-:W2:Y:S02]  /*135b0*/  @!P2 SYNCS.PHASECHK.TRANS64 P2, [R7+URZ+0x88], R26 ;  /* 0x0000881a0700a5a7 */ /* 0x000ea400080410ff */
[----:B--2---:R-:W-:Y:S05]  /*135c0*/  @!P2 BRA `(.L_x_200) ;  /* 0xfffffffc00f0a947 */ /* 0x004fea000383ffff */
[----:B------:R-:W-:Y:S05]  /*135d0*/  BRA `(.L_x_201) ;  /* 0xffffff0800b07947 */ /* 0x000fea000383ffff */
.L_x_66:
[----:B------:R-:W-:Y:S07]  /*135e0*/  MOV R7, UR12 ;  /* 0x0000000c00077c02 */ /* 0x000fee0008000f00 */
.L_x_202:
[----:B--2---:R2:W3:Y:S02]  /*135f0*/  SYNCS.PHASECHK.TRANS64.TRYWAIT P0, [R7+URZ], R26 ;  /* 0x0000001a070075a7 */ /* 0x0044e400080011ff */
[----:B---3--:R-:W-:Y:S05]  /*13600*/  @!P0 NANOSLEEP.SYNCS 0x989680 ;  /* 0x009896800000895d */ /* 0x008fea0003900000 */
[----:B------:R-:W3:Y:S02]  /*13610*/  @!P0 SYNCS.PHASECHK.TRANS64 P0, [R7+URZ], R26 ;  /* 0x0000001a070085a7 */ /* 0x000ee400080010ff */
[----:B---3--:R-:W-:Y:S05]  /*13620*/  @!P0 BRA `(.L_x_202) ;  /* 0xfffffffc00f08947 */ /* 0x008fea000383ffff */
[----:B------:R-:W-:Y:S05]  /*13630*/  BRA `(.L_x_65) ;  /* 0xffffff0c00f87947 */ /* 0x000fea000383ffff */
.L_x_69:
[----:B------:R-:W-:-:S07]  /*13640*/  MOV R0, UR12 ;  /* 0x0000000c00007c02 */ /* 0x000fce0008000f00 */
.L_x_203:
[----:B-1----:R1:W2:Y:S02]  /*13650*/  SYNCS.PHASECHK.TRANS64.TRYWAIT P0, [R0+URZ+0xb0], R3 ;  /* 0x0000b003000075a7 */ /* 0x0022a400080011ff */
[----:B--2---:R-:W-:Y:S05]  /*13660*/  @!P0 NANOSLEEP.SYNCS 0x989680 ;  /* 0x009896800000895d */ /* 0x004fea0003900000 */
[----:B------:R-:W2:Y:S02]  /*13670*/  @!P0 SYNCS.PHASECHK.TRANS64 P0, [R0+URZ+0xb0], R3 ;  /* 0x0000b003000085a7 */ /* 0x000ea400080010ff */
[----:B--2---:R-:W-:Y:S05]  /*13680*/  @!P0 BRA `(.L_x_203) ;  /* 0xfffffffc00f08947 */ /* 0x004fea000383ffff */
[----:B------:R-:W-:Y:S05]  /*13690*/  BRA `(.L_x_204) ;  /* 0xffffff1400187947 */ /* 0x000fea000383ffff */
.L_x_74:
[----:B-1----:R1:W2:Y:S02]  /*136a0*/  SYNCS.PHASECHK.TRANS64.TRYWAIT P0, [R8+URZ+0x60], R5 ;  /* 0x00006005080075a7 */ /* 0x0022a400080011ff */
[----:B--2---:R-:W-:Y:S05]  /*136b0*/  @!P0 NANOSLEEP.SYNCS 0x989680 ;  /* 0x009896800000895d */ /* 0x004fea0003900000 */
[----:B------:R-:W2:Y:S02]  /*136c0*/  @!P0 SYNCS.PHASECHK.TRANS64 P0, [R8+URZ+0x60], R5 ;  /* 0x00006005080085a7 */ /* 0x000ea400080010ff */
[----:B--2---:R-:W-:Y:S05]  /*136d0*/  @!P0 BRA `(.L_x_74) ;  /* 0xfffffffc00f08947 */ /* 0x004fea000383ffff */
[----:B------:R-:W-:Y:S05]  /*136e0*/  BRA `(.L_x_205) ;  /* 0xffffff18005c7947 */ /* 0x000fea000383ffff */
.L_x_77:
[----:B------:R-:W-:Y:S07]  /*136f0*/  MOV R0, UR21 ;  /* 0x0000001500007c02 */ /* 0x000fee0008000f00 */
.L_x_206:
[----:B-1----:R1:W2:Y:S02]  /*13700*/  SYNCS.PHASECHK.TRANS64.TRYWAIT P1, [R0+URZ+0x58], R5 ;  /* 0x00005805000075a7 */ /* 0x0022a400080211ff */
[----:B--2---:R-:W-:Y:S05]  /*13710*/  @!P1 NANOSLEEP.SYNCS 0x989680 ;  /* 0x009896800000995d */ /* 0x004fea0003900000 */
[----:B------:R-:W2:Y:S02]  /*13720*/  @!P1 SYNCS.PHASECHK.TRANS64 P1, [R0+URZ+0x58], R5 ;  /* 0x00005805000095a7 */ /* 0x000ea400080210ff */
[----:B--2---:R-:W-:Y:S05]  /*13730*/  @!P1 BRA `(.L_x_206) ;  /* 0xfffffffc00f09947 */ /* 0x004fea000383ffff */
[----:B------:R-:W-:Y:S05]  /*13740*/  BRA `(.L_x_76) ;  /* 0xffffff1c00d87947 */ /* 0x000fea000383ffff */
.L_x_80:
[----:B------:R-:W-:Y:S07]  /*13750*/  MOV R0, UR21 ;  /* 0x0000001500007c02 */ /* 0x000fee0008000f00 */
.L_x_207:
[----:B-1----:R1:W2:Y:S02]  /*13760*/  SYNCS.PHASECHK.TRANS64.TRYWAIT P0, [R0+URZ+0x30], R5 ;  /* 0x00003005000075a7 */ /* 0x0022a400080011ff */
[----:B--2---:R-:W-:Y:S05]  /*13770*/  @!P0 NANOSLEEP.SYNCS 0x989680 ;  /* 0x009896800000895d */ /* 0x004fea0003900000 */
[----:B------:R-:W2:Y:S02]  /*13780*/  @!P0 SYNCS.PHASECHK.TRANS64 P0, [R0+URZ+0x30], R5 ;  /* 0x00003005000085a7 */ /* 0x000ea400080010ff */
[----:B--2---:R-:W-:Y:S05]  /*13790*/  @!P0 BRA `(.L_x_207) ;  /* 0xfffffffc00f08947 */ /* 0x004fea000383ffff */
[----:B------:R-:W-:Y:S05]  /*137a0*/  BRA `(.L_x_208) ;  /* 0xffffff20003c7947 */ /* 0x000fea000383ffff */
.L_x_81:
[----:B------:R-:W-:Y:S07]  /*137b0*/  MOV R0, UR21 ;  /* 0x0000001500007c02 */ /* 0x000fee0008000f00 */
.L_x_209:
[----:B-1----:R1:W2:Y:S02]  /*137c0*/  SYNCS.PHASECHK.TRANS64.TRYWAIT P0, [R0+URZ+0x38], R5 ;  /* 0x00003805000075a7 */ /* 0x0022a400080011ff */
[----:B--2---:R-:W-:Y:S05]  /*137d0*/  @!P0 NANOSLEEP.SYNCS 0x989680 ;  /* 0x009896800000895d */ /* 0x004fea0003900000 */
[----:B------:R-:W2:Y:S02]  /*137e0*/  @!P0 SYNCS.PHASECHK.TRANS64 P0, [R0+URZ+0x38], R5 ;  /* 0x00003805000085a7 */ /* 0x000ea400080010ff */
[----:B--2---:R-:W-:Y:S05]  /*137f0*/  @!P0 BRA `(.L_x_209) ;  /* 0xfffffffc00f08947 */ /* 0x004fea000383ffff */
[----:B------:R-:W-:Y:S05]  /*13800*/  BRA `(.L_x_210) ;  /* 0xffffff2000947947 */ /* 0x000fea000383ffff */
.L_x_82:
[----:B------:R-:W-:Y:S07]  /*13810*/  MOV R0, UR21 ;  /* 0x0000001500007c02 */ /* 0x000fee0008000f00 */
.L_x_211:
[----:B-1----:R1:W2:Y:S02]  /*13820*/  SYNCS.PHASECHK.TRANS64.TRYWAIT P0, [R0+URZ+0x40], R5 ;  /* 0x00004005000075a7 */ /* 0x0022a400080011ff */
[----:B--2---:R-:W-:Y:S05]  /*13830*/  @!P0 NANOSLEEP.SYNCS 0x989680 ;  /* 0x009896800000895d */ /* 0x004fea0003900000 */
[----:B------:R-:W2:Y:S02]  /*13840*/  @!P0 SYNCS.PHASECHK.TRANS64 P0, [R0+URZ+0x40], R5 ;  /* 0x00004005000085a7 */ /* 0x000ea400080010ff */
[----:B--2---:R-:W-:Y:S05]  /*13850*/  @!P0 BRA `(.L_x_211) ;  /* 0xfffffffc00f08947 */ /* 0x004fea000383ffff */
[----:B------:R-:W-:Y:S05]  /*13860*/  BRA `(.L_x_212) ;  /* 0xffffff2000f87947 */ /* 0x000fea000383ffff */
.L_x_83:
[----:B------:R-:W-:Y:S07]  /*13870*/  MOV R0, UR21 ;  /* 0x0000001500007c02 */ /* 0x000fee0008000f00 */
.L_x_213:
[----:B-1----:R1:W2:Y:S02]  /*13880*/  SYNCS.PHASECHK.TRANS64.TRYWAIT P0, [R0+URZ+0x48], R5 ;  /* 0x00004805000075a7 */ /* 0x0022a400080011ff */
[----:B--2---:R-:W-:Y:S05]  /*13890*/  @!P0 NANOSLEEP.SYNCS 0x989680 ;  /* 0x009896800000895d */ /* 0x004fea0003900000 */
[----:B------:R-:W2:Y:S02]  /*138a0*/  @!P0 SYNCS.PHASECHK.TRANS64 P0, [R0+URZ+0x48], R5 ;  /* 0x00004805000085a7 */ /* 0x000ea400080010ff */
[----:B--2---:R-:W-:Y:S05]  /*138b0*/  @!P0 BRA `(.L_x_213) ;  /* 0xfffffffc00f08947 */ /* 0x004fea000383ffff */
[----:B------:R-:W-:Y:S05]  /*138c0*/  BRA `(.L_x_214) ;  /* 0xffffff2400587947 */ /* 0x000fea000383ffff */
.L_x_84:
[----:B------:R-:W-:Y:S07]  /*138d0*/  MOV R7, UR21 ;  /* 0x0000001500077c02 */ /* 0x000fee0008000f00 */
.L_x_215:
[----:B-1----:R1:W2:Y:S02]  /*138e0*/  SYNCS.PHASECHK.TRANS64.TRYWAIT P0, [R7+URZ+0x30], R4 ;  /* 0x00003004070075a7 */ /* 0x0022a400080011ff */
[----:B--2---:R-:W-:Y:S05]  /*138f0*/  @!P0 NANOSLEEP.SYNCS 0x989680 ;  /* 0x009896800000895d */ /* 0x004fea0003900000 */
[----:B------:R-:W2:Y:S02]  /*13900*/  @!P0 SYNCS.PHASECHK.TRANS64 P0, [R7+URZ+0x30], R4 ;  /* 0x00003004070085a7 */ /* 0x000ea400080010ff */
[----:B--2---:R-:W-:Y:S05]  /*13910*/  @!P0 BRA `(.L_x_215) ;  /* 0xfffffffc00f08947 */ /* 0x004fea000383ffff */
[----:B------:R-:W-:Y:S05]  /*13920*/  BRA `(.L_x_216) ;  /* 0xffffff2400c07947 */ /* 0x000fea000383ffff */
.L_x_85:
[----:B------:R-:W-:Y:S07]  /*13930*/  MOV R7, UR21 ;  /* 0x0000001500077c02 */ /* 0x000fee0008000f00 */
.L_x_217:
[----:B-1----:R1:W2:Y:S02]  /*13940*/  SYNCS.PHASECHK.TRANS64.TRYWAIT P0, [R7+URZ+0x38], R4 ;  /* 0x00003804070075a7 */ /* 0x0022a400080011ff */
[----:B--2---:R-:W-:Y:S05]  /*13950*/  @!P0 NANOSLEEP.SYNCS 0x989680 ;  /* 0x009896800000895d */ /* 0x004fea0003900000 */
[----:B------:R-:W2:Y:S02]  /*13960*/  @!P0 SYNCS.PHASECHK.TRANS64 P0, [R7+URZ+0x38], R4 ;  /* 0x00003804070085a7 */ /* 0x000ea400080010ff */
[----:B--2---:R-:W-:Y:S05]  /*13970*/  @!P0 BRA `(.L_x_217) ;  /* 0xfffffffc00f08947 */ /* 0x004fea000383ffff */
[----:B------:R-:W-:Y:S05]  /*13980*/  BRA `(.L_x_218) ;  /* 0xffffff2800247947 */ /* 0x000fea000383ffff */
.L_x_86:
[----:B------:R-:W-:Y:S07]  /*13990*/  MOV R7, UR21 ;  /* 0x0000001500077c02 */ /* 0x000fee0008000f00 */
.L_x_219:
[----:B-1----:R1:W2:Y:S02]  /*139a0*/  SYNCS.PHASECHK.TRANS64.TRYWAIT P0, [R7+URZ+0x40], R4 ;  /* 0x00004004070075a7 */ /* 0x0022a400080011ff */
[----:B--2---:R-:W-:Y:S05]  /*139b0*/  @!P0 NANOSLEEP.SYNCS 0x989680 ;  /* 0x009896800000895d */ /* 0x004fea0003900000 */
[----:B------:R-:W2:Y:S02]  /*139c0*/  @!P0 SYNCS.PHASECHK.TRANS64 P0, [R7+URZ+0x40], R4 ;  /* 0x00004004070085a7 */ /* 0x000ea400080010ff */
[----:B--2---:R-:W-:Y:S05]  /*139d0*/  @!P0 BRA `(.L_x_219) ;  /* 0xfffffffc00f08947 */ /* 0x004fea000383ffff */
[----:B------:R-:W-:Y:S05]  /*139e0*/  BRA `(.L_x_220) ;  /* 0xffffff28008c7947 */ /* 0x000fea000383ffff */
.L_x_87:
[----:B------:R-:W-:Y:S07]  /*139f0*/  MOV R7, UR21 ;  /* 0x0000001500077c02 */ /* 0x000fee0008000f00 */
.L_x_221:
[----:B-1----:R1:W2:Y:S02]  /*13a00*/  SYNCS.PHASECHK.TRANS64.TRYWAIT P0, [R7+URZ+0x48], R4 ;  /* 0x00004804070075a7 */ /* 0x0022a400080011ff */
[----:B--2---:R-:W-:Y:S05]  /*13a10*/  @!P0 NANOSLEEP.SYNCS 0x989680 ;  /* 0x009896800000895d */ /* 0x004fea0003900000 */
[----:B------:R-:W2:Y:S02]  /*13a20*/  @!P0 SYNCS.PHASECHK.TRANS64 P0, [R7+URZ+0x48], R4 ;  /* 0x00004804070085a7 */ /* 0x000ea400080010ff */
[----:B--2---:R-:W-:Y:S05]  /*13a30*/  @!P0 BRA `(.L_x_221) ;  /* 0xfffffffc00f08947 */ /* 0x004fea000383ffff */
[----:B------:R-:W-:Y:S05]  /*13a40*/  BRA `(.L_x_222) ;  /* 0xffffff2800f07947 */ /* 0x000fea000383ffff */
.L_x_89:
[----:B------:R-:W-:-:S07]  /*13a50*/  MOV R0, UR21 ;  /* 0x0000001500007c02 */ /* 0x000fce0008000f00 */
.L_x_223:
[----:B-1----:R1:W3:Y:S02]  /*13a60*/  SYNCS.PHASECHK.TRANS64.TRYWAIT P0, [R0+URZ+0x30], R5 ;  /* 0x00003005000075a7 */ /* 0x0022e400080011ff */
[----:B---3--:R-:W-:Y:S05]  /*13a70*/  @!P0 NANOSLEEP.SYNCS 0x989680 ;  /* 0x009896800000895d */ /* 0x008fea0003900000 */
[----:B------:R-:W3:Y:S02]  /*13a80*/  @!P0 SYNCS.PHASECHK.TRANS64 P0, [R0+URZ+0x30], R5 ;  /* 0x00003005000085a7 */ /* 0x000ee400080010ff */
[----:B---3--:R-:W-:Y:S05]  /*13a90*/  @!P0 BRA `(.L_x_223) ;  /* 0xfffffffc00f08947 */ /* 0x008fea000383ffff */
[----:B------:R-:W-:Y:S05]  /*13aa0*/  BRA `(.L_x_224) ;  /* 0xffffff2c00787947 */ /* 0x000fea000383ffff */
.L_x_90:
[----:B-1----:R-:W-:-:S07]  /*13ab0*/  MOV R0, UR21 ;  /* 0x0000001500007c02 */ /* 0x002fce0008000f00 */
.L_x_225:
[----:B-1----:R1:W3:Y:S02]  /*13ac0*/  SYNCS.PHASECHK.TRANS64.TRYWAIT P0, [R0+URZ+0x38], R5 ;  /* 0x00003805000075a7 */ /* 0x0022e400080011ff */
[----:B---3--:R-:W-:Y:S05]  /*13ad0*/  @!P0 NANOSLEEP.SYNCS 0x989680 ;  /* 0x009896800000895d */ /* 0x008fea0003900000 */
[----:B------:R-:W3:Y:S02]  /*13ae0*/  @!P0 SYNCS.PHASECHK.TRANS64 P0, [R0+URZ+0x38], R5 ;  /* 0x00003805000085a7 */ /* 0x000ee400080010ff */
[----:B---3--:R-:W-:Y:S05]  /*13af0*/  @!P0 BRA `(.L_x_225) ;  /* 0xfffffffc00f08947 */ /* 0x008fea000383ffff */
[----:B------:R-:W-:Y:S05]  /*13b00*/  BRA `(.L_x_226) ;  /* 0xffffff2c00687947 */ /* 0x000fea000383ffff */
.L_x_91:
[----:B------:R-:W-:-:S07]  /*13b10*/  MOV R2, UR21 ;  /* 0x0000001500027c02 */ /* 0x000fce0008000f00 */
.L_x_227:
[----:B-1----:R1:W3:Y:S02]  /*13b20*/  SYNCS.PHASECHK.TRANS64.TRYWAIT P0, [R2+URZ+0x40], R5 ;  /* 0x00004005020075a7 */ /* 0x0022e400080011ff */
[----:B---3--:R-:W-:Y:S05]  /*13b30*/  @!P0 NANOSLEEP.SYNCS 0x989680 ;  /* 0x009896800000895d */ /* 0x008fea0003900000 */
[----:B------:R-:W3:Y:S02]  /*13b40*/  @!P0 SYNCS.PHASECHK.TRANS64 P0, [R2+URZ+0x40], R5 ;  /* 0x00004005020085a7 */ /* 0x000ee400080010ff */
[----:B---3--:R-:W-:Y:S05]  /*13b50*/  @!P0 BRA `(.L_x_227) ;  /* 0xfffffffc00f08947 */ /* 0x008fea000383ffff */
[----:B------:R-:W-:Y:S05]  /*13b60*/  BRA `(.L_x_228) ;  /* 0xffffff2c005c7947 */ /* 0x000fea000383ffff */
.L_x_93:
[----:B-1----:R1:W2:Y:S02]  /*13b70*/  SYNCS.PHASECHK.TRANS64.TRYWAIT P0, [R0+URZ+0x60], R3 ;  /* 0x00006003000075a7 */ /* 0x0022a400080011ff */
[----:B--2---:R-:W-:Y:S05]  /*13b80*/  @!P0 NANOSLEEP.SYNCS 0x989680 ;  /* 0x009896800000895d */ /* 0x004fea0003900000 */
[----:B------:R-:W2:Y:S02]  /*13b90*/  @!P0 SYNCS.PHASECHK.TRANS64 P0, [R0+URZ+0x60], R3 ;  /* 0x00006003000085a7 */ /* 0x000ea400080010ff */
[----:B--2---:R-:W-:Y:S05]  /*13ba0*/  @!P0 BRA `(.L_x_93) ;  /* 0xfffffffc00f08947 */ /* 0x004fea000383ffff */
[----:B------:R-:W-:Y:S05]  /*13bb0*/  BRA `(.L_x_229) ;  /* 0xffffff3000347947 */ /* 0x000fea000383ffff */
.L_x_104:
[----:B-1----:R-:W-:Y:S04]  /*13bc0*/  MOV R3, UR44 ;  /* 0x0000002c00037c02 */ /* 0x002fe80008000f00 */
[----:B------:R1:W3:Y:S03]  /*13bd0*/  SYNCS.PHASECHK.TRANS64.TRYWAIT P1, [R3+URZ+0x10], R6 ;  /* 0x00001006030075a7 */ /* 0x0002e600080211ff */
[----:B---3--:R-:W-:Y:S05]  /*13be0*/  @!P1 NANOSLEEP.SYNCS 0x989680 ;  /* 0x009896800000995d */ /* 0x008fea0003900000 */
[----:B------:R-:W3:Y:S02]  /*13bf0*/  @!P1 SYNCS.PHASECHK.TRANS64 P1, [R3+URZ+0x10], R6 ;  /* 0x00001006030095a7 */ /* 0x000ee400080210ff */
[----:B---3--:R-:W-:Y:S05]  /*13c00*/  @!P1 BRA `(.L_x_104) ;  /* 0xfffffffc00ec9947 */ /* 0x008fea000383ffff */
[----:B------:R-:W-:Y:S05]  /*13c10*/  BRA `(.L_x_103) ;  /* 0xffffff4000147947 */ /* 0x000fea000383ffff */
.L_x_106:
[----:B-1----:R-:W-:Y:S04]  /*13c20*/  MOV R3, UR44 ;  /* 0x0000002c00037c02 */ /* 0x002fe80008000f00 */
[----:B------:R1:W4:Y:S03]  /*13c30*/  SYNCS.PHASECHK.TRANS64.TRYWAIT P0, [R3+URZ+0x80], R4 ;  /* 0x00008004030075a7 */ /* 0x00032600080011ff */
[----:B----4-:R-:W-:Y:S05]  /*13c40*/  @!P0 NANOSLEEP.SYNCS 0x989680 ;  /* 0x009896800000895d */ /* 0x010fea0003900000 */
[----:B------:R-:W4:Y:S02]  /*13c50*/  @!P0 SYNCS.PHASECHK.TRANS64 P0, [R3+URZ+0x80], R4 ;  /* 0x00008004030085a7 */ /* 0x000f2400080010ff */
[----:B----4-:R-:W-:Y:S05]  /*13c60*/  @!P0 BRA `(.L_x_106) ;  /* 0xfffffffc00ec8947 */ /* 0x010fea000383ffff */
[----:B------:R-:W-:Y:S05]  /*13c70*/  BRA `(.L_x_105) ;  /* 0xffffff4000447947 */ /* 0x000fea000383ffff */
.L_x_117:
[----:B--2---:R2:W4:Y:S02]  /*13c80*/  SYNCS.PHASECHK.TRANS64.TRYWAIT P0, [R3+URZ+0x10], R0 ;  /* 0x00001000030075a7 */ /* 0x00452400080011ff */
[----:B----4-:R-:W-:Y:S05]  /*13c90*/  @!P0 NANOSLEEP.SYNCS 0x989680 ;  /* 0x009896800000895d */ /* 0x010fea0003900000 */
[----:B------:R-:W4:Y:S02]  /*13ca0*/  @!P0 SYNCS.PHASECHK.TRANS64 P0, [R3+URZ+0x10], R0 ;  /* 0x00001000030085a7 */ /* 0x000f2400080010ff */
[----:B----4-:R-:W-:Y:S05]  /*13cb0*/  @!P0 BRA `(.L_x_117) ;  /* 0xfffffffc00f08947 */ /* 0x010fea000383ffff */
[----:B------:R-:W-:Y:S05]  /*13cc0*/  BRA `(.L_x_116) ;  /* 0xffffff5400f87947 */ /* 0x000fea000383ffff */
.L_x_127:
[----:B-1----:R1:W2:Y:S02]  /*13cd0*/  SYNCS.PHASECHK.TRANS64.TRYWAIT P0, [R11+URZ+0x10], R8 ;  /* 0x000010080b0075a7 */ /* 0x0022a400080011ff */
[----:B--2---:R-:W-:Y:S05]  /*13ce0*/  @!P0 NANOSLEEP.SYNCS 0x989680 ;  /* 0x009896800000895d */ /* 0x004fea0003900000 */
[----:B------:R-:W2:Y:S02]  /*13cf0*/  @!P0 SYNCS.PHASECHK.TRANS64 P0, [R11+URZ+0x10], R8 ;  /* 0x000010080b0085a7 */ /* 0x000ea400080010ff */
[----:B--2---:R-:W-:Y:S05]  /*13d00*/  @!P0 BRA `(.L_x_127) ;  /* 0xfffffffc00f08947 */ /* 0x004fea000383ffff */
[----:B------:R-:W-:Y:S05]  /*13d10*/  BRA `(.L_x_126) ;  /* 0xffffff6c00947947 */ /* 0x000fea000383ffff */
.L_x_137:
[----:B-1----:R1:W2:Y:S02]  /*13d20*/  SYNCS.PHASECHK.TRANS64.TRYWAIT P0, [R0+URZ+0x10], R5 ;  /* 0x00001005000075a7 */ /* 0x0022a400080011ff */
[----:B--2---:R-:W-:Y:S05]  /*13d30*/  @!P0 NANOSLEEP.SYNCS 0x989680 ;  /* 0x009896800000895d */ /* 0x004fea0003900000 */
[----:B------:R-:W2:Y:S02]  /*13d40*/  @!P0 SYNCS.PHASECHK.TRANS64 P0, [R0+URZ+0x10], R5 ;  /* 0x00001005000085a7 */ /* 0x000ea400080010ff */
[----:B--2---:R-:W-:Y:S05]  /*13d50*/  @!P0 BRA `(.L_x_137) ;  /* 0xfffffffc00f08947 */ /* 0x004fea000383ffff */
[----:B------:R-:W-:Y:S05]  /*13d60*/  BRA `(.L_x_136) ;  /* 0xffffff8000ec7947 */ /* 0x000fea000383ffff */
.L_x_147:
[----:B-1----:R1:W4:Y:S02]  /*13d70*/  SYNCS.PHASECHK.TRANS64.TRYWAIT P0, [R8+URZ+0x10], R5 ;  /* 0x00001005080075a7 */ /* 0x00232400080011ff */
[----:B----4-:R-:W-:Y:S05]  /*13d80*/  @!P0 NANOSLEEP.SYNCS 0x989680 ;  /* 0x009896800000895d */ /* 0x010fea0003900000 */
[----:B------:R-:W4:Y:S02]  /*13d90*/  @!P0 SYNCS.PHASECHK.TRANS64 P0, [R8+URZ+0x10], R5 ;  /* 0x00001005080085a7 */ /* 0x000f2400080010ff */
[----:B----4-:R-:W-:Y:S05]  /*13da0*/  @!P0 BRA `(.L_x_147) ;  /* 0xfffffffc00f08947 */ /* 0x010fea000383ffff */
[----:B------:R-:W-:Y:S05]  /*13db0*/  BRA `(.L_x_146) ;  /* 0xffffff9800807947 */ /* 0x000fea000383ffff */
.L_x_157:
[----:B-1----:R1:W4:Y:S02]  /*13dc0*/  SYNCS.PHASECHK.TRANS64.TRYWAIT P0, [R8+URZ+0x10], R5 ;  /* 0x00001005080075a7 */ /* 0x00232400080011ff */
[----:B----4-:R-:W-:Y:S05]  /*13dd0*/  @!P0 NANOSLEEP.SYNCS 0x989680 ;  /* 0x009896800000895d */ /* 0x010fea0003900000 */
[----:B------:R-:W4:Y:S02]  /*13de0*/  @!P0 SYNCS.PHASECHK.TRANS64 P0, [R8+URZ+0x10], R5 ;  /* 0x00001005080085a7 */ /* 0x000f2400080010ff */
[----:B----4-:R-:W-:Y:S05]  /*13df0*/  @!P0 BRA `(.L_x_157) ;  /* 0xfffffffc00f08947 */ /* 0x010fea000383ffff */
[----:B------:R-:W-:Y:S05]  /*13e00*/  BRA `(.L_x_156) ;  /* 0xffffffac00f07947 */ /* 0x000fea000383ffff */
.L_x_167:
[----:B-1----:R1:W4:Y:S02]  /*13e10*/  SYNCS.PHASECHK.TRANS64.TRYWAIT P0, [R0+URZ+0x10], R5 ;  /* 0x00001005000075a7 */ /* 0x00232400080011ff */
[----:B----4-:R-:W-:Y:S05]  /*13e20*/  @!P0 NANOSLEEP.SYNCS 0x989680 ;  /* 0x009896800000895d */ /* 0x010fea0003900000 */
[----:B------:R-:W4:Y:S02]  /*13e30*/  @!P0 SYNCS.PHASECHK.TRANS64 P0, [R0+URZ+0x10], R5 ;  /* 0x00001005000085a7 */ /* 0x000f2400080010ff */
[----:B----4-:R-:W-:Y:S05]  /*13e40*/  @!P0 BRA `(.L_x_167) ;  /* 0xfffffffc00f08947 */ /* 0x010fea000383ffff */
[----:B------:R-:W-:Y:S05]  /*13e50*/  BRA `(.L_x_166) ;  /* 0xffffffc400847947 */ /* 0x000fea000383ffff */
.L_x_177:
[----:B-1----:R1:W4:Y:S02]  /*13e60*/  SYNCS.PHASECHK.TRANS64.TRYWAIT P0, [R0+URZ+0x10], R3 ;  /* 0x00001003000075a7 */ /* 0x00232400080011ff */
[----:B----4-:R-:W-:Y:S05]  /*13e70*/  @!P0 NANOSLEEP.SYNCS 0x989680 ;  /* 0x009896800000895d */ /* 0x010fea0003900000 */
[----:B------:R-:W4:Y:S02]  /*13e80*/  @!P0 SYNCS.PHASECHK.TRANS64 P0, [R0+URZ+0x10], R3 ;  /* 0x00001003000085a7 */ /* 0x000f2400080010ff */
[----:B----4-:R-:W-:Y:S05]  /*13e90*/  @!P0 BRA `(.L_x_177) ;  /* 0xfffffffc00f08947 */ /* 0x010fea000383ffff */
[----:B------:R-:W-:Y:S05]  /*13ea0*/  BRA `(.L_x_176) ;  /* 0xffffffd800e87947 */ /* 0x000fea000383ffff */
        .weak           $__internal_0_$__cuda_sm10x_tcgen05_guardrail_trap_col_being_dealloced_not_returned_by_alloc
        .type           $__internal_0_$__cuda_sm10x_tcgen05_guardrail_trap_col_being_dealloced_not_returned_by_alloc,@function
        .size           $__internal_0_$__cuda_sm10x_tcgen05_guardrail_trap_col_being_dealloced_not_returned_by_alloc,($__internal_1_$__cuda_sm10x_tcgen05_guardrail_trap_phase_invalid_during_alloc - $__internal_0_$__cuda_sm10x_tcgen05_guardrail_trap_col_being_dealloced_not_returned_by_alloc)
$__internal_0_$__cuda_sm10x_tcgen05_guardrail_trap_col_being_dealloced_not_returned_by_alloc:
[----:B------:R-:W-:Y:S05]  /*13eb0*/  BPT.TRAP 0x1 ;  /* 0x000000040000795c */ /* 0x000fea0000300000 */
[----:B------:R-:W-:-:S04]  /*13ec0*/  HFMA2 R3, -RZ, RZ, 0, 0 ;  /* 0x00000000ff037431 */ /* 0x000fc800000001ff */
[----:B------:R-:W-:Y:S05]  /*13ed0*/  RET.REL.NODEC R2 `(_ZN7cutlass13device_kernelINS_4gemm6kernel13GemmUniversalIN4cute5tupleIJiiiiEEENS1_10collective13CollectiveMmaINS1_46MainloopSm100TmaUmmaWarpSpecializedBlockScaledILi1ELi2ELi1ENS5_IJNS4_1CILi4EEENSA_ILi1EEESC_EEEEENS5_IJNSA_ILi128EEENSA_ILi256EEESG_EEENS5_IJNS_12float_e4m3_tENS_13float_ue8m0_tEEEENS5_IJNS5_IJlSC_lEEENS4_6LayoutINS5_IJNS5_IJNS5_IJNSA_ILi32EEESB_EEEiEEESP_NS5_IJSC_iEEEEEENS5_IJNS5_IJNS5_IJNSA_ILi16EEESB_EEEiEEENS5_IJNS5_IJNSA_ILi0EEESC_EEENSA_ILi512EEEEEENS5_IJSV_iEEEEEEEEEEESK_S12_NS4_8TiledMMAINS4_8MMA_AtomIJNS4_21SM100_MMA_MXF8F6F4_SSISI_SI_fSJ_Li128ELi256ELNS4_4UMMA5MajorE0ELS17_0ELNS16_7ScaleInE0ELS18_0EEEEEENSM_INS5_IJSC_SC_SC_EEENS5_IJSV_SV_SV_EEEEENS5_IJNS4_10UnderscoreES1E_S1E_EEEEENS5_IJNS4_13SM90_TMA_LOADES1H_EEENS5_IJNS4_14ComposedLayoutINS4_7SwizzleILi3ELi4ELi3EEENS4_18smem_ptr_flag_bitsILi8EEENSM_INS5_IJNSA_ILi8EEESF_EEENS5_IJSF_SC_EEEEEEENSM_INS5_IJNS5_IJNS5_IJSO_SC_EEENS5_IJSN_SC_EEEEEESC_NS5_IJSB_NSA_ILi2EEEEEEEEENS5_IJNS5_IJNS5_IJST_SX_EEESW_EEESV_NS5_IJSC_SX_EEEEEEEEEEEvNS4_8identityENS5_IJNS4_23SM90_TMA_LOAD_MULTICASTES26_EEENS5_IJS1S_NSM_INS5_IJNS5_IJNS5_IJSO_S1W_EEES1U_EEESC_S1X_EEENS5_IJS20_SV_NS5_IJSC_NSA_ILi1024EEEEEEEEEEEEEEvS25_EENS_8epilogue10collective18CollectiveEpilogueINS2H_23Sm100TmaWarpSpecializedILi4ELi2ELi32ELb1ELb0EEEJNS5_IJNSA_ILi64EEESG_SG_EEENS5_IJNSM_IS2M_SC_EENSM_INS5_IJSN_S1W_EEENS5_IJSC_SF_EEEEEEEENS_10bfloat16_tESL_S2T_SL_NS2H_6fusion15FusionCallbacksIS2L_NS2U_17LinearCombinationIS2T_fS2T_fLNS_15FloatRoundStyleE2EEES2N_S2S_JEEENS4_5SM1004TMEM4LOAD26SM100_TMEM_LOAD_32dp32b32xES1H_NS1J_INS1K_ILi2ELi4ELi3EEENS1M_ILi16EEENSM_INS5_IJS1O_SN_EEES1U_EEEENS4_39AutoVectorizingCopyWithAssumedAlignmentILi128EEENS4_14SM90_TMA_STOREES38_S3A_S3A_EEEvvEEEEvNT_6ParamsE) ;  /* 0xfffffec002487950 */ /* 0x000fea0003c3ffff */
        .weak           $__internal_1_$__cuda_sm10x_tcgen05_guardrail_trap_phase_invalid_during_alloc
        .type           $__internal_1_$__cuda_sm10x_tcgen05_guardrail_trap_phase_invalid_during_alloc,@function
        .size           $__internal_1_$__cuda_sm10x_tcgen05_guardrail_trap_phase_invalid_during_alloc,($__internal_2_$__cuda_sm10x_tcgen05_guardrail_trap_unallocated_columns_being_dealloced - $__internal_1_$__cuda_sm10x_tcgen05_guardrail_trap_phase_invalid_during_alloc)
$__internal_1_$__cuda_sm10x_tcgen05_guardrail_trap_phase_invalid_during_alloc:
[----:B------:R-:W-:Y:S05]  /*13ee0*/  BPT.TRAP 0x1 ;  /* 0x000000040000795c */ /* 0x000fea0000300000 */
[----:B------:R-:W-:-:S04]  /*13ef0*/  MOV R3, 0x0 ;  /* 0x0000000000037802 */ /* 0x000fc80000000f00 */
[----:B------:R-:W-:Y:S05]  /*13f00*/  RET.REL.NODEC R2 `(_ZN7cutlass13device_kernelINS_4gemm6kernel13GemmUniversalIN4cute5tupleIJiiiiEEENS1_10collective13CollectiveMmaINS1_46MainloopSm100TmaUmmaWarpSpecializedBlockScaledILi1ELi2ELi1ENS5_IJNS4_1CILi4EEENSA_ILi1EEESC_EEEEENS5_IJNSA_ILi128EEENSA_ILi256EEESG_EEENS5_IJNS_12float_e4m3_tENS_13float_ue8m0_tEEEENS5_IJNS5_IJlSC_lEEENS4_6LayoutINS5_IJNS5_IJNS5_IJNSA_ILi32EEESB_EEEiEEESP_NS5_IJSC_iEEEEEENS5_IJNS5_IJNS5_IJNSA_ILi16EEESB_EEEiEEENS5_IJNS5_IJNSA_ILi0EEESC_EEENSA_ILi512EEEEEENS5_IJSV_iEEEEEEEEEEESK_S12_NS4_8TiledMMAINS4_8MMA_AtomIJNS4_21SM100_MMA_MXF8F6F4_SSISI_SI_fSJ_Li128ELi256ELNS4_4UMMA5MajorE0ELS17_0ELNS16_7ScaleInE0ELS18_0EEEEEENSM_INS5_IJSC_SC_SC_EEENS5_IJSV_SV_SV_EEEEENS5_IJNS4_10UnderscoreES1E_S1E_EEEEENS5_IJNS4_13SM90_TMA_LOADES1H_EEENS5_IJNS4_14ComposedLayoutINS4_7SwizzleILi3ELi4ELi3EEENS4_18smem_ptr_flag_bitsILi8EEENSM_INS5_IJNSA_ILi8EEESF_EEENS5_IJSF_SC_EEEEEEENSM_INS5_IJNS5_IJNS5_IJSO_SC_EEENS5_IJSN_SC_EEEEEESC_NS5_IJSB_NSA_ILi2EEEEEEEEENS5_IJNS5_IJNS5_IJST_SX_EEESW_EEESV_NS5_IJSC_SX_EEEEEEEEEEEvNS4_8identityENS5_IJNS4_23SM90_TMA_LOAD_MULTICASTES26_EEENS5_IJS1S_NSM_INS5_IJNS5_IJNS5_IJSO_S1W_EEES1U_EEESC_S1X_EEENS5_IJS20_SV_NS5_IJSC_NSA_ILi1024EEEEEEEEEEEEEEvS25_EENS_8epilogue10collective18CollectiveEpilogueINS2H_23Sm100TmaWarpSpecializedILi4ELi2ELi32ELb1ELb0EEEJNS5_IJNSA_ILi64EEESG_SG_EEENS5_IJNSM_IS2M_SC_EENSM_INS5_IJSN_S1W_EEENS5_IJSC_SF_EEEEEEEENS_10bfloat16_tESL_S2T_SL_NS2H_6fusion15FusionCallbacksIS2L_NS2U_17LinearCombinationIS2T_fS2T_fLNS_15FloatRoundStyleE2EEES2N_S2S_JEEENS4_5SM1004TMEM4LOAD26SM100_TMEM_LOAD_32dp32b32xES1H_NS1J_INS1K_ILi2ELi4ELi3EEENS1M_ILi16EEENSM_INS5_IJS1O_SN_EEES1U_EEEENS4_39AutoVectorizingCopyWithAssumedAlignmentILi128EEENS4_14SM90_TMA_STOREES38_S3A_S3A_EEEvvEEEEvNT_6ParamsE) ;  /* 0xfffffec0023c7950 */ /* 0x000fea0003c3ffff */
        .weak           $__internal_2_$__cuda_sm10x_tcgen05_guardrail_trap_unallocated_columns_being_dealloced
        .type           $__internal_2_$__cuda_sm10x_tcgen05_guardrail_trap_unallocated_columns_being_dealloced,@function
        .size           $__internal_2_$__cuda_sm10x_tcgen05_guardrail_trap_unallocated_columns_being_dealloced,(.L_x_231 - $__internal_2_$__cuda_sm10x_tcgen05_guardrail_trap_unallocated_columns_being_dealloced)
$__internal_2_$__cuda_sm10x_tcgen05_guardrail_trap_unallocated_columns_being_dealloced:
[----:B------:R-:W-:Y:S05]  /*13f10*/  BPT.TRAP 0x1 ;  /* 0x000000040000795c */ /* 0x000fea0000300000 */
[----:B------:R-:W-:-:S04]  /*13f20*/  HFMA2 R3, -RZ, RZ, 0, 0 ;  /* 0x00000000ff037431 */ /* 0x000fc800000001ff */
[----:B------:R-:W-:Y:S05]  /*13f30*/  RET.REL.NODEC R2 `(_ZN7cutlass13device_kernelINS_4gemm6kernel13GemmUniversalIN4cute5tupleIJiiiiEEENS1_10collective13CollectiveMmaINS1_46MainloopSm100TmaUmmaWarpSpecializedBlockScaledILi1ELi2ELi1ENS5_IJNS4_1CILi4EEENSA_ILi1EEESC_EEEEENS5_IJNSA_ILi128EEENSA_ILi256EEESG_EEENS5_IJNS_12float_e4m3_tENS_13float_ue8m0_tEEEENS5_IJNS5_IJlSC_lEEENS4_6LayoutINS5_IJNS5_IJNS5_IJNSA_ILi32EEESB_EEEiEEESP_NS5_IJSC_iEEEEEENS5_IJNS5_IJNS5_IJNSA_ILi16EEESB_EEEiEEENS5_IJNS5_IJNSA_ILi0EEESC_EEENSA_ILi512EEEEEENS5_IJSV_iEEEEEEEEEEESK_S12_NS4_8TiledMMAINS4_8MMA_AtomIJNS4_21SM100_MMA_MXF8F6F4_SSISI_SI_fSJ_Li128ELi256ELNS4_4UMMA5MajorE0ELS17_0ELNS16_7ScaleInE0ELS18_0EEEEEENSM_INS5_IJSC_SC_SC_EEENS5_IJSV_SV_SV_EEEEENS5_IJNS4_10UnderscoreES1E_S1E_EEEEENS5_IJNS4_13SM90_TMA_LOADES1H_EEENS5_IJNS4_14ComposedLayoutINS4_7SwizzleILi3ELi4ELi3EEENS4_18smem_ptr_flag_bitsILi8EEENSM_INS5_IJNSA_ILi8EEESF_EEENS5_IJSF_SC_EEEEEEENSM_INS5_IJNS5_IJNS5_IJSO_SC_EEENS5_IJSN_SC_EEEEEESC_NS5_IJSB_NSA_ILi2EEEEEEEEENS5_IJNS5_IJNS5_IJST_SX_EEESW_EEESV_NS5_IJSC_SX_EEEEEEEEEEEvNS4_8identityENS5_IJNS4_23SM90_TMA_LOAD_MULTICASTES26_EEENS5_IJS1S_NSM_INS5_IJNS5_IJNS5_IJSO_S1W_EEES1U_EEESC_S1X_EEENS5_IJS20_SV_NS5_IJSC_NSA_ILi1024EEEEEEEEEEEEEEvS25_EENS_8epilogue10collective18CollectiveEpilogueINS2H_23Sm100TmaWarpSpecializedILi4ELi2ELi32ELb1ELb0EEEJNS5_IJNSA_ILi64EEESG_SG_EEENS5_IJNSM_IS2M_SC_EENSM_INS5_IJSN_S1W_EEENS5_IJSC_SF_EEEEEEEENS_10bfloat16_tESL_S2T_SL_NS2H_6fusion15FusionCallbacksIS2L_NS2U_17LinearCombinationIS2T_fS2T_fLNS_15FloatRoundStyleE2EEES2N_S2S_JEEENS4_5SM1004TMEM4LOAD26SM100_TMEM_LOAD_32dp32b32xES1H_NS1J_INS1K_ILi2ELi4ELi3EEENS1M_ILi16EEENSM_INS5_IJS1O_SN_EEES1U_EEEENS4_39AutoVectorizingCopyWithAssumedAlignmentILi128EEENS4_14SM90_TMA_STOREES38_S3A_S3A_EEEvvEEEEvNT_6ParamsE) ;  /* 0xfffffec002307950 */ /* 0x000fea0003c3ffff */
.L_x_230:
[----:B------:R-:W-:-:S00]  /*13f40*/  BRA `(.L_x_230) ;  /* 0xfffffffc00fc7947 */ /* 0x000fc0000383ffff */
[----:B------:R-:W-:-:S00]  /*13f50*/  NOP ;  /* 0x0000000000007918 */ /* 0x000fc00000000000 */
        /* <DEDUP_REMOVED lines=10> */
.L_x_231:


//--------------------- .nv.global.init           --------------------------
	.section	.nv.global.init,"aw",@progbits
.nv.global.init:
	.type		$str$27,@object
	.size		$str$27,($str$28 - $str$27)
$str$27:
        /*0000*/ 	.byte	0x28, 0x61, 0x64, 0x64, 0x72, 0x65, 0x73, 0x73, 0x20, 0x26, 0x20, 0x6d, 0x61, 0x73, 0x6b, 0x29
        /*0010*/ 	.byte	0x20, 0x3d, 0x3d, 0x20, 0x30, 0x00
	.type		$str$28,@object
	.size		$str$28,($str$26 - $str$28)
$str$28:
        /*0016*/ 	.byte	0x2f, 0x74, 0x6d, 0x70, 0x2f, 0x63, 0x75, 0x74, 0x6c, 0x61, 0x73, 0x73, 0x5f, 0x73, 0x77, 0x65
        /*0026*/ 	.byte	0x65, 0x70, 0x5f, 0x73, 0x72, 0x63, 0x2f, 0x69, 0x6e, 0x63, 0x6c, 0x75, 0x64, 0x65, 0x2f, 0x63
        /*0036*/ 	.byte	0x75, 0x74, 0x65, 0x2f, 0x70, 0x6f, 0x69, 0x6e, 0x74, 0x65, 0x72, 0x5f, 0x66, 0x6c, 0x61, 0x67
        /*0046*/ 	.byte	0x67, 0x65, 0x64, 0x2e, 0x68, 0x70, 0x70, 0x00
	.type		$str$26,@object
	.size		$str$26,($str$25 - $str$26)
$str$26:
        /*004e*/ 	.byte	0x2f, 0x74, 0x6d, 0x70, 0x2f, 0x63, 0x75, 0x74, 0x6c, 0x61, 0x73, 0x73, 0x5f, 0x73, 0x77, 0x65
        /*005e*/ 	.byte	0x65, 0x70, 0x5f, 0x73, 0x72, 0x63, 0x2f, 0x69, 0x6e, 0x63, 0x6c, 0x75, 0x64, 0x65, 0x2f, 0x63
        /*006e*/ 	.byte	0x75, 0x74, 0x65, 0x2f, 0x61, 0x74, 0x6f, 0x6d, 0x2f, 0x63, 0x6f, 0x70, 0x79, 0x5f, 0x74, 0x72
        /*007e*/ 	.byte	0x61, 0x69, 0x74, 0x73, 0x5f, 0x73, 0x6d, 0x31, 0x30, 0x30, 0x2e, 0x68, 0x70, 0x70, 0x00
	.type		$str$25,@object
	.size		$str$25,(__unnamed_1 - $str$25)
$str$25:
        /*008d*/ 	.byte	0x28, 0x28, 0x75, 0x69, 0x6e, 0x74, 0x33, 0x32, 0x5f, 0x74, 0x28, 0x74, 0x68, 0x72, 0x65, 0x61
        /*009d*/ 	.byte	0x64, 0x49, 0x64, 0x78, 0x2e, 0x78, 0x29, 0x20, 0x2f, 0x20, 0x33, 0x32, 0x29, 0x20, 0x25, 0x20
        /*00ad*/ 	.byte	0x34, 0x29, 0x20, 0x3d, 0x3d, 0x20, 0x28, 0x28, 0x28, 0x74, 0x6d, 0x65, 0x6d, 0x5f, 0x61, 0x64
        /*00bd*/ 	.byte	0x64, 0x72, 0x20, 0x3e, 0x3e, 0x20, 0x31, 0x36, 0x29, 0x20, 0x2f, 0x20, 0x33, 0x32, 0x29, 0x20
        /*00cd*/ 	.byte	0x25, 0x20, 0x34, 0x29, 0x00
	.type		__unnamed_1,@object
	.size		__unnamed_1,(__unnamed_2 - __unnamed_1)
__unnamed_1:
        /*00d2*/ 	.byte	0x61, 0x75, 0x74, 0x6f, 0x20, 0x63, 0x75, 0x74, 0x65, 0x3a, 0x3a, 0x61, 0x73, 0x5f, 0x70, 0x6f
        /* <DEDUP_REMOVED lines=24> */
        /*0262*/ 	.byte	0x43, 0x3c, 0x34, 0x30, 0x39, 0x36, 0x3e, 0x3e, 0x3e, 0x3e, 0x5d, 0x00
	.type		__unnamed_2,@object
	.size		__unnamed_2,(.L_2 - __unnamed_2)
__unnamed_2:
        /* <DEDUP_REMOVED lines=42> */
        /*050e*/ 	.byte	0x3e, 0x3e, 0x5d, 0x00
.L_2:


//--------------------- .nv.shared._ZN7cutlass13device_kernelINS_4gemm6kernel13GemmUniversalIN4cute5tupleIJiiiiEEENS1_10collective13CollectiveMmaINS1_46MainloopSm100TmaUmmaWarpSpecializedBlockScaledILi1ELi2ELi1ENS5_IJNS4_1CILi4EEENSA_ILi1EEESC_EEEEENS5_IJNSA_ILi128EEENSA_ILi256EEESG_EEENS5_IJNS_12float_e4m3_tENS_13float_ue8m0_tEEEENS5_IJNS5_IJlSC_lEEENS4_6LayoutINS5_IJNS5_IJNS5_IJNSA_ILi32EEESB_EEEiEEESP_NS5_IJSC_iEEEEEENS5_IJNS5_IJNS5_IJNSA_ILi16EEESB_EEEiEEENS5_IJNS5_IJNSA_ILi0EEESC_EEENSA_ILi512EEEEEENS5_IJSV_iEEEEEEEEEEESK_S12_NS4_8TiledMMAINS4_8MMA_AtomIJNS4_21SM100_MMA_MXF8F6F4_SSISI_SI_fSJ_Li128ELi256ELNS4_4UMMA5MajorE0ELS17_0ELNS16_7ScaleInE0ELS18_0EEEEEENSM_INS5_IJSC_SC_SC_EEENS5_IJSV_SV_SV_EEEEENS5_IJNS4_10UnderscoreES1E_S1E_EEEEENS5_IJNS4_13SM90_TMA_LOADES1H_EEENS5_IJNS4_14ComposedLayoutINS4_7SwizzleILi3ELi4ELi3EEENS4_18smem_ptr_flag_bitsILi8EEENSM_INS5_IJNSA_ILi8EEESF_EEENS5_IJSF_SC_EEEEEEENSM_INS5_IJNS5_IJNS5_IJSO_SC_EEENS5_IJSN_SC_EEEEEESC_NS5_IJSB_NSA_ILi2EEEEEEEEENS5_IJNS5_IJNS5_IJST_SX_EEESW_EEESV_NS5_IJSC_SX_EEEEEEEEEEEvNS4_8identityENS5_IJNS4_23SM90_TMA_LOAD_MULTICASTES26_EEENS5_IJS1S_NSM_INS5_IJNS5_IJNS5_IJSO_S1W_EEES1U_EEESC_S1X_EEENS5_IJS20_SV_NS5_IJSC_NSA_ILi1024EEEEEEEEEEEEEEvS25_EENS_8epilogue10collective18CollectiveEpilogueINS2H_23Sm100TmaWarpSpecializedILi4ELi2ELi32ELb1ELb0EEEJNS5_IJNSA_ILi64EEESG_SG_EEENS5_IJNSM_IS2M_SC_EENSM_INS5_IJSN_S1W_EEENS5_IJSC_SF_EEEEEEEENS_10bfloat16_tESL_S2T_SL_NS2H_6fusion15FusionCallbacksIS2L_NS2U_17LinearCombinationIS2T_fS2T_fLNS_15FloatRoundStyleE2EEES2N_S2S_JEEENS4_5SM1004TMEM4LOAD26SM100_TMEM_LOAD_32dp32b32xES1H_NS1J_INS1K_ILi2ELi4ELi3EEENS1M_ILi16EEENSM_INS5_IJS1O_SN_EEES1U_EEEENS4_39AutoVectorizingCopyWithAssumedAlignmentILi128EEENS4_14SM90_TMA_STOREES38_S3A_S3A_EEEvvEEEEvNT_6ParamsE --------------------------
	.section	.nv.shared._ZN7cutlass13device_kernelINS_4gemm6kernel13GemmUniversalIN4cute5tupleIJiiiiEEENS1_10collective13CollectiveMmaINS1_46MainloopSm100TmaUmmaWarpSpecializedBlockScaledILi1ELi2ELi1ENS5_IJNS4_1CILi4EEENSA_ILi1EEESC_EEEEENS5_IJNSA_ILi128EEENSA_ILi256EEESG_EEENS5_IJNS_12float_e4m3_tENS_13float_ue8m0_tEEEENS5_IJNS5_IJlSC_lEEENS4_6LayoutINS5_IJNS5_IJNS5_IJNSA_ILi32EEESB_EEEiEEESP_NS5_IJSC_iEEEEEENS5_IJNS5_IJNS5_IJNSA_ILi16EEESB_EEEiEEENS5_IJNS5_IJNSA_ILi0EEESC_EEENSA_ILi512EEEEEENS5_IJSV_iEEEEEEEEEEESK_S12_NS4_8TiledMMAINS4_8MMA_AtomIJNS4_21SM100_MMA_MXF8F6F4_SSISI_SI_fSJ_Li128ELi256ELNS4_4UMMA5MajorE0ELS17_0ELNS16_7ScaleInE0ELS18_0EEEEEENSM_INS5_IJSC_SC_SC_EEENS5_IJSV_SV_SV_EEEEENS5_IJNS4_10UnderscoreES1E_S1E_EEEEENS5_IJNS4_13SM90_TMA_LOADES1H_EEENS5_IJNS4_14ComposedLayoutINS4_7SwizzleILi3ELi4ELi3EEENS4_18smem_ptr_flag_bitsILi8EEENSM_INS5_IJNSA_ILi8EEESF_EEENS5_IJSF_SC_EEEEEEENSM_INS5_IJNS5_IJNS5_IJSO_SC_EEENS5_IJSN_SC_EEEEEESC_NS5_IJSB_NSA_ILi2EEEEEEEEENS5_IJNS5_IJNS5_IJST_SX_EEESW_EEESV_NS5_IJSC_SX_EEEEEEEEEEEvNS4_8identityENS5_IJNS4_23SM90_TMA_LOAD_MULTICASTES26_EEENS5_IJS1S_NSM_INS5_IJNS5_IJNS5_IJSO_S1W_EEES1U_EEESC_S1X_EEENS5_IJS20_SV_NS5_IJSC_NSA_ILi1024EEEEEEEEEEEEEEvS25_EENS_8epilogue10collective18CollectiveEpilogueINS2H_23Sm100TmaWarpSpecializedILi4ELi2ELi32ELb1ELb0EEEJNS5_IJNSA_ILi64EEESG_SG_EEENS5_IJNSM_IS2M_SC_EENSM_INS5_IJSN_S1W_EEENS5_IJSC_SF_EEEEEEEENS_10bfloat16_tESL_S2T_SL_NS2H_6fusion15FusionCallbacksIS2L_NS2U_17LinearCombinationIS2T_fS2T_fLNS_15FloatRoundStyleE2EEES2N_S2S_JEEENS4_5SM1004TMEM4LOAD26SM100_TMEM_LOAD_32dp32b32xES1H_NS1J_INS1K_ILi2ELi4ELi3EEENS1M_ILi16EEENSM_INS5_IJS1O_SN_EEES1U_EEEENS4_39AutoVectorizingCopyWithAssumedAlignmentILi128EEENS4_14SM90_TMA_STOREES38_S3A_S3A_EEEvvEEEEvNT_6ParamsE,"aw",@nobits
	.sectionflags	@""
	.align	16
	.zero		1024


//--------------------- .nv.shared.reserved.0     --------------------------
	.section	.nv.shared.reserved.0,"aw",@nobits
	.weak		__nv_reservedSMEM_offset_0_alias
	.size		__nv_reservedSMEM_offset_0_alias, 0, 64
	.other		__nv_reservedSMEM_offset_0_alias,@"STO_CUDA_RESERVED_SHARED STV_DEFAULT"
__nv_reservedSMEM_offset_0_alias:
	.zero		0
.nv.shared.reserved.0:
	.zero		64
	.weak		__nv_reservedSMEM_tcgen05_partition
	.type		__nv_reservedSMEM_tcgen05_partition,@object
	.size		__nv_reservedSMEM_tcgen05_partition,(.L_0 - __nv_reservedSMEM_tcgen05_partition)
__nv_reservedSMEM_tcgen05_partition:
	.zero		32
.L_0:


//--------------------- .nv.global                --------------------------
	.section	.nv.global,"aw",@nobits
.nv.global:
	.type		_ZN40_INTERNAL_95cdb4a9_4_k_cu_682e453b_377754cute1_E,@object
	.size		_ZN40_INTERNAL_95cdb4a9_4_k_cu_682e453b_377754cute1_E,(_ZN40_INTERNAL_95cdb4a9_4_k_cu_682e453b_377754cuda3std3__45__cpo6cbeginE - _ZN40_INTERNAL_95cdb4a9_4_k_cu_682e453b_377754cute1_E)
_ZN40_INTERNAL_95cdb4a9_4_k_cu_682e453b_377754cute1_E:
	.zero		1
	.type		_ZN40_INTERNAL_95cdb4a9_4_k_cu_682e453b_377754cuda3std3__45__cpo6cbeginE,@object
	.size		_ZN40_INTERNAL_95cdb4a9_4_k_cu_682e453b_377754cuda3std3__45__cpo6cbeginE,(_ZN40_INTERNAL_95cdb4a9_4_k_cu_682e453b_377754cuda3std3__48in_placeE - _ZN40_INTERNAL_95cdb4a9_4_k_cu_682e453b_377754cuda3std3__45__cpo6cbeginE)
_ZN40_INTERNAL_95cdb4a9_4_k_cu_682e453b_377754cuda3std3__45__cpo6cbeginE:
	.zero		1
	.type		_ZN40_INTERNAL_95cdb4a9_4_k_cu_682e453b_377754cuda3std3__48in_placeE,@object
	.size		_ZN40_INTERNAL_95cdb4a9_4_k_cu_682e453b_377754cuda3std3__48in_placeE,(_ZN40_INTERNAL_95cdb4a9_4_k_cu_682e453b_377754cuda3std6ranges3__45__cpo9iter_moveE - _ZN40_INTERNAL_95cdb4a9_4_k_cu_682e453b_377754cuda3std3__48in_placeE)
_ZN40_INTERNAL_95cdb4a9_4_k_cu_682e453b_377754cuda3std3__48in_placeE:
	.zero		1
	.type		_ZN40_INTERNAL_95cdb4a9_4_k_cu_682e453b_377754cuda3std6ranges3__45__cpo9iter_moveE,@object
	.size		_ZN40_INTERNAL_95cdb4a9_4_k_cu_682e453b_377754cuda3std6ranges3__45__cpo9iter_moveE,(_ZN40_INTERNAL_95cdb4a9_4_k_cu_682e453b_377754cuda3std3__45__cpo5beginE - _ZN40_INTERNAL_95cdb4a9_4_k_cu_682e453b_377754cuda3std6ranges3__45__cpo9iter_moveE)
_ZN40_INTERNAL_95cdb4a9_4_k_cu_682e453b_377754cuda3std6ranges3__45__cpo9iter_moveE:
	.zero		1
	.type		_ZN40_INTERNAL_95cdb4a9_4_k_cu_682e453b_377754cuda3std3__45__cpo5beginE,@object
	.size		_ZN40_INTERNAL_95cdb4a9_4_k_cu_682e453b_377754cuda3std3__45__cpo5beginE,(_ZN40_INTERNAL_95cdb4a9_4_k_cu_682e453b_377754cuda3std3__442_GLOBAL__N__95cdb4a9_4_k_cu_682e453b_377756ignoreE - _ZN40_INTERNAL_95cdb4a9_4_k_cu_682e453b_377754cuda3std3__45__cpo5beginE)
_ZN40_INTERNAL_95cdb4a9_4_k_cu_682e453b_377754cuda3std3__45__cpo5beginE:
	.zero		1
	.type		_ZN40_INTERNAL_95cdb4a9_4_k_cu_682e453b_377754cuda3std3__442_GLOBAL__N__95cdb4a9_4_k_cu_682e453b_377756ignoreE,@object
	.size		_ZN40_INTERNAL_95cdb4a9_4_k_cu_682e453b_377754cuda3std3__442_GLOBAL__N__95cdb4a9_4_k_cu_682e453b_377756ignoreE,(_ZN40_INTERNAL_95cdb4a9_4_k_cu_682e453b_377754cute7productE - _ZN40_INTERNAL_95cdb4a9_4_k_cu_682e453b_377754cuda3std3__442_GLOBAL__N__95cdb4a9_4_k_cu_682e453b_377756ignoreE)
_ZN40_INTERNAL_95cdb4a9_4_k_cu_682e453b_377754cuda3std3__442_GLOBAL__N__95cdb4a9_4_k_cu_682e453b_377756ignoreE:
	.zero		1
	.type		_ZN40_INTERNAL_95cdb4a9_4_k_cu_682e453b_377754cute7productE,@object
	.size		_ZN40_INTERNAL_95cdb4a9_4_k_cu_682e453b_377754cute7productE,(_ZN40_INTERNAL_95cdb4a9_4_k_cu_682e453b_377754cuda3std3__45__cpo3endE - _ZN40_INTERNAL_95cdb4a9_4_k_cu_682e453b_377754cute7productE)
_ZN40_INTERNAL_95cdb4a9_4_k_cu_682e453b_377754cute7productE:
	.zero		1
	.type		_ZN40_INTERNAL_95cdb4a9_4_k_cu_682e453b_377754cuda3std3__45__cpo3endE,@object
	.size		_ZN40_INTERNAL_95cdb4a9_4_k_cu_682e453b_377754cuda3std3__45__cpo3endE,(_ZN40_INTERNAL_95cdb4a9_4_k_cu_682e453b_377754cuda3std3__419piecewise_constructE - _ZN40_INTERNAL_95cdb4a9_4_k_cu_682e453b_377754cuda3std3__45__cpo3endE)
_ZN40_INTERNAL_95cdb4a9_4_k_cu_682e453b_377754cuda3std3__45__cpo3endE:
	.zero		1
	.type		_ZN40_INTERNAL_95cdb4a9_4_k_cu_682e453b_377754cuda3std3__419piecewise_constructE,@object
	.size		_ZN40_INTERNAL_95cdb4a9_4_k_cu_682e453b_377754cuda3std3__419piecewise_constructE,(_ZN40_INTERNAL_95cdb4a9_4_k_cu_682e453b_377754cuda3std3__45__cpo4cendE - _ZN40_INTERNAL_95cdb4a9_4_k_cu_682e453b_377754cuda3std3__419piecewise_constructE)
_ZN40_INTERNAL_95cdb4a9_4_k_cu_682e453b_377754cuda3std3__419piecewise_constructE:
	.zero		1
	.type		_ZN40_INTERNAL_95cdb4a9_4_k_cu_682e453b_377754cuda3std3__45__cpo4cendE,@object
	.size		_ZN40_INTERNAL_95cdb4a9_4_k_cu_682e453b_377754cuda3std3__45__cpo4cendE,(_ZN40_INTERNAL_95cdb4a9_4_k_cu_682e453b_377754cuda3std6ranges3__45__cpo4swapE - _ZN40_INTERNAL_95cdb4a9_4_k_cu_682e453b_377754cuda3std3__45__cpo4cendE)
_ZN40_INTERNAL_95cdb4a9_4_k_cu_682e453b_377754cuda3std3__45__cpo4cendE:
	.zero		1
	.type		_ZN40_INTERNAL_95cdb4a9_4_k_cu_682e453b_377754cuda3std6ranges3__45__cpo4swapE,@object
	.size		_ZN40_INTERNAL_95cdb4a9_4_k_cu_682e453b_377754cuda3std6ranges3__45__cpo4swapE,(.L_10 - _ZN40_INTERNAL_95cdb4a9_4_k_cu_682e453b_377754cuda3std6ranges3__45__cpo4swapE)
_ZN40_INTERNAL_95cdb4a9_4_k_cu_682e453b_377754cuda3std6ranges3__45__cpo4swapE:
	.zero		1
.L_10:


//--------------------- .nv.constant0._ZN7cutlass13device_kernelINS_4gemm6kernel13GemmUniversalIN4cute5tupleIJiiiiEEENS1_10collective13CollectiveMmaINS1_46MainloopSm100TmaUmmaWarpSpecializedBlockScaledILi1ELi2ELi1ENS5_IJNS4_1CILi4EEENSA_ILi1EEESC_EEEEENS5_IJNSA_ILi128EEENSA_ILi256EEESG_EEENS5_IJNS_12float_e4m3_tENS_13float_ue8m0_tEEEENS5_IJNS5_IJlSC_lEEENS4_6LayoutINS5_IJNS5_IJNS5_IJNSA_ILi32EEESB_EEEiEEESP_NS5_IJSC_iEEEEEENS5_IJNS5_IJNS5_IJNSA_ILi16EEESB_EEEiEEENS5_IJNS5_IJNSA_ILi0EEESC_EEENSA_ILi512EEEEEENS5_IJSV_iEEEEEEEEEEESK_S12_NS4_8TiledMMAINS4_8MMA_AtomIJNS4_21SM100_MMA_MXF8F6F4_SSISI_SI_fSJ_Li128ELi256ELNS4_4UMMA5MajorE0ELS17_0ELNS16_7ScaleInE0ELS18_0EEEEEENSM_INS5_IJSC_SC_SC_EEENS5_IJSV_SV_SV_EEEEENS5_IJNS4_10UnderscoreES1E_S1E_EEEEENS5_IJNS4_13SM90_TMA_LOADES1H_EEENS5_IJNS4_14ComposedLayoutINS4_7SwizzleILi3ELi4ELi3EEENS4_18smem_ptr_flag_bitsILi8EEENSM_INS5_IJNSA_ILi8EEESF_EEENS5_IJSF_SC_EEEEEEENSM_INS5_IJNS5_IJNS5_IJSO_SC_EEENS5_IJSN_SC_EEEEEESC_NS5_IJSB_NSA_ILi2EEEEEEEEENS5_IJNS5_IJNS5_IJST_SX_EEESW_EEESV_NS5_IJSC_SX_EEEEEEEEEEEvNS4_8identityENS5_IJNS4_23SM90_TMA_LOAD_MULTICASTES26_EEENS5_IJS1S_NSM_INS5_IJNS5_IJNS5_IJSO_S1W_EEES1U_EEESC_S1X_EEENS5_IJS20_SV_NS5_IJSC_NSA_ILi1024EEEEEEEEEEEEEEvS25_EENS_8epilogue10collective18CollectiveEpilogueINS2H_23Sm100TmaWarpSpecializedILi4ELi2ELi32ELb1ELb0EEEJNS5_IJNSA_ILi64EEESG_SG_EEENS5_IJNSM_IS2M_SC_EENSM_INS5_IJSN_S1W_EEENS5_IJSC_SF_EEEEEEEENS_10bfloat16_tESL_S2T_SL_NS2H_6fusion15FusionCallbacksIS2L_NS2U_17LinearCombinationIS2T_fS2T_fLNS_15FloatRoundStyleE2EEES2N_S2S_JEEENS4_5SM1004TMEM4LOAD26SM100_TMEM_LOAD_32dp32b32xES1H_NS1J_INS1K_ILi2ELi4ELi3EEENS1M_ILi16EEENSM_INS5_IJS1O_SN_EEES1U_EEEENS4_39AutoVectorizingCopyWithAssumedAlignmentILi128EEENS4_14SM90_TMA_STOREES38_S3A_S3A_EEEvvEEEEvNT_6ParamsE --------------------------
	.section	.nv.constant0._ZN7cutlass13device_kernelINS_4gemm6kernel13GemmUniversalIN4cute5tupleIJiiiiEEENS1_10collective13CollectiveMmaINS1_46MainloopSm100TmaUmmaWarpSpecializedBlockScaledILi1ELi2ELi1ENS5_IJNS4_1CILi4EEENSA_ILi1EEESC_EEEEENS5_IJNSA_ILi128EEENSA_ILi256EEESG_EEENS5_IJNS_12float_e4m3_tENS_13float_ue8m0_tEEEENS5_IJNS5_IJlSC_lEEENS4_6LayoutINS5_IJNS5_IJNS5_IJNSA_ILi32EEESB_EEEiEEESP_NS5_IJSC_iEEEEEENS5_IJNS5_IJNS5_IJNSA_ILi16EEESB_EEEiEEENS5_IJNS5_IJNSA_ILi0EEESC_EEENSA_ILi512EEEEEENS5_IJSV_iEEEEEEEEEEESK_S12_NS4_8TiledMMAINS4_8MMA_AtomIJNS4_21SM100_MMA_MXF8F6F4_SSISI_SI_fSJ_Li128ELi256ELNS4_4UMMA5MajorE0ELS17_0ELNS16_7ScaleInE0ELS18_0EEEEEENSM_INS5_IJSC_SC_SC_EEENS5_IJSV_SV_SV_EEEEENS5_IJNS4_10UnderscoreES1E_S1E_EEEEENS5_IJNS4_13SM90_TMA_LOADES1H_EEENS5_IJNS4_14ComposedLayoutINS4_7SwizzleILi3ELi4ELi3EEENS4_18smem_ptr_flag_bitsILi8EEENSM_INS5_IJNSA_ILi8EEESF_EEENS5_IJSF_SC_EEEEEEENSM_INS5_IJNS5_IJNS5_IJSO_SC_EEENS5_IJSN_SC_EEEEEESC_NS5_IJSB_NSA_ILi2EEEEEEEEENS5_IJNS5_IJNS5_IJST_SX_EEESW_EEESV_NS5_IJSC_SX_EEEEEEEEEEEvNS4_8identityENS5_IJNS4_23SM90_TMA_LOAD_MULTICASTES26_EEENS5_IJS1S_NSM_INS5_IJNS5_IJNS5_IJSO_S1W_EEES1U_EEESC_S1X_EEENS5_IJS20_SV_NS5_IJSC_NSA_ILi1024EEEEEEEEEEEEEEvS25_EENS_8epilogue10collective18CollectiveEpilogueINS2H_23Sm100TmaWarpSpecializedILi4ELi2ELi32ELb1ELb0EEEJNS5_IJNSA_ILi64EEESG_SG_EEENS5_IJNSM_IS2M_SC_EENSM_INS5_IJSN_S1W_EEENS5_IJSC_SF_EEEEEEEENS_10bfloat16_tESL_S2T_SL_NS2H_6fusion15FusionCallbacksIS2L_NS2U_17LinearCombinationIS2T_fS2T_fLNS_15FloatRoundStyleE2EEES2N_S2S_JEEENS4_5SM1004TMEM4LOAD26SM100_TMEM_LOAD_32dp32b32xES1H_NS1J_INS1K_ILi2ELi4ELi3EEENS1M_ILi16EEENSM_INS5_IJS1O_SN_EEES1U_EEEENS4_39AutoVectorizingCopyWithAssumedAlignmentILi128EEENS4_14SM90_TMA_STOREES38_S3A_S3A_EEEvvEEEEvNT_6ParamsE,"a",@progbits
	.sectionflags	@""
	.align	4
.nv.constant0._ZN7cutlass13device_kernelINS_4gemm6kernel13GemmUniversalIN4cute5tupleIJiiiiEEENS1_10collective13CollectiveMmaINS1_46MainloopSm100TmaUmmaWarpSpecializedBlockScaledILi1ELi2ELi1ENS5_IJNS4_1CILi4EEENSA_ILi1EEESC_EEEEENS5_IJNSA_ILi128EEENSA_ILi256EEESG_EEENS5_IJNS_12float_e4m3_tENS_13float_ue8m0_tEEEENS5_IJNS5_IJlSC_lEEENS4_6LayoutINS5_IJNS5_IJNS5_IJNSA_ILi32EEESB_EEEiEEESP_NS5_IJSC_iEEEEEENS5_IJNS5_IJNS5_IJNSA_ILi16EEESB_EEEiEEENS5_IJNS5_IJNSA_ILi0EEESC_EEENSA_ILi512EEEEEENS5_IJSV_iEEEEEEEEEEESK_S12_NS4_8TiledMMAINS4_8MMA_AtomIJNS4_21SM100_MMA_MXF8F6F4_SSISI_SI_fSJ_Li128ELi256ELNS4_4UMMA5MajorE0ELS17_0ELNS16_7ScaleInE0ELS18_0EEEEEENSM_INS5_IJSC_SC_SC_EEENS5_IJSV_SV_SV_EEEEENS5_IJNS4_10UnderscoreES1E_S1E_EEEEENS5_IJNS4_13SM90_TMA_LOADES1H_EEENS5_IJNS4_14ComposedLayoutINS4_7SwizzleILi3ELi4ELi3EEENS4_18smem_ptr_flag_bitsILi8EEENSM_INS5_IJNSA_ILi8EEESF_EEENS5_IJSF_SC_EEEEEEENSM_INS5_IJNS5_IJNS5_IJSO_SC_EEENS5_IJSN_SC_EEEEEESC_NS5_IJSB_NSA_ILi2EEEEEEEEENS5_IJNS5_IJNS5_IJST_SX_EEESW_EEESV_NS5_IJSC_SX_EEEEEEEEEEEvNS4_8identityENS5_IJNS4_23SM90_TMA_LOAD_MULTICASTES26_EEENS5_IJS1S_NSM_INS5_IJNS5_IJNS5_IJSO_S1W_EEES1U_EEESC_S1X_EEENS5_IJS20_SV_NS5_IJSC_NSA_ILi1024EEEEEEEEEEEEEEvS25_EENS_8epilogue10collective18CollectiveEpilogueINS2H_23Sm100TmaWarpSpecializedILi4ELi2ELi32ELb1ELb0EEEJNS5_IJNSA_ILi64EEESG_SG_EEENS5_IJNSM_IS2M_SC_EENSM_INS5_IJSN_S1W_EEENS5_IJSC_SF_EEEEEEEENS_10bfloat16_tESL_S2T_SL_NS2H_6fusion15FusionCallbacksIS2L_NS2U_17LinearCombinationIS2T_fS2T_fLNS_15FloatRoundStyleE2EEES2N_S2S_JEEENS4_5SM1004TMEM4LOAD26SM100_TMEM_LOAD_32dp32b32xES1H_NS1J_INS1K_ILi2ELi4ELi3EEENS1M_ILi16EEENSM_INS5_IJS1O_SN_EEES1U_EEEENS4_39AutoVectorizingCopyWithAssumedAlignmentILi128EEENS4_14SM90_TMA_STOREES38_S3A_S3A_EEEvvEEEEvNT_6ParamsE:
	.zero		3968


//--------------------- SYMBOLS --------------------------

	.type		.nv.reservedSmem.offset0,@object
	.size		.nv.reservedSmem.offset0,0x4
	.type		.nv.reservedSmem.cap,@object
	.size		.nv.reservedSmem.cap,0x4
	.type		__assertfail,@function
